def matmul_kernel(
    a_ptr,
    b_ptr,
    c_ptr,
    M,
    N,
    K,
    stride_am,
    stride_ak,
    stride_bk,
    stride_bn,
    stride_cm,
    stride_cn,
    BLOCK_M: tl.constexpr,
    BLOCK_N: tl.constexpr,
    BLOCK_K: tl.constexpr,
    GROUP_M: tl.constexpr,
):
    pid = tl.program_id(axis=0)
    num_pid_m = tl.cdiv(M, BLOCK_M)
    num_pid_n = tl.cdiv(N, BLOCK_N)
    num_pid_in_group = GROUP_M * num_pid_n
    group_id = pid // num_pid_in_group
    first_pid_m = group_id * GROUP_M
    group_size_m = min(num_pid_m - first_pid_m, GROUP_M)
    pid_m = first_pid_m + ((pid % num_pid_in_group) % group_size_m)
    pid_n = (pid % num_pid_in_group) // group_size_m

    offs_am = (pid_m * BLOCK_M + tl.arange(0, BLOCK_M)) % M
    offs_bn = (pid_n * BLOCK_N + tl.arange(0, BLOCK_N)) % N
    offs_k = tl.arange(0, BLOCK_K)
    a_ptrs = a_ptr + offs_am[:, None] * stride_am + offs_k[None, :] * stride_ak
    b_ptrs = b_ptr + offs_k[:, None] * stride_bk + offs_bn[None, :] * stride_bn

    acc = tl.zeros((BLOCK_M, BLOCK_N), dtype=tl.float32)
    for kk in range(0, tl.cdiv(K, BLOCK_K)):
        a = tl.load(a_ptrs, mask=offs_k[None, :] < K - kk * BLOCK_K, other=0.0)
        b = tl.load(b_ptrs, mask=offs_k[:, None] < K - kk * BLOCK_K, other=0.0)
        acc = tl.dot(a, b, acc)
        a_ptrs += BLOCK_K * stride_ak
        b_ptrs += BLOCK_K * stride_bk

    c = acc.to(c_ptr.dtype.element_ty)
    offs_cm = pid_m * BLOCK_M + tl.arange(0, BLOCK_M)
    offs_cn = pid_n * BLOCK_N + tl.arange(0, BLOCK_N)
    c_ptrs = c_ptr + offs_cm[:, None] * stride_cm + offs_cn[None, :] * stride_cn
    mask = (offs_cm[:, None] < M) & (offs_cn[None, :] < N)
    tl.store(c_ptrs, c, mask=mask)

# config = {"BLOCK_K": 64, "BLOCK_M": 512, "BLOCK_N": 512, "GROUP_M": 8, "arch": "sm_80", "dtype": "fp32", "num_ctas": 1, "num_stages": 4, "num_warps": 4}
# arch = sm_80


// ===== COMPILED SASS (sm_80) =====

	.target	sm_80

	.elftype	@"ET_EXEC"


//--------------------- .note.nv.tkinfo           --------------------------
	.section	.note.nv.tkinfo,"",@"SHT_NOTE"
	.sectionflags	@"SHF_NOTE_NV_TKINFO"
	.tkinfo
        /*0018*/ 	.word	0x00000002
        /*0030*/ 	.string	""
        /*0030*/ 	.string	"ptxas"
        /*0030*/ 	.string	"Cuda compilation tools, release 13.0, V13.0.88"
        /*0030*/ 	.string	"Build cuda_13.0.r13.0/compiler.36424714_0"
        /*0030*/ 	.string	"-v  -suppress-debug-info  -lineinfo  -arch sm_80 "



//--------------------- .note.nv.cuinfo           --------------------------
	.section	.note.nv.cuinfo,"",@"SHT_NOTE"
	.sectionflags	@"SHF_NOTE_NV_CUINFO"
        /*0018*/ 	.short	0x0002
        /*001a*/ 	.short	0x0050
        /*001c*/ 	.short	0x0082
	.zero		2


//--------------------- .nv.info                  --------------------------
	.section	.nv.info,"",@"SHT_CUDA_INFO"
	.align	4


	//----- nvinfo : EIATTR_REGCOUNT
	.align		4
        /*0000*/ 	.byte	0x04, 0x2f
        /*0002*/ 	.short	(.L_1 - .L_0)
	.align		4
.L_0:
        /*0004*/ 	.word	index@(matmul_kernel)
        /*0008*/ 	.word	0x000000ff


	//----- nvinfo : EIATTR_FRAME_SIZE
	.align		4
.L_1:
        /*000c*/ 	.byte	0x04, 0x11
        /*000e*/ 	.short	(.L_3 - .L_2)
	.align		4
.L_2:
        /*0010*/ 	.word	index@(matmul_kernel)
        /*0014*/ 	.word	0x00005898


	//----- nvinfo : EIATTR_MIN_STACK_SIZE
	.align		4
.L_3:
        /*0018*/ 	.byte	0x04, 0x12
        /*001a*/ 	.short	(.L_5 - .L_4)
	.align		4
.L_4:
        /*001c*/ 	.word	index@(matmul_kernel)
        /*0020*/ 	.word	0x00005898
.L_5:


//--------------------- .nv.info.matmul_kernel    --------------------------
	.section	.nv.info.matmul_kernel,"",@"SHT_CUDA_INFO"
	.sectionflags	@""
	.align	4


	//----- nvinfo : EIATTR_CUDA_API_VERSION
	.align		4
        /*0000*/ 	.byte	0x04, 0x37
        /*0002*/ 	.short	(.L_7 - .L_6)
.L_6:
        /*0004*/ 	.word	0x00000082


	//----- nvinfo : EIATTR_SW2861232_WAR
	.align		4
.L_7:
        /*0008*/ 	.byte	0x01, 0x35
	.zero		2


	//----- nvinfo : EIATTR_PARAM_CBANK
	.align		4
        /*000c*/ 	.byte	0x04, 0x0a
        /*000e*/ 	.short	(.L_9 - .L_8)
	.align		4
.L_8:
        /*0010*/ 	.word	index@(.nv.constant0.matmul_kernel)
        /*0014*/ 	.short	0x0160
        /*0016*/ 	.short	0x0050


	//----- nvinfo : EIATTR_CBANK_PARAM_SIZE
	.align		4
.L_9:
        /*0018*/ 	.byte	0x03, 0x19
        /*001a*/ 	.short	0x0050


	//----- nvinfo : EIATTR_KPARAM_INFO
	.align		4
        /*001c*/ 	.byte	0x04, 0x17
        /*001e*/ 	.short	(.L_11 - .L_10)
.L_10:
        /*0020*/ 	.word	0x00000000
        /*0024*/ 	.short	0x000d
        /*0026*/ 	.short	0x0048
        /*0028*/ 	.byte	0x00, 0xf4, 0x21, 0x00


	//----- nvinfo : EIATTR_KPARAM_INFO
	.align		4
.L_11:
        /*002c*/ 	.byte	0x04, 0x17
        /*002e*/ 	.short	(.L_13 - .L_12)
.L_12:
        /*0030*/ 	.word	0x00000000
        /*0034*/ 	.short	0x000c
        /*0036*/ 	.short	0x0040
        /*0038*/ 	.byte	0x00, 0xf4, 0x21, 0x00


	//----- nvinfo : EIATTR_KPARAM_INFO
	.align		4
.L_13:
        /*003c*/ 	.byte	0x04, 0x17
        /*003e*/ 	.short	(.L_15 - .L_14)
.L_14:
        /*0040*/ 	.word	0x00000000
        /*0044*/ 	.short	0x000b
        /*0046*/ 	.short	0x0038
        /*0048*/ 	.byte	0x00, 0xf0, 0x11, 0x00


	//----- nvinfo : EIATTR_KPARAM_INFO
	.align		4
.L_15:
        /*004c*/ 	.byte	0x04, 0x17
        /*004e*/ 	.short	(.L_17 - .L_16)
.L_16:
        /*0050*/ 	.word	0x00000000
        /*0054*/ 	.short	0x000a
        /*0056*/ 	.short	0x0034
        /*0058*/ 	.byte	0x00, 0xf0, 0x11, 0x00


	//----- nvinfo : EIATTR_KPARAM_INFO
	.align		4
.L_17:
        /*005c*/ 	.byte	0x04, 0x17
        /*005e*/ 	.short	(.L_19 - .L_18)
.L_18:
        /*0060*/ 	.word	0x00000000
        /*0064*/ 	.short	0x0009
        /*0066*/ 	.short	0x0030
        /*0068*/ 	.byte	0x00, 0xf0, 0x11, 0x00


	//----- nvinfo : EIATTR_KPARAM_INFO
	.align		4
.L_19:
        /*006c*/ 	.byte	0x04, 0x17
        /*006e*/ 	.short	(.L_21 - .L_20)
.L_20:
        /*0070*/ 	.word	0x00000000
        /*0074*/ 	.short	0x0008
        /*0076*/ 	.short	0x002c
        /*0078*/ 	.byte	0x00, 0xf0, 0x11, 0x00


	//----- nvinfo : EIATTR_KPARAM_INFO
	.align		4
.L_21:
        /*007c*/ 	.byte	0x04, 0x17
        /*007e*/ 	.short	(.L_23 - .L_22)
.L_22:
        /*0080*/ 	.word	0x00000000
        /*0084*/ 	.short	0x0007
        /*0086*/ 	.short	0x0028
        /*0088*/ 	.byte	0x00, 0xf0, 0x11, 0x00


	//----- nvinfo : EIATTR_KPARAM_INFO
	.align		4
.L_23:
        /*008c*/ 	.byte	0x04, 0x17
        /*008e*/ 	.short	(.L_25 - .L_24)
.L_24:
        /*0090*/ 	.word	0x00000000
        /*0094*/ 	.short	0x0006
        /*0096*/ 	.short	0x0024
        /*0098*/ 	.byte	0x00, 0xf0, 0x11, 0x00


	//----- nvinfo : EIATTR_KPARAM_INFO
	.align		4
.L_25:
        /*009c*/ 	.byte	0x04, 0x17
        /*009e*/ 	.short	(.L_27 - .L_26)
.L_26:
        /*00a0*/ 	.word	0x00000000
        /*00a4*/ 	.short	0x0005
        /*00a6*/ 	.short	0x0020
        /*00a8*/ 	.byte	0x00, 0xf0, 0x11, 0x00


	//----- nvinfo : EIATTR_KPARAM_INFO
	.align		4
.L_27:
        /*00ac*/ 	.byte	0x04, 0x17
        /*00ae*/ 	.short	(.L_29 - .L_28)
.L_28:
        /*00b0*/ 	.word	0x00000000
        /*00b4*/ 	.short	0x0004
        /*00b6*/ 	.short	0x001c
        /*00b8*/ 	.byte	0x00, 0xf0, 0x11, 0x00


	//----- nvinfo : EIATTR_KPARAM_INFO
	.align		4
.L_29:
        /*00bc*/ 	.byte	0x04, 0x17
        /*00be*/ 	.short	(.L_31 - .L_30)
.L_30:
        /*00c0*/ 	.word	0x00000000
        /*00c4*/ 	.short	0x0003
        /*00c6*/ 	.short	0x0018
        /*00c8*/ 	.byte	0x00, 0xf0, 0x11, 0x00


	//----- nvinfo : EIATTR_KPARAM_INFO
	.align		4
.L_31:
        /*00cc*/ 	.byte	0x04, 0x17
        /*00ce*/ 	.short	(.L_33 - .L_32)
.L_32:
        /*00d0*/ 	.word	0x00000000
        /*00d4*/ 	.short	0x0002
        /*00d6*/ 	.short	0x0010
        /*00d8*/ 	.byte	0x00, 0xf4, 0x21, 0x00


	//----- nvinfo : EIATTR_KPARAM_INFO
	.align		4
.L_33:
        /*00dc*/ 	.byte	0x04, 0x17
        /*00de*/ 	.short	(.L_35 - .L_34)
.L_34:
        /*00e0*/ 	.word	0x00000000
        /*00e4*/ 	.short	0x0001
        /*00e6*/ 	.short	0x0008
        /*00e8*/ 	.byte	0x00, 0xf4, 0x21, 0x00


	//----- nvinfo : EIATTR_KPARAM_INFO
	.align		4
.L_35:
        /*00ec*/ 	.byte	0x04, 0x17
        /*00ee*/ 	.short	(.L_37 - .L_36)
.L_36:
        /*00f0*/ 	.word	0x00000000
        /*00f4*/ 	.short	0x0000
        /*00f6*/ 	.short	0x0000
        /*00f8*/ 	.byte	0x00, 0xf4, 0x21, 0x00


	//----- nvinfo : EIATTR_MAXREG_COUNT
	.align		4
.L_37:
        /*00fc*/ 	.byte	0x03, 0x1b
        /*00fe*/ 	.short	0x00ff


	//----- nvinfo : EIATTR_NUM_BARRIERS
	.align		4
        /*0100*/ 	.byte	0x02, 0x4c
        /*0102*/ 	.byte	0x01
	.zero		1


	//----- nvinfo : EIATTR_ANNOTATIONS
	.align		4
        /*0104*/ 	.byte	0x04, 0x55
        /*0106*/ 	.short	(.L_39 - .L_38)


	//   ....[0]....
.L_38:
        /*0108*/ 	.word	0x00000001
        /*010c*/ 	.byte	0x20, 0x06, 0x00, 0x00, 0x01, 0x00, 0x00, 0x00, 0x90, 0x06, 0x00, 0x00, 0x01, 0x00, 0x00, 0x00
        /* <DEDUP_REMOVED lines=2380> */
        /*95dc*/ 	.byte	0x70, 0x17, 0x03, 0x00, 0x01, 0x00, 0x00, 0x00, 0x80, 0x17, 0x03, 0x00


	//----- nvinfo : EIATTR_MERCURY_ISA_VERSION
	.align		4
.L_39:
        /*95e8*/ 	.byte	0x03, 0x5f
        /*95ea*/ 	.short	0x0000


	//----- nvinfo : EIATTR_EXIT_INSTR_OFFSETS
	.align		4
        /*95ec*/ 	.byte	0x04, 0x1c
        /*95ee*/ 	.short	(.L_41 - .L_40)


	//   ....[0]....
.L_40:
        /*95f0*/ 	.word	0x000fc5a0


	//   ....[1]....
        /*95f4*/ 	.word	0x000fc5c0


	//----- nvinfo : EIATTR_REQNTID
	.align		4
.L_41:
        /*95f8*/ 	.byte	0x04, 0x10
        /*95fa*/ 	.short	(.L_43 - .L_42)
.L_42:
        /*95fc*/ 	.word	0x00000080
        /*9600*/ 	.word	0x00000001
        /*9604*/ 	.word	0x00000001
.L_43:


//--------------------- .nv.callgraph             --------------------------
	.section	.nv.callgraph,"",@"SHT_CUDA_CALLGRAPH"
	.align	4
	.sectionentsize	8
	.align		4
        /*0000*/ 	.word	0x00000000
	.align		4
        /*0004*/ 	.word	0xffffffff
	.align		4
        /*0008*/ 	.word	0x00000000
	.align		4
        /*000c*/ 	.word	0xfffffffe
	.align		4
        /*0010*/ 	.word	0x00000000
	.align		4
        /*0014*/ 	.word	0xfffffffd
	.align		4
        /*0018*/ 	.word	0x00000000
	.align		4
        /*001c*/ 	.word	0xfffffffc


//--------------------- .nv.rel.action            --------------------------
	.section	.nv.rel.action,"",@"SHT_CUDA_RELOCINFO"
	.align	8
	.sectionentsize	8
        /*0000*/ 	.byte	0x73, 0x00, 0x00, 0x00, 0x00, 0x00, 0x00, 0x00, 0x00, 0x00, 0x00, 0x11, 0x25, 0x00, 0x05, 0x36


//--------------------- .nv.constant0.matmul_kernel --------------------------
	.section	.nv.constant0.matmul_kernel,"a",@progbits
	.sectionflags	@""
	.align	4
.nv.constant0.matmul_kernel:
	.zero		432


//--------------------- .text.matmul_kernel       --------------------------
	.section	.text.matmul_kernel,"ax",@progbits
	.sectioninfo	@"SHI_REGISTERS=255"
	.align	128
        .global         matmul_kernel
        .type           matmul_kernel,@function
        .size           matmul_kernel,(.L_x_4 - matmul_kernel)
        .other          matmul_kernel,@"STO_CUDA_ENTRY STV_DEFAULT"
matmul_kernel:
.text.matmul_kernel:
[----:B------:R-:W-:Y:S02]  /*0000*/  IMAD.MOV.U32 R1, RZ, RZ, c[0x0][0x28] ;  /* 0x00000a00ff017624 */ /* 0x000fe400078e00ff */
[----:B------:R-:W-:Y:S01]  /*0010*/  IMAD.MOV.U32 R6, RZ, RZ, 0x1ff ;  /* 0x000001ffff067424 */ /* 0x000fe200078e00ff */
[----:B------:R-:W1:Y:S01]  /*0020*/  S2R R5, SR_CTAID.X ;  /* 0x0000000000057919 */ /* 0x000e620000002500 */
[----:B------:R-:W-:Y:S01]  /*0030*/  IABS R242, c[0x0][0x17c] ;  /* 0x00005f0000f27a13 */ /* 0x000fe20000000000 */
[----:B------:R-:W-:Y:S01]  /*0040*/  IMAD.MOV.U32 R244, RZ, RZ, RZ ;  /* 0x000000fffff47224 */ /* 0x000fe200078e00ff */
[----:B------:R-:W-:Y:S01]  /*0050*/  IADD3 R1, R1, -0x5898, RZ ;  /* 0xffffa76801017810 */ /* 0x000fe20007ffe0ff */
[----:B------:R-:W2:Y:S01]  /*0060*/  S2R R12, SR_TID.X ;  /* 0x00000000000c7919 */ /* 0x000ea20000002100 */
[----:B------:R-:W-:-:S04]  /*0070*/  IADD3 R0, R6, c[0x0][0x17c], RZ ;  /* 0x00005f0006007a10 */ /* 0x000fc80007ffe0ff */
[----:B------:R-:W-:-:S04]  /*0080*/  SHF.R.S32.HI R3, RZ, 0x1f, R0 ;  /* 0x0000001fff037819 */ /* 0x000fc80000011400 */
[----:B------:R-:W-:-:S04]  /*0090*/  LEA.HI R3, R3, R0, RZ, 0x9 ;  /* 0x0000000003037211 */ /* 0x000fc800078f48ff */
[----:B------:R-:W-:-:S05]  /*00a0*/  SHF.R.S32.HI R3, RZ, 0x9, R3 ;  /* 0x00000009ff037819 */ /* 0x000fca0000011403 */
[----:B------:R-:W-:Y:S01]  /*00b0*/  IMAD.SHL.U32 R4, R3, 0x8, RZ ;  /* 0x0000000803047824 */ /* 0x000fe200078e00ff */
[----:B-1----:R-:W-:-:S04]  /*00c0*/  IABS R10, R5 ;  /* 0x00000005000a7213 */ /* 0x002fc80000000000 */
[-C--:B------:R-:W-:Y:S02]  /*00d0*/  IABS R7, R4.reuse ;  /* 0x0000000400077213 */ /* 0x080fe40000000000 */
[----:B------:R-:W-:Y:S02]  /*00e0*/  IABS R11, R4 ;  /* 0x00000004000b7213 */ /* 0x000fe40000000000 */
[----:B------:R-:W1:Y:S01]  /*00f0*/  I2F.RP R0, R7 ;  /* 0x0000000700007306 */ /* 0x000e620000209400 */
[----:B--2---:R-:W-:Y:S02]  /*0100*/  LOP3.LUT R13, R12, 0x7f, RZ, 0xc0, !PT ;  /* 0x0000007f0c0d7812 */ /* 0x004fe400078ec0ff */
[----:B------:R-:W-:-:S04]  /*0110*/  SHF.R.U32.HI R243, RZ, 0x6, R12 ;  /* 0x00000006fff37819 */ /* 0x000fc8000001160c */
[----:B------:R-:W-:Y:S01]  /*0120*/  SGXT.U32 R243, R243, 0x1 ;  /* 0x00000001f3f3781a */ /* 0x000fe20000000000 */
[----:B-1----:R-:W1:Y:S02]  /*0130*/  MUFU.RCP R0, R0 ;  /* 0x0000000000007308 */ /* 0x002e640000001000 */
[----:B-1----:R-:W-:Y:S01]  /*0140*/  IADD3 R2, R0, 0xffffffe, RZ ;  /* 0x0ffffffe00027810 */ /* 0x002fe20007ffe0ff */
[----:B------:R-:W-:-:S05]  /*0150*/  IMAD.MOV R0, RZ, RZ, -R11 ;  /* 0x000000ffff007224 */ /* 0x000fca00078e0a0b */
[----:B------:R1:W2:Y:S02]  /*0160*/  F2I.FTZ.U32.TRUNC.NTZ R3, R2 ;  /* 0x0000000200037305 */ /* 0x0002a4000021f000 */
[----:B-1----:R-:W-:Y:S01]  /*0170*/  MOV R2, RZ ;  /* 0x000000ff00027202 */ /* 0x002fe20000000f00 */
[----:B--2---:R-:W-:-:S04]  /*0180*/  IMAD.MOV R8, RZ, RZ, -R3 ;  /* 0x000000ffff087224 */ /* 0x004fc800078e0a03 */
[----:B------:R-:W-:Y:S02]  /*0190*/  IMAD R9, R8, R7, RZ ;  /* 0x0000000708097224 */ /* 0x000fe400078e02ff */
[----:B------:R-:W-:Y:S02]  /*01a0*/  IMAD.MOV.U32 R8, RZ, RZ, R10 ;  /* 0x000000ffff087224 */ /* 0x000fe400078e000a */
[----:B------:R-:W-:-:S06]  /*01b0*/  IMAD.HI.U32 R3, R3, R9, R2 ;  /* 0x0000000903037227 */ /* 0x000fcc00078e0002 */
[----:B------:R-:W-:-:S04]  /*01c0*/  IMAD.HI.U32 R3, R3, R8, RZ ;  /* 0x0000000803037227 */ /* 0x000fc800078e00ff */
[----:B------:R-:W-:-:S05]  /*01d0*/  IMAD R0, R3, R0, R8 ;  /* 0x0000000003007224 */ /* 0x000fca00078e0208 */
[----:B------:R-:W-:-:S13]  /*01e0*/  ISETP.GT.U32.AND P1, PT, R7, R0, PT ;  /* 0x000000000700720c */ /* 0x000fda0003f24070 */
[----:B------:R-:W-:Y:S01]  /*01f0*/  @!P1 IMAD.IADD R0, R0, 0x1, -R7 ;  /* 0x0000000100009824 */ /* 0x000fe200078e0a07 */
[----:B------:R-:W-:Y:S02]  /*0200*/  @!P1 IADD3 R3, R3, 0x1, RZ ;  /* 0x0000000103039810 */ /* 0x000fe40007ffe0ff */
[----:B------:R-:W-:Y:S02]  /*0210*/  ISETP.NE.AND P1, PT, R4, RZ, PT ;  /* 0x000000ff0400720c */ /* 0x000fe40003f25270 */
[----:B------:R-:W-:Y:S02]  /*0220*/  ISETP.GE.U32.AND P0, PT, R0, R7, PT ;  /* 0x000000070000720c */ /* 0x000fe40003f06070 */
[----:B------:R-:W-:-:S04]  /*0230*/  LOP3.LUT R0, R5, R4, RZ, 0x3c, !PT ;  /* 0x0000000405007212 */ /* 0x000fc800078e3cff */
[----:B------:R-:W-:Y:S02]  /*0240*/  ISETP.GE.AND P2, PT, R0, RZ, PT ;  /* 0x000000ff0000720c */ /* 0x000fe40003f46270 */
[----:B------:R-:W-:-:S05]  /*0250*/  IADD3 R0, R6, c[0x0][0x178], RZ ;  /* 0x00005e0006007a10 */ /* 0x000fca0007ffe0ff */
[----:B------:R-:W-:-:S05]  /*0260*/  @P0 IADD3 R3, R3, 0x1, RZ ;  /* 0x0000000103030810 */ /* 0x000fca0007ffe0ff */
[----:B------:R-:W-:Y:S01]  /*0270*/  IMAD.MOV.U32 R2, RZ, RZ, R3 ;  /* 0x000000ffff027224 */ /* 0x000fe200078e0003 */
[----:B------:R-:W-:-:S03]  /*0280*/  SHF.R.S32.HI R3, RZ, 0x1f, R0 ;  /* 0x0000001fff037819 */ /* 0x000fc60000011400 */
[----:B------:R-:W-:Y:S01]  /*0290*/  @!P2 IMAD.MOV R2, RZ, RZ, -R2 ;  /* 0x000000ffff02a224 */ /* 0x000fe200078e0a02 */
[----:B------:R-:W-:Y:S02]  /*02a0*/  @!P1 LOP3.LUT R2, RZ, R4, RZ, 0x33, !PT ;  /* 0x00000004ff029212 */ /* 0x000fe400078e33ff */
[----:B------:R-:W-:-:S03]  /*02b0*/  LEA.HI R3, R3, R0, RZ, 0x9 ;  /* 0x0000000003037211 */ /* 0x000fc600078f48ff */
[C---:B------:R-:W-:Y:S01]  /*02c0*/  IMAD.SHL.U32 R6, R2.reuse, 0x8, RZ ;  /* 0x0000000802067824 */ /* 0x040fe200078e00ff */
[----:B------:R-:W-:-:S04]  /*02d0*/  IADD3 R2, -R2, RZ, RZ ;  /* 0x000000ff02027210 */ /* 0x000fc80007ffe1ff */
[----:B------:R-:W-:Y:S01]  /*02e0*/  LEA.HI.SX32 R3, R3, -R6, 0x17 ;  /* 0x8000000603037211 */ /* 0x000fe200078fbaff */
[----:B------:R-:W-:-:S03]  /*02f0*/  IMAD R8, R4, R2, R5 ;  /* 0x0000000204087224 */ /* 0x000fc600078e0205 */
[----:B------:R-:W-:-:S04]  /*0300*/  IMNMX R11, R3, 0x8, PT ;  /* 0x00000008030b7817 */ /* 0x000fc80003800200 */
[-C--:B------:R-:W-:Y:S02]  /*0310*/  IABS R7, R11.reuse ;  /* 0x0000000b00077213 */ /* 0x080fe40000000000 */
[----:B------:R-:W-:Y:S02]  /*0320*/  IABS R4, R11 ;  /* 0x0000000b00047213 */ /* 0x000fe40000000000 */
[----:B------:R-:W1:Y:S08]  /*0330*/  I2F.RP R0, R7 ;  /* 0x0000000700007306 */ /* 0x000e700000209400 */
[----:B-1----:R-:W1:Y:S02]  /*0340*/  MUFU.RCP R0, R0 ;  /* 0x0000000000007308 */ /* 0x002e640000001000 */
[----:B-1----:R-:W-:Y:S01]  /*0350*/  IADD3 R3, R0, 0xffffffe, RZ ;  /* 0x0ffffffe00037810 */ /* 0x002fe20007ffe0ff */
[----:B------:R-:W-:-:S05]  /*0360*/  IMAD.MOV R0, RZ, RZ, -R4 ;  /* 0x000000ffff007224 */ /* 0x000fca00078e0a04 */
[----:B------:R-:W1:Y:S08]  /*0370*/  I2F.RP R4, R242 ;  /* 0x000000f200047306 */ /* 0x000e700000209400 */
[----:B------:R-:W2:Y:S08]  /*0380*/  F2I.FTZ.U32.TRUNC.NTZ R3, R3 ;  /* 0x0000000300037305 */ /* 0x000eb0000021f000 */
[----:B-1----:R-:W1:Y:S01]  /*0390*/  MUFU.RCP R4, R4 ;  /* 0x0000000400047308 */ /* 0x002e620000001000 */
[----:B--2---:R-:W-:-:S04]  /*03a0*/  IMAD.MOV R9, RZ, RZ, -R3 ;  /* 0x000000ffff097224 */ /* 0x004fc800078e0a03 */
[----:B------:R-:W-:Y:S01]  /*03b0*/  IMAD.MOV.U32 R2, RZ, RZ, R9 ;  /* 0x000000ffff027224 */ /* 0x000fe200078e0009 */
[----:B------:R-:W-:-:S03]  /*03c0*/  IABS R9, R8 ;  /* 0x0000000800097213 */ /* 0x000fc60000000000 */
[----:B------:R-:W-:Y:S01]  /*03d0*/  IMAD R5, R2, R7, RZ ;  /* 0x0000000702057224 */ /* 0x000fe200078e02ff */
[----:B-1----:R-:W-:Y:S01]  /*03e0*/  IADD3 R4, R4, 0xffffffe, RZ ;  /* 0x0ffffffe04047810 */ /* 0x002fe20007ffe0ff */
[----:B------:R-:W-:-:S03]  /*03f0*/  IMAD.MOV.U32 R2, RZ, RZ, RZ ;  /* 0x000000ffff027224 */ /* 0x000fc600078e00ff */
[----:B------:R-:W-:Y:S01]  /*0400*/  F2I.FTZ.U32.TRUNC.NTZ R245, R4 ;  /* 0x0000000400f57305 */ /* 0x000fe2000021f000 */
[----:B------:R-:W-:Y:S01]  /*0410*/  IMAD.HI.U32 R2, R3, R5, R2 ;  /* 0x0000000503027227 */ /* 0x000fe200078e0002 */
[----:B------:R-:W-:-:S05]  /*0420*/  IABS R3, c[0x0][0x178] ;  /* 0x00005e0000037a13 */ /* 0x000fca0000000000 */
[----:B------:R-:W-:-:S04]  /*0430*/  IMAD.HI.U32 R2, R2, R9, RZ ;  /* 0x0000000902027227 */ /* 0x000fc800078e00ff */
[----:B------:R-:W-:Y:S02]  /*0440*/  IMAD R0, R2, R0, R9 ;  /* 0x0000000002007224 */ /* 0x000fe400078e0209 */
[----:B------:R-:W-:-:S03]  /*0450*/  IMAD.MOV.U32 R9, RZ, RZ, R3 ;  /* 0x000000ffff097224 */ /* 0x000fc600078e0003 */
[----:B------:R-:W-:Y:S01]  /*0460*/  ISETP.GT.U32.AND P1, PT, R7, R0, PT ;  /* 0x000000000700720c */ /* 0x000fe20003f24070 */
[----:B------:R-:W1:-:S12]  /*0470*/  I2F.RP R3, R9 ;  /* 0x0000000900037306 */ /* 0x000e580000209400 */
[-C--:B------:R-:W-:Y:S02]  /*0480*/  @!P1 IADD3 R0, R0, -R7.reuse, RZ ;  /* 0x8000000700009210 */ /* 0x080fe40007ffe0ff */
[----:B------:R-:W-:Y:S02]  /*0490*/  @!P1 IADD3 R2, R2, 0x1, RZ ;  /* 0x0000000102029810 */ /* 0x000fe40007ffe0ff */
[----:B------:R-:W-:Y:S01]  /*04a0*/  ISETP.GE.U32.AND P0, PT, R0, R7, PT ;  /* 0x000000070000720c */ /* 0x000fe20003f06070 */
[----:B-1----:R-:W1:Y:S01]  /*04b0*/  MUFU.RCP R3, R3 ;  /* 0x0000000300037308 */ /* 0x002e620000001000 */
[----:B------:R-:W-:Y:S02]  /*04c0*/  LOP3.LUT R0, R8, R11, RZ, 0x3c, !PT ;  /* 0x0000000b08007212 */ /* 0x000fe400078e3cff */
[----:B------:R-:W-:Y:S02]  /*04d0*/  ISETP.NE.AND P1, PT, R11, RZ, PT ;  /* 0x000000ff0b00720c */ /* 0x000fe40003f25270 */
[----:B------:R-:W-:-:S07]  /*04e0*/  ISETP.GE.AND P2, PT, R0, RZ, PT ;  /* 0x000000ff0000720c */ /* 0x000fce0003f46270 */
[----:B------:R-:W-:Y:S02]  /*04f0*/  @P0 IADD3 R2, R2, 0x1, RZ ;  /* 0x0000000102020810 */ /* 0x000fe40007ffe0ff */
[----:B-1----:R-:W-:-:S03]  /*0500*/  IADD3 R3, R3, 0xffffffe, RZ ;  /* 0x0ffffffe03037810 */ /* 0x002fc60007ffe0ff */
[----:B------:R-:W-:-:S04]  /*0510*/  IMAD.MOV.U32 R252, RZ, RZ, R2 ;  /* 0x000000fffffc7224 */ /* 0x000fc800078e0002 */
[----:B------:R-:W-:Y:S01]  /*0520*/  @!P2 IMAD.MOV R252, RZ, RZ, -R252 ;  /* 0x000000fffffca224 */ /* 0x000fe200078e0afc */
[----:B------:R-:W1:Y:S01]  /*0530*/  F2I.FTZ.U32.TRUNC.NTZ R3, R3 ;  /* 0x0000000300037305 */ /* 0x000e62000021f000 */
[----:B------:R-:W-:-:S05]  /*0540*/  @!P1 LOP3.LUT R252, RZ, R11, RZ, 0x33, !PT ;  /* 0x0000000bfffc9212 */ /* 0x000fca00078e33ff */
[----:B------:R-:W-:Y:S02]  /*0550*/  IMAD.MOV R0, RZ, RZ, -R252 ;  /* 0x000000ffff007224 */ /* 0x000fe400078e0afc */
[----:B------:R-:W-:Y:S02]  /*0560*/  IMAD.SHL.U32 R252, R252, 0x200, RZ ;  /* 0x00000200fcfc7824 */ /* 0x000fe400078e00ff */
[----:B------:R-:W-:Y:S02]  /*0570*/  IMAD R0, R11, R0, R8 ;  /* 0x000000000b007224 */ /* 0x000fe400078e0208 */
[----:B------:R-:W-:Y:S01]  /*0580*/  IMAD.MOV R11, RZ, RZ, -R245 ;  /* 0x000000ffff0b7224 */ /* 0x000fe200078e0af5 */
[----:B------:R-:W-:Y:S01]  /*0590*/  LOP3.LUT R243, R252, R243, RZ, 0xfc, !PT ;  /* 0x000000f3fcf37212 */ /* 0x000fe200078efcff */
[----:B------:R-:W-:Y:S02]  /*05a0*/  IMAD.IADD R0, R6, 0x1, R0 ;  /* 0x0000000106007824 */ /* 0x000fe400078e0200 */
[----:B-1----:R-:W-:Y:S01]  /*05b0*/  IMAD.MOV R2, RZ, RZ, -R3 ;  /* 0x000000ffff027224 */ /* 0x002fe200078e0a03 */
[----:B------:R-:W-:-:S02]  /*05c0*/  LOP3.LUT R12, R243, 0x1fe, RZ, 0xfc, !PT ;  /* 0x000001fef30c7812 */ /* 0x000fc400078efcff */
[----:B------:R-:W-:Y:S01]  /*05d0*/  LEA R17, R0, R13, 0x9 ;  /* 0x0000000d00117211 */ /* 0x000fe200078e48ff */
[----:B------:R-:W-:Y:S01]  /*05e0*/  IMAD R5, R2, R9, RZ ;  /* 0x0000000902057224 */ /* 0x000fe200078e02ff */
[----:B------:R-:W-:Y:S01]  /*05f0*/  IABS R13, R12 ;  /* 0x0000000c000d7213 */ /* 0x000fe20000000000 */
[----:B------:R-:W-:Y:S01]  /*0600*/  IMAD.MOV.U32 R2, RZ, RZ, RZ ;  /* 0x000000ffff027224 */ /* 0x000fe200078e00ff */
[----:B------:R-:W-:Y:S01]  /*0610*/  IABS R0, R17 ;  /* 0x0000001100007213 */ /* 0x000fe20000000000 */
[----:B------:R-:W-:Y:S01]  /*0620*/  STL [R1+0x3420], R17 ;  /* 0x0034201101007387 */ /* 0x000fe20000100800 */
[----:B------:R-:W-:Y:S01]  /*0630*/  IADD3 R16, R17, 0x80, RZ ;  /* 0x0000008011107810 */ /* 0x000fe20007ffe0ff */
[----:B------:R-:W-:Y:S01]  /*0640*/  IMAD.HI.U32 R2, R3, R5, R2 ;  /* 0x0000000503027227 */ /* 0x000fe200078e0002 */
[C---:B------:R-:W-:Y:S02]  /*0650*/  IADD3 R14, R17.reuse, 0x100, RZ ;  /* 0x00000100110e7810 */ /* 0x040fe40007ffe0ff */
[----:B------:R-:W-:Y:S01]  /*0660*/  IADD3 R15, R17, 0x180, RZ ;  /* 0x00000180110f7810 */ /* 0x000fe20007ffe0ff */
[----:B------:R-:W-:Y:S01]  /*0670*/  IMAD.MOV.U32 R3, RZ, RZ, R0 ;  /* 0x000000ffff037224 */ /* 0x000fe200078e0000 */
[----:B------:R-:W-:Y:S01]  /*0680*/  IABS R5, R16 ;  /* 0x0000001000057213 */ /* 0x000fe20000000000 */
[----:B------:R-:W-:Y:S01]  /*0690*/  STL [R1+0x3424], R16 ;  /* 0x0034241001007387 */ /* 0x000fe20000100800 */
[----:B------:R-:W-:Y:S01]  /*06a0*/  IABS R7, R14 ;  /* 0x0000000e00077213 */ /* 0x000fe20000000000 */
[----:B------:R-:W-:Y:S01]  /*06b0*/  IMAD.HI.U32 R0, R2, R3, RZ ;  /* 0x0000000302007227 */ /* 0x000fe200078e00ff */
[----:B------:R-:W-:Y:S01]  /*06c0*/  IABS R8, R15 ;  /* 0x0000000f00087213 */ /* 0x000fe20000000000 */
[----:B------:R-:W-:Y:S01]  /*06d0*/  STL [R1+0x342c], R14 ;  /* 0x00342c0e01007387 */ /* 0x000fe20000100800 */
[----:B------:R-:W-:Y:S01]  /*06e0*/  ISETP.GE.AND P5, PT, R16, RZ, PT ;  /* 0x000000ff1000720c */ /* 0x000fe20003fa6270 */
[----:B------:R-:W-:Y:S01]  /*06f0*/  IMAD.MOV R0, RZ, RZ, -R0 ;  /* 0x000000ffff007224 */ /* 0x000fe200078e0a00 */
[----:B------:R-:W-:Y:S01]  /*0700*/  ISETP.GE.AND P6, PT, R15, RZ, PT ;  /* 0x000000ff0f00720c */ /* 0x000fe20003fc6270 */
[----:B------:R-:W-:Y:S01]  /*0710*/  IMAD.HI.U32 R4, R2, R7, RZ ;  /* 0x0000000702047227 */ /* 0x000fe200078e00ff */
[----:B------:R1:W-:Y:S01]  /*0720*/  STL [R1+0x3428], R15 ;  /* 0x0034280f01007387 */ /* 0x0003e20000100800 */
[----:B------:R-:W-:-:S02]  /*0730*/  LOP3.LUT R18, R243, 0x2a, RZ, 0xfc, !PT ;  /* 0x0000002af3127812 */ /* 0x000fc400078efcff */
[----:B------:R-:W-:Y:S01]  /*0740*/  IMAD R0, R9, R0, R3 ;  /* 0x0000000009007224 */ /* 0x000fe200078e0203 */
[----:B------:R-:W-:Y:S01]  /*0750*/  STL [R1+0x4480], R252 ;  /* 0x004480fc01007387 */ /* 0x000fe20000100800 */
[C---:B------:R-:W-:Y:S01]  /*0760*/  IMAD.HI.U32 R3, R2.reuse, R5, RZ ;  /* 0x0000000502037227 */ /* 0x040fe200078e00ff */
[----:B------:R-:W-:Y:S02]  /*0770*/  LOP3.LUT R20, R243, 0x2c, RZ, 0xfc, !PT ;  /* 0x0000002cf3147812 */ /* 0x000fe400078efcff */
[----:B------:R-:W-:Y:S01]  /*0780*/  ISETP.GT.U32.AND P0, PT, R9, R0, PT ;  /* 0x000000000900720c */ /* 0x000fe20003f04070 */
[----:B------:R-:W-:Y:S01]  /*0790*/  IMAD.HI.U32 R2, R2, R8, RZ ;  /* 0x0000000802027227 */ /* 0x000fe200078e00ff */
[----:B------:R-:W-:Y:S02]  /*07a0*/  IADD3 R6, -R3, RZ, RZ ;  /* 0x000000ff03067210 */ /* 0x000fe40007ffe1ff */
[C---:B------:R-:W-:Y:S01]  /*07b0*/  LOP3.LUT R22, R243.reuse, 0x2e, RZ, 0xfc, !PT ;  /* 0x0000002ef3167812 */ /* 0x040fe200078efcff */
[----:B------:R-:W-:Y:S01]  /*07c0*/  IMAD.MOV R4, RZ, RZ, -R4 ;  /* 0x000000ffff047224 */ /* 0x000fe200078e0a04 */
[C---:B------:R-:W-:Y:S01]  /*07d0*/  LOP3.LUT R23, R243.reuse, 0x30, RZ, 0xfc, !PT ;  /* 0x00000030f3177812 */ /* 0x040fe200078efcff */
[----:B------:R-:W-:Y:S01]  /*07e0*/  IMAD.MOV R10, RZ, RZ, -R2 ;  /* 0x000000ffff0a7224 */ /* 0x000fe200078e0a02 */
[----:B------:R-:W-:Y:S01]  /*07f0*/  LOP3.LUT R24, R243, 0x32, RZ, 0xfc, !PT ;  /* 0x00000032f3187812 */ /* 0x000fe200078efcff */
[C---:B------:R-:W-:Y:S01]  /*0800*/  IMAD R3, R9.reuse, R4, R7 ;  /* 0x0000000409037224 */ /* 0x040fe200078e0207 */
[----:B------:R-:W-:Y:S01]  /*0810*/  IABS R7, R243 ;  /* 0x000000f300077213 */ /* 0x000fe20000000000 */
[----:B------:R-:W-:Y:S01]  /*0820*/  IMAD R4, R9, R10, R8 ;  /* 0x0000000a09047224 */ /* 0x000fe200078e0208 */
[----:B------:R-:W-:Y:S01]  /*0830*/  LOP3.LUT R8, R243, 0x6, RZ, 0xfc, !PT ;  /* 0x00000006f3087812 */ /* 0x000fe200078efcff */
[C---:B------:R-:W-:Y:S01]  /*0840*/  IMAD R2, R9.reuse, R6, R5 ;  /* 0x0000000609027224 */ /* 0x040fe200078e0205 */
[----:B------:R-:W-:Y:S01]  /*0850*/  ISETP.GT.U32.AND P2, PT, R9, R3, PT ;  /* 0x000000030900720c */ /* 0x000fe20003f44070 */
[----:B------:R-:W-:Y:S01]  /*0860*/  IMAD R5, R11, R242, RZ ;  /* 0x000000f20b057224 */ /* 0x000fe200078e02ff */
[C---:B------:R-:W-:Y:S01]  /*0870*/  ISETP.GT.U32.AND P3, PT, R9.reuse, R4, PT ;  /* 0x000000040900720c */ /* 0x040fe20003f64070 */
[----:B------:R-:W-:Y:S01]  /*0880*/  @!P0 IMAD.IADD R0, R0, 0x1, -R9 ;  /* 0x0000000100008824 */ /* 0x000fe200078e0a09 */
[----:B------:R-:W-:Y:S01]  /*0890*/  ISETP.GT.U32.AND P1, PT, R9, R2, PT ;  /* 0x000000020900720c */ /* 0x000fe20003f24070 */
[----:B------:R-:W-:Y:S01]  /*08a0*/  IMAD.HI.U32 R244, R245, R5, R244 ;  /* 0x00000005f5f47227 */ /* 0x000fe200078e00f4 */
[----:B-1----:R-:W-:-:S02]  /*08b0*/  IABS R15, R8 ;  /* 0x00000008000f7213 */ /* 0x002fc40000000000 */
[----:B------:R-:W-:Y:S02]  /*08c0*/  ISETP.GE.AND P0, PT, R12, RZ, PT ;  /* 0x000000ff0c00720c */ /* 0x000fe40003f06270 */
[----:B------:R-:W-:Y:S01]  /*08d0*/  LOP3.LUT R12, R243, 0xe, RZ, 0xfc, !PT ;  /* 0x0000000ef30c7812 */ /* 0x000fe200078efcff */
[----:B------:R-:W-:Y:S01]  /*08e0*/  IMAD.HI.U32 R5, R244, R7, RZ ;  /* 0x00000007f4057227 */ /* 0x000fe200078e00ff */
[----:B------:R-:W-:Y:S02]  /*08f0*/  IABS R19, R23 ;  /* 0x0000001700137213 */ /* 0x000fe40000000000 */
[----:B------:R-:W-:Y:S01]  /*0900*/  @!P2 IADD3 R3, R3, -R9, RZ ;  /* 0x800000090303a210 */ /* 0x000fe20007ffe0ff */
[--C-:B------:R-:W-:Y:S01]  /*0910*/  @!P3 IMAD.IADD R4, R4, 0x1, -R9.reuse ;  /* 0x000000010404b824 */ /* 0x100fe200078e0a09 */
[----:B------:R-:W-:Y:S01]  /*0920*/  IABS R251, R12 ;  /* 0x0000000c00fb7213 */ /* 0x000fe20000000000 */
[----:B------:R-:W-:Y:S01]  /*0930*/  @!P1 IMAD.IADD R2, R2, 0x1, -R9 ;  /* 0x0000000102029824 */ /* 0x000fe200078e0a09 */
[C---:B------:R-:W-:Y:S01]  /*0940*/  ISETP.GT.U32.AND P1, PT, R9.reuse, R0, PT ;  /* 0x000000000900720c */ /* 0x040fe20003f24070 */
[----:B------:R-:W-:Y:S01]  /*0950*/  IMAD.MOV R5, RZ, RZ, -R5 ;  /* 0x000000ffff057224 */ /* 0x000fe200078e0a05 */
[C---:B------:R-:W-:Y:S01]  /*0960*/  ISETP.GT.U32.AND P4, PT, R9.reuse, R4, PT ;  /* 0x000000040900720c */ /* 0x040fe20003f84070 */
[----:B------:R-:W-:Y:S01]  /*0970*/  IMAD.HI.U32 R6, R244, R13, RZ ;  /* 0x0000000df4067227 */ /* 0x000fe200078e00ff */
[----:B------:R-:W-:-:S02]  /*0980*/  ISETP.GT.U32.AND P2, PT, R9, R2, PT ;  /* 0x000000020900720c */ /* 0x000fc40003f44070 */
[----:B------:R-:W-:Y:S01]  /*0990*/  ISETP.GT.U32.AND P3, PT, R9, R3, PT ;  /* 0x000000030900720c */ /* 0x000fe20003f64070 */
[----:B------:R-:W-:Y:S01]  /*09a0*/  IMAD R5, R242, R5, R7 ;  /* 0x00000005f2057224 */ /* 0x000fe200078e0207 */
[----:B------:R-:W-:Y:S01]  /*09b0*/  LOP3.LUT R7, R243, 0x4, RZ, 0xfc, !PT ;  /* 0x00000004f3077812 */ /* 0x000fe200078efcff */
[----:B------:R-:W-:Y:S01]  /*09c0*/  IMAD.MOV R6, RZ, RZ, -R6 ;  /* 0x000000ffff067224 */ /* 0x000fe200078e0a06 */
[----:B------:R-:W-:Y:S02]  /*09d0*/  IABS R21, R24 ;  /* 0x0000001800157213 */ /* 0x000fe40000000000 */
[----:B------:R-:W-:Y:S01]  /*09e0*/  IABS R11, R7 ;  /* 0x00000007000b7213 */ /* 0x000fe20000000000 */
[--C-:B------:R-:W-:Y:S01]  /*09f0*/  @!P1 IMAD.IADD R0, R0, 0x1, -R9.reuse ;  /* 0x0000000100009824 */ /* 0x100fe200078e0a09 */
[----:B------:R-:W-:Y:S01]  /*0a00*/  ISETP.GE.AND P1, PT, R7, RZ, PT ;  /* 0x000000ff0700720c */ /* 0x000fe20003f26270 */
[--C-:B------:R-:W-:Y:S01]  /*0a10*/  @!P4 IMAD.IADD R4, R4, 0x1, -R9.reuse ;  /* 0x000000010404c824 */ /* 0x100fe200078e0a09 */
[----:B------:R-:W-:Y:S01]  /*0a20*/  ISETP.GE.AND P4, PT, R17, RZ, PT ;  /* 0x000000ff1100720c */ /* 0x000fe20003f86270 */
[----:B------:R-:W-:Y:S01]  /*0a30*/  @!P2 IMAD.IADD R2, R2, 0x1, -R9 ;  /* 0x000000010202a824 */ /* 0x000fe200078e0a09 */
[----:B------:R-:W-:Y:S01]  /*0a40*/  LOP3.LUT R25, R243, 0x36, RZ, 0xfc, !PT ;  /* 0x00000036f3197812 */ /* 0x000fe200078efcff */
[----:B------:R-:W-:Y:S01]  /*0a50*/  IMAD R13, R242, R6, R13 ;  /* 0x00000006f20d7224 */ /* 0x000fe200078e020d */
[----:B------:R-:W-:Y:S01]  /*0a60*/  @!P3 IADD3 R3, R3, -R9, RZ ;  /* 0x800000090303b210 */ /* 0x000fe20007ffe0ff */
[----:B------:R-:W-:Y:S01]  /*0a70*/  @!P5 IMAD.MOV R2, RZ, RZ, -R2 ;  /* 0x000000ffff02d224 */ /* 0x000fe200078e0a02 */
[----:B------:R-:W-:-:S02]  /*0a80*/  ISETP.GE.AND P5, PT, R14, RZ, PT ;  /* 0x000000ff0e00720c */ /* 0x000fc40003fa6270 */
[C---:B------:R-:W-:Y:S02]  /*0a90*/  LOP3.LUT R6, R243.reuse, 0x2, RZ, 0xfc, !PT ;  /* 0x00000002f3067812 */ /* 0x040fe400078efcff */
[----:B------:R-:W-:Y:S02]  /*0aa0*/  ISETP.GT.U32.AND P3, PT, R242, R13, PT ;  /* 0x0000000df200720c */ /* 0x000fe40003f64070 */
[----:B------:R-:W-:Y:S01]  /*0ab0*/  ISETP.GE.AND P2, PT, R6, RZ, PT ;  /* 0x000000ff0600720c */ /* 0x000fe20003f46270 */
[----:B------:R-:W-:Y:S01]  /*0ac0*/  @!P4 IMAD.MOV R0, RZ, RZ, -R0 ;  /* 0x000000ffff00c224 */ /* 0x000fe200078e0a00 */
[----:B------:R-:W-:Y:S02]  /*0ad0*/  ISETP.GT.U32.AND P4, PT, R242, R5, PT ;  /* 0x00000005f200720c */ /* 0x000fe40003f84070 */
[----:B------:R-:W-:Y:S01]  /*0ae0*/  IABS R9, R6 ;  /* 0x0000000600097213 */ /* 0x000fe20000000000 */
[----:B------:R-:W-:Y:S01]  /*0af0*/  IMAD.MOV.U32 R6, RZ, RZ, R4 ;  /* 0x000000ffff067224 */ /* 0x000fe200078e0004 */
[C---:B------:R-:W-:Y:S01]  /*0b00*/  LOP3.LUT R26, R243.reuse, 0x3c, RZ, 0xfc, !PT ;  /* 0x0000003cf31a7812 */ /* 0x040fe200078efcff */
[----:B------:R-:W-:Y:S01]  /*0b10*/  IMAD.MOV.U32 R4, RZ, RZ, R3 ;  /* 0x000000ffff047224 */ /* 0x000fe200078e0003 */
[----:B------:R-:W-:Y:S01]  /*0b20*/  LOP3.LUT R28, R243, 0x42, RZ, 0xfc, !PT ;  /* 0x00000042f31c7812 */ /* 0x000fe200078efcff */
[----:B------:R-:W-:Y:S01]  /*0b30*/  @!P6 IMAD.MOV R6, RZ, RZ, -R6 ;  /* 0x000000ffff06e224 */ /* 0x000fe200078e0a06 */
[----:B------:R-:W-:Y:S01]  /*0b40*/  ISETP.GE.AND P6, PT, R8, RZ, PT ;  /* 0x000000ff0800720c */ /* 0x000fe20003fc6270 */
[----:B------:R-:W-:Y:S01]  /*0b50*/  @!P5 IMAD.MOV R4, RZ, RZ, -R4 ;  /* 0x000000ffff04d224 */ /* 0x000fe200078e0a04 */
[----:B------:R-:W-:Y:S01]  /*0b60*/  @!P3 IADD3 R13, R13, -R242, RZ ;  /* 0x800000f20d0db210 */ /* 0x000fe20007ffe0ff */
[----:B------:R-:W-:Y:S01]  /*0b70*/  IMAD.HI.U32 R7, R244, R9, RZ ;  /* 0x00000009f4077227 */ /* 0x000fe200078e00ff */
[----:B------:R-:W-:-:S02]  /*0b80*/  ISETP.NE.AND P3, PT, RZ, c[0x0][0x178], PT ;  /* 0x00005e00ff007a0c */ /* 0x000fc40003f65270 */
[----:B------:R-:W-:Y:S01]  /*0b90*/  IABS R29, R28 ;  /* 0x0000001c001d7213 */ /* 0x000fe20000000000 */
[----:B------:R-:W-:Y:S01]  /*0ba0*/  @!P4 IMAD.IADD R5, R5, 0x1, -R242 ;  /* 0x000000010505c824 */ /* 0x000fe200078e0af2 */
[----:B------:R-:W-:Y:S01]  /*0bb0*/  ISETP.GT.U32.AND P4, PT, R242, R13, PT ;  /* 0x0000000df200720c */ /* 0x000fe20003f84070 */
[----:B------:R-:W-:Y:S01]  /*0bc0*/  IMAD.HI.U32 R8, R244, R11, RZ ;  /* 0x0000000bf4087227 */ /* 0x000fe200078e00ff */
[C---:B------:R-:W-:Y:S02]  /*0bd0*/  LOP3.LUT R30, R243.reuse, 0x46, RZ, 0xfc, !PT ;  /* 0x00000046f31e7812 */ /* 0x040fe400078efcff */
[----:B------:R-:W-:Y:S01]  /*0be0*/  ISETP.GT.U32.AND P5, PT, R242, R5, PT ;  /* 0x00000005f200720c */ /* 0x000fe20003fa4070 */
[----:B------:R-:W-:Y:S01]  /*0bf0*/  IMAD.MOV R7, RZ, RZ, -R7 ;  /* 0x000000ffff077224 */ /* 0x000fe200078e0a07 */
[----:B------:R-:W-:Y:S01]  /*0c00*/  IABS R31, R30 ;  /* 0x0000001e001f7213 */ /* 0x000fe20000000000 */
[----:B------:R-:W-:Y:S01]  /*0c10*/  IMAD.MOV R8, RZ, RZ, -R8 ;  /* 0x000000ffff087224 */ /* 0x000fe200078e0a08 */
[C---:B------:R-:W-:Y:S01]  /*0c20*/  LOP3.LUT R34, R243.reuse, 0x48, RZ, 0xfc, !PT ;  /* 0x00000048f3227812 */ /* 0x040fe200078efcff */
[----:B------:R-:W-:Y:S01]  /*0c30*/  IMAD.HI.U32 R3, R244, R15, RZ ;  /* 0x0000000ff4037227 */ /* 0x000fe200078e00ff */
[----:B------:R-:W-:-:S02]  /*0c40*/  LOP3.LUT R36, R243, 0x4a, RZ, 0xfc, !PT ;  /* 0x0000004af3247812 */ /* 0x000fc400078efcff */
[----:B------:R-:W-:Y:S01]  /*0c50*/  IABS R33, R34 ;  /* 0x0000002200217213 */ /* 0x000fe20000000000 */
[C---:B------:R-:W-:Y:S01]  /*0c60*/  IMAD R7, R242.reuse, R7, R9 ;  /* 0x00000007f2077224 */ /* 0x040fe200078e0209 */
[----:B------:R-:W-:Y:S01]  /*0c70*/  IADD3 R10, -R3, RZ, RZ ;  /* 0x000000ff030a7210 */ /* 0x000fe20007ffe1ff */
[C---:B------:R-:W-:Y:S01]  /*0c80*/  IMAD R9, R242.reuse, R8, R11 ;  /* 0x00000008f2097224 */ /* 0x040fe200078e020b */
[----:B------:R-:W-:Y:S01]  /*0c90*/  LOP3.LUT R3, RZ, c[0x0][0x178], RZ, 0x33, !PT ;  /* 0x00005e00ff037a12 */ /* 0x000fe200078e33ff */
[--C-:B------:R-:W-:Y:S01]  /*0ca0*/  @!P5 IMAD.IADD R5, R5, 0x1, -R242.reuse ;  /* 0x000000010505d824 */ /* 0x100fe200078e0af2 */
[----:B------:R-:W-:Y:S01]  /*0cb0*/  LOP3.LUT R38, R243, 0x4c, RZ, 0xfc, !PT ;  /* 0x0000004cf3267812 */ /* 0x000fe200078efcff */
[----:B------:R-:W-:Y:S01]  /*0cc0*/  @!P4 IMAD.IADD R13, R13, 0x1, -R242 ;  /* 0x000000010d0dc824 */ /* 0x000fe200078e0af2 */
[C---:B------:R-:W-:Y:S01]  /*0cd0*/  ISETP.GT.U32.AND P5, PT, R242.reuse, R9, PT ;  /* 0x00000009f200720c */ /* 0x040fe20003fa4070 */
[----:B------:R-:W-:Y:S01]  /*0ce0*/  IMAD R11, R242, R10, R15 ;  /* 0x0000000af20b7224 */ /* 0x000fe200078e020f */
[C---:B------:R-:W-:Y:S01]  /*0cf0*/  SEL R0, R3.reuse, R0, !P3 ;  /* 0x0000000003007207 */ /* 0x040fe20005800000 */
[----:B------:R-:W-:Y:S01]  /*0d00*/  IMAD.MOV.U32 R14, RZ, RZ, R5 ;  /* 0x000000ffff0e7224 */ /* 0x000fe200078e0005 */
[----:B------:R-:W-:-:S02]  /*0d10*/  SEL R8, R3, R2, !P3 ;  /* 0x0000000203087207 */ /* 0x000fc40005800000 */
[----:B------:R-:W-:Y:S01]  /*0d20*/  ISETP.GE.AND P4, PT, R243, RZ, PT ;  /* 0x000000fff300720c */ /* 0x000fe20003f86270 */
[----:B------:R1:W-:Y:S01]  /*0d30*/  STL [R1+0xb0], R0 ;  /* 0x0000b00001007387 */ /* 0x0003e20000100800 */
[----:B------:R-:W-:Y:S02]  /*0d40*/  SEL R2, R3, R4, !P3 ;  /* 0x0000000403027207 */ /* 0x000fe40005800000 */
[C---:B------:R-:W-:Y:S01]  /*0d50*/  LOP3.LUT R10, R243.reuse, 0xc, RZ, 0xfc, !PT ;  /* 0x0000000cf30a7812 */ /* 0x040fe200078efcff */
[----:B------:R2:W-:Y:S01]  /*0d60*/  STL [R1+0xb4], R8 ;  /* 0x0000b40801007387 */ /* 0x0005e20000100800 */
[----:B------:R-:W-:Y:S01]  /*0d70*/  LOP3.LUT R39, R243, 0x4e, RZ, 0xfc, !PT ;  /* 0x0000004ef3277812 */ /* 0x000fe200078efcff */
[----:B------:R-:W-:Y:S01]  /*0d80*/  @!P5 IMAD.IADD R9, R9, 0x1, -R242 ;  /* 0x000000010909d824 */ /* 0x000fe200078e0af2 */
[----:B------:R-:W-:Y:S01]  /*0d90*/  IABS R4, R10 ;  /* 0x0000000a00047213 */ /* 0x000fe20000000000 */
[----:B------:R3:W-:Y:S01]  /*0da0*/  STL [R1+0xb8], R2 ;  /* 0x0000b80201007387 */ /* 0x0007e20000100800 */
[----:B------:R-:W-:-:S02]  /*0db0*/  IABS R35, R36 ;  /* 0x0000002400237213 */ /* 0x000fc40000000000 */
[----:B-1----:R-:W-:Y:S01]  /*0dc0*/  SEL R0, R3, R6, !P3 ;  /* 0x0000000603007207 */ /* 0x002fe20005800000 */
[----:B------:R-:W-:Y:S01]  /*0dd0*/  @!P4 IMAD.MOV R14, RZ, RZ, -R14 ;  /* 0x000000ffff0ec224 */ /* 0x000fe200078e0a0e */
[----:B------:R-:W-:Y:S02]  /*0de0*/  ISETP.GT.U32.AND P3, PT, R242, R7, PT ;  /* 0x00000007f200720c */ /* 0x000fe40003f64070 */
[C---:B--2---:R-:W-:Y:S01]  /*0df0*/  LOP3.LUT R8, R243.reuse, 0xa, RZ, 0xfc, !PT ;  /* 0x0000000af3087812 */ /* 0x044fe200078efcff */
[----:B------:R1:W-:Y:S01]  /*0e00*/  STL [R1+0xbc], R0 ;  /* 0x0000bc0001007387 */ /* 0x0003e20000100800 */
[----:B------:R-:W-:Y:S02]  /*0e10*/  LOP3.LUT R6, R243, 0x8, RZ, 0xfc, !PT ;  /* 0x00000008f3067812 */ /* 0x000fe400078efcff */
[----:B------:R-:W-:Y:S01]  /*0e20*/  IABS R15, R8 ;  /* 0x00000008000f7213 */ /* 0x000fe20000000000 */
[----:B------:R2:W-:Y:S01]  /*0e30*/  STL [R1+0x18], R14 ;  /* 0x0000180e01007387 */ /* 0x0005e20000100800 */
[----:B------:R-:W-:-:S02]  /*0e40*/  IABS R3, R6 ;  /* 0x0000000600037213 */ /* 0x000fc40000000000 */
[----:B------:R-:W-:Y:S01]  /*0e50*/  ISETP.GT.U32.AND P5, PT, R242, R9, PT ;  /* 0x00000009f200720c */ /* 0x000fe20003fa4070 */
[----:B---3--:R-:W-:Y:S01]  /*0e60*/  IMAD.HI.U32 R2, R244, R15, RZ ;  /* 0x0000000ff4027227 */ /* 0x008fe200078e00ff */
[----:B------:R-:W-:Y:S02]  /*0e70*/  ISETP.GT.U32.AND P4, PT, R242, R11, PT ;  /* 0x0000000bf200720c */ /* 0x000fe40003f84070 */
[C---:B------:R-:W-:Y:S01]  /*0e80*/  LOP3.LUT R40, R243.reuse, 0x50, RZ, 0xfc, !PT ;  /* 0x00000050f3287812 */ /* 0x040fe200078efcff */
[----:B-1----:R-:W-:Y:S01]  /*0e90*/  IMAD.HI.U32 R0, R244, R3, RZ ;  /* 0x00000003f4007227 */ /* 0x002fe200078e00ff */
[C---:B------:R-:W-:Y:S02]  /*0ea0*/  LOP3.LUT R41, R243.reuse, 0x52, RZ, 0xfc, !PT ;  /* 0x00000052f3297812 */ /* 0x040fe400078efcff */
[----:B--2---:R-:W-:Y:S01]  /*0eb0*/  LOP3.LUT R14, R243, 0x10, RZ, 0xfc, !PT ;  /* 0x00000010f30e7812 */ /* 0x004fe200078efcff */
[----:B------:R-:W-:Y:S01]  /*0ec0*/  @!P3 IMAD.IADD R7, R7, 0x1, -R242 ;  /* 0x000000010707b824 */ /* 0x000fe200078e0af2 */
[----:B------:R-:W-:Y:S01]  /*0ed0*/  IADD3 R0, -R0, RZ, RZ ;  /* 0x000000ff00007210 */ /* 0x000fe20007ffe1ff */
[----:B------:R-:W-:Y:S01]  /*0ee0*/  IMAD.MOV R2, RZ, RZ, -R2 ;  /* 0x000000ffff027224 */ /* 0x000fe200078e0a02 */
[----:B------:R-:W-:-:S02]  /*0ef0*/  IABS R17, R14 ;  /* 0x0000000e00117213 */ /* 0x000fc40000000000 */
[C---:B------:R-:W-:Y:S01]  /*0f00*/  ISETP.GT.U32.AND P3, PT, R242.reuse, R7, PT ;  /* 0x00000007f200720c */ /* 0x040fe20003f64070 */
[C---:B------:R-:W-:Y:S01]  /*0f10*/  IMAD R5, R242.reuse, R2, R15 ;  /* 0x00000002f2057224 */ /* 0x040fe200078e020f */
[----:B------:R-:W-:Y:S01]  /*0f20*/  @!P5 IADD3 R9, R9, -R242, RZ ;  /* 0x800000f20909d210 */ /* 0x000fe20007ffe0ff */
[C---:B------:R-:W-:Y:S01]  /*0f30*/  IMAD R3, R242.reuse, R0, R3 ;  /* 0x00000000f2037224 */ /* 0x040fe200078e0203 */
[----:B------:R-:W-:Y:S01]  /*0f40*/  IABS R37, R41 ;  /* 0x0000002900257213 */ /* 0x000fe20000000000 */
[----:B------:R-:W-:Y:S01]  /*0f50*/  IMAD.MOV.U32 R0, RZ, RZ, R13 ;  /* 0x000000ffff007224 */ /* 0x000fe200078e000d */
[----:B------:R-:W-:Y:S01]  /*0f60*/  ISETP.GT.U32.AND P5, PT, R242, R5, PT ;  /* 0x00000005f200720c */ /* 0x000fe20003fa4070 */
[----:B------:R-:W-:Y:S01]  /*0f70*/  @!P4 IMAD.IADD R11, R11, 0x1, -R242 ;  /* 0x000000010b0bc824 */ /* 0x000fe200078e0af2 */
[----:B------:R-:W-:Y:S01]  /*0f80*/  ISETP.GE.AND P4, PT, R6, RZ, PT ;  /* 0x000000ff0600720c */ /* 0x000fe20003f86270 */
[----:B------:R-:W-:Y:S01]  /*0f90*/  @!P0 IMAD.MOV R0, RZ, RZ, -R0 ;  /* 0x000000ffff008224 */ /* 0x000fe200078e0a00 */
[----:B------:R-:W-:Y:S01]  /*0fa0*/  LOP3.LUT R6, R243, 0x14, RZ, 0xfc, !PT ;  /* 0x00000014f3067812 */ /* 0x000fe200078efcff */
[----:B------:R-:W-:Y:S01]  /*0fb0*/  IMAD.MOV.U32 R15, RZ, RZ, R4 ;  /* 0x000000ffff0f7224 */ /* 0x000fe200078e0004 */
[C---:B------:R-:W-:Y:S01]  /*0fc0*/  ISETP.GT.U32.AND P0, PT, R242.reuse, R11, PT ;  /* 0x0000000bf200720c */ /* 0x040fe20003f04070 */
[----:B------:R-:W-:Y:S01]  /*0fd0*/  @!P3 IMAD.IADD R7, R7, 0x1, -R242 ;  /* 0x000000010707b824 */ /* 0x000fe200078e0af2 */
[----:B------:R-:W-:Y:S01]  /*0fe0*/  ISETP.GT.U32.AND P3, PT, R242, R3, PT ;  /* 0x00000003f200720c */ /* 0x000fe20003f64070 */
[----:B------:R-:W-:Y:S01]  /*0ff0*/  IMAD.HI.U32 R2, R244, R15, RZ ;  /* 0x0000000ff4027227 */ /* 0x000fe200078e00ff */
[----:B------:R1:W-:Y:S01]  /*1000*/  STL [R1+0x4510], R0 ;  /* 0x0045100001007387 */ /* 0x0003e20000100800 */
[----:B------:R-:W-:-:S02]  /*1010*/  LOP3.LUT R42, R243, 0x56, RZ, 0xfc, !PT ;  /* 0x00000056f32a7812 */ /* 0x000fc400078efcff */
[----:B------:R-:W-:Y:S01]  /*1020*/  @!P5 IMAD.IADD R5, R5, 0x1, -R242 ;  /* 0x000000010505d824 */ /* 0x000fe200078e0af2 */
[----:B------:R-:W-:Y:S01]  /*1030*/  MOV R16, R7 ;  /* 0x0000000700107202 */ /* 0x000fe20000000f00 */
[----:B------:R-:W-:Y:S01]  /*1040*/  IMAD.MOV R2, RZ, RZ, -R2 ;  /* 0x000000ffff027224 */ /* 0x000fe200078e0a02 */
[----:B------:R-:W-:Y:S01]  /*1050*/  IABS R7, R6 ;  /* 0x0000000600077213 */ /* 0x000fe20000000000 */
[----:B------:R-:W-:Y:S01]  /*1060*/  IMAD.HI.U32 R4, R244, R251, RZ ;  /* 0x000000fbf4047227 */ /* 0x000fe200078e00ff */
[C---:B------:R-:W-:Y:S02]  /*1070*/  ISETP.GT.U32.AND P5, PT, R242.reuse, R5, PT ;  /* 0x00000005f200720c */ /* 0x040fe40003fa4070 */
[C---:B------:R-:W-:Y:S01]  /*1080*/  LOP3.LUT R44, R243.reuse, 0x62, RZ, 0xfc, !PT ;  /* 0x00000062f32c7812 */ /* 0x040fe200078efcff */
[----:B------:R-:W-:Y:S01]  /*1090*/  IMAD R13, R242, R2, R15 ;  /* 0x00000002f20d7224 */ /* 0x000fe200078e020f */
[----:B------:R-:W-:Y:S01]  /*10a0*/  LOP3.LUT R48, R243, 0x66, RZ, 0xfc, !PT ;  /* 0x00000066f3307812 */ /* 0x000fe200078efcff */
[----:B------:R-:W-:Y:S01]  /*10b0*/  IMAD.HI.U32 R2, R244, R17, RZ ;  /* 0x00000011f4027227 */ /* 0x000fe200078e00ff */
[----:B------:R-:W-:-:S02]  /*10c0*/  IABS R45, R44 ;  /* 0x0000002c002d7213 */ /* 0x000fc40000000000 */
[----:B------:R-:W-:Y:S01]  /*10d0*/  LOP3.LUT R46, R243, 0x64, RZ, 0xfc, !PT ;  /* 0x00000064f32e7812 */ /* 0x000fe200078efcff */
[----:B------:R-:W-:Y:S01]  /*10e0*/  @!P0 IMAD.IADD R11, R11, 0x1, -R242 ;  /* 0x000000010b0b8824 */ /* 0x000fe200078e0af2 */
[----:B------:R-:W-:Y:S01]  /*10f0*/  ISETP.GT.U32.AND P0, PT, R242, R13, PT ;  /* 0x0000000df200720c */ /* 0x000fe20003f04070 */
[----:B------:R-:W-:Y:S01]  /*1100*/  IMAD.MOV R4, RZ, RZ, -R4 ;  /* 0x000000ffff047224 */ /* 0x000fe200078e0a04 */
[----:B------:R-:W-:Y:S01]  /*1110*/  IABS R47, R46 ;  /* 0x0000002e002f7213 */ /* 0x000fe20000000000 */
[----:B------:R-:W-:Y:S01]  /*1120*/  @!P3 IMAD.IADD R3, R3, 0x1, -R242 ;  /* 0x000000010303b824 */ /* 0x000fe200078e0af2 */
[----:B-1----:R-:W-:Y:S01]  /*1130*/  MOV R0, R11 ;  /* 0x0000000b00007202 */ /* 0x002fe20000000f00 */
[----:B------:R-:W-:Y:S01]  /*1140*/  IMAD.MOV R2, RZ, RZ, -R2 ;  /* 0x000000ffff027224 */ /* 0x000fe200078e0a02 */
[----:B------:R-:W-:Y:S01]  /*1150*/  ISETP.GE.AND P3, PT, R8, RZ, PT ;  /* 0x000000ff0800720c */ /* 0x000fe20003f66270 */
[C---:B------:R-:W-:Y:S01]  /*1160*/  IMAD R251, R242.reuse, R4, R251 ;  /* 0x00000004f2fb7224 */ /* 0x040fe200078e02fb */
[C---:B------:R-:W-:Y:S01]  /*1170*/  LOP3.LUT R8, R243.reuse, 0x16, RZ, 0xfc, !PT ;  /* 0x00000016f3087812 */ /* 0x040fe200078efcff */
[----:B------:R-:W-:Y:S01]  /*1180*/  IMAD.MOV.U32 R4, RZ, RZ, R9 ;  /* 0x000000ffff047224 */ /* 0x000fe200078e0009 */
[----:B------:R-:W-:Y:S01]  /*1190*/  LOP3.LUT R50, R243, 0x68, RZ, 0xfc, !PT ;  /* 0x00000068f3327812 */ /* 0x000fe200078efcff */
[----:B------:R-:W-:Y:S01]  /*11a0*/  @!P2 IMAD.MOV R16, RZ, RZ, -R16 ;  /* 0x000000ffff10a224 */ /* 0x000fe200078e0a10 */
[C---:B------:R-:W-:Y:S01]  /*11b0*/  ISETP.GT.U32.AND P2, PT, R242.reuse, R3, PT ;  /* 0x00000003f200720c */ /* 0x040fe20003f44070 */
[C---:B------:R-:W-:Y:S01]  /*11c0*/  IMAD R250, R242.reuse, R2, R17 ;  /* 0x00000002f2fa7224 */ /* 0x040fe200078e0211 */
[----:B------:R-:W-:Y:S01]  /*11d0*/  IABS R9, R8 ;  /* 0x0000000800097213 */ /* 0x000fe20000000000 */
[----:B------:R-:W-:Y:S01]  /*11e0*/  @!P6 IMAD.MOV R0, RZ, RZ, -R0 ;  /* 0x000000ffff00e224 */ /* 0x000fe200078e0a00 */
[C---:B------:R-:W-:Y:S01]  /*11f0*/  ISETP.GT.U32.AND P6, PT, R242.reuse, R251, PT ;  /* 0x000000fbf200720c */ /* 0x040fe20003fc4070 */
[----:B------:R-:W-:Y:S01]  /*1200*/  @!P1 IMAD.MOV R4, RZ, RZ, -R4 ;  /* 0x000000ffff049224 */ /* 0x000fe200078e0a04 */
[----:B------:R-:W-:Y:S01]  /*1210*/  STL [R1+0x14], R16 ;  /* 0x0000141001007387 */ /* 0x000fe20000100800 */
[--C-:B------:R-:W-:Y:S01]  /*1220*/  @!P5 IMAD.IADD R5, R5, 0x1, -R242.reuse ;  /* 0x000000010505d824 */ /* 0x100fe200078e0af2 */
[----:B------:R-:W-:Y:S01]  /*1230*/  ISETP.GT.U32.AND P5, PT, R242, R250, PT ;  /* 0x000000faf200720c */ /* 0x000fe20003fa4070 */
[--C-:B------:R-:W-:Y:S01]  /*1240*/  @!P0 IMAD.IADD R13, R13, 0x1, -R242.reuse ;  /* 0x000000010d0d8824 */ /* 0x100fe200078e0af2 */
[----:B------:R1:W-:Y:S01]  /*1250*/  STL [R1+0x10], R4 ;  /* 0x0000100401007387 */ /* 0x0003e20000100800 */
[----:B------:R-:W-:Y:S01]  /*1260*/  ISETP.GE.AND P1, PT, R10, RZ, PT ;  /* 0x000000ff0a00720c */ /* 0x000fe20003f26270 */
[----:B------:R-:W-:Y:S01]  /*1270*/  @!P3 IMAD.MOV R5, RZ, RZ, -R5 ;  /* 0x000000ffff05b224 */ /* 0x000fe200078e0a05 */
[----:B------:R-:W-:Y:S01]  /*1280*/  LOP3.LUT R10, R243, 0x18, RZ, 0xfc, !PT ;  /* 0x00000018f30a7812 */ /* 0x000fe200078efcff */
[----:B------:R-:W-:Y:S01]  /*1290*/  @!P2 IMAD.IADD R3, R3, 0x1, -R242 ;  /* 0x000000010303a824 */ /* 0x000fe200078e0af2 */
[----:B------:R2:W-:Y:S01]  /*12a0*/  STL [R1+0xc], R0 ;  /* 0x00000c0001007387 */ /* 0x0005e20000100800 */
[----:B------:R-:W-:Y:S01]  /*12b0*/  ISETP.GE.AND P2, PT, R12, RZ, PT ;  /* 0x000000ff0c00720c */ /* 0x000fe20003f46270 */
[----:B------:R-:W-:Y:S01]  /*12c0*/  IMAD.HI.U32 R32, R244, R37, RZ ;  /* 0x00000025f4207227 */ /* 0x000fe200078e00ff */
[----:B------:R-:W-:-:S02]  /*12d0*/  @!P6 IADD3 R251, R251, -R242, RZ ;  /* 0x800000f2fbfbe210 */ /* 0x000fc40007ffe0ff */
[C---:B-1----:R-:W-:Y:S01]  /*12e0*/  LOP3.LUT R4, R243.reuse, 0x12, RZ, 0xfc, !PT ;  /* 0x00000012f3047812 */ /* 0x042fe200078efcff */
[----:B------:R-:W-:Y:S01]  /*12f0*/  @!P5 IMAD.IADD R250, R250, 0x1, -R242 ;  /* 0x00000001fafad824 */ /* 0x000fe200078e0af2 */
[C---:B------:R-:W-:Y:S01]  /*1300*/  ISETP.GT.U32.AND P6, PT, R242.reuse, R13, PT ;  /* 0x0000000df200720c */ /* 0x040fe20003fc4070 */
[----:B------:R-:W-:Y:S01]  /*1310*/  IMAD.MOV R32, RZ, RZ, -R32 ;  /* 0x000000ffff207224 */ /* 0x000fe200078e0a20 */
[----:B------:R-:W-:Y:S01]  /*1320*/  IABS R249, R4 ;  /* 0x0000000400f97213 */ /* 0x000fe20000000000 */
[----:B--2---:R-:W-:Y:S01]  /*1330*/  IMAD.MOV.U32 R0, RZ, RZ, R3 ;  /* 0x000000ffff007224 */ /* 0x004fe200078e0003 */
[C---:B------:R-:W-:Y:S01]  /*1340*/  ISETP.GT.U32.AND P5, PT, R242.reuse, R251, PT ;  /* 0x000000fbf200720c */ /* 0x040fe20003fa4070 */
[----:B------:R-:W-:Y:S01]  /*1350*/  IMAD R32, R242, R32, R37 ;  /* 0x00000020f2207224 */ /* 0x000fe200078e0225 */
[----:B------:R-:W-:Y:S01]  /*1360*/  IABS R11, R10 ;  /* 0x0000000a000b7213 */ /* 0x000fe20000000000 */
[----:B------:R-:W-:Y:S01]  /*1370*/  IMAD.HI.U32 R2, R244, R249, RZ ;  /* 0x000000f9f4027227 */ /* 0x000fe200078e00ff */
[----:B------:R-:W-:-:S02]  /*1380*/  LOP3.LUT R12, R243, 0x1a, RZ, 0xfc, !PT ;  /* 0x0000001af30c7812 */ /* 0x000fc400078efcff */
[----:B------:R-:W-:Y:S01]  /*1390*/  ISETP.GE.AND P0, PT, R14, RZ, PT ;  /* 0x000000ff0e00720c */ /* 0x000fe20003f06270 */
[----:B------:R-:W-:Y:S01]  /*13a0*/  IMAD.MOV R3, RZ, RZ, -R2 ;  /* 0x000000ffff037224 */ /* 0x000fe200078e0a02 */
[----:B------:R-:W-:Y:S01]  /*13b0*/  LOP3.LUT R14, R243, 0x24, RZ, 0xfc, !PT ;  /* 0x00000024f30e7812 */ /* 0x000fe200078efcff */
[----:B------:R-:W-:Y:S01]  /*13c0*/  @!P4 IMAD.MOV R0, RZ, RZ, -R0 ;  /* 0x000000ffff00c224 */ /* 0x000fe200078e0a00 */
[----:B------:R-:W-:Y:S01]  /*13d0*/  ISETP.GT.U32.AND P4, PT, R242, R250, PT ;  /* 0x000000faf200720c */ /* 0x000fe20003f84070 */
[----:B------:R-:W-:Y:S01]  /*13e0*/  IMAD.HI.U32 R2, R244, R7, RZ ;  /* 0x00000007f4027227 */ /* 0x000fe200078e00ff */
[----:B------:R-:W-:Y:S02]  /*13f0*/  @!P6 IADD3 R13, R13, -R242, RZ ;  /* 0x800000f20d0de210 */ /* 0x000fe40007ffe0ff */
[----:B------:R1:W-:Y:S01]  /*1400*/  STL [R1+0x8], R0 ;  /* 0x0000080001007387 */ /* 0x0003e20000100800 */
[----:B------:R-:W-:Y:S01]  /*1410*/  IMAD R249, R242, R3, R249 ;  /* 0x00000003f2f97224 */ /* 0x000fe200078e02f9 */
[----:B------:R-:W-:Y:S01]  /*1420*/  LOP3.LUT R16, R243, 0x26, RZ, 0xfc, !PT ;  /* 0x00000026f3107812 */ /* 0x000fe200078efcff */
[----:B------:R-:W-:Y:S01]  /*1430*/  IMAD.MOV R2, RZ, RZ, -R2 ;  /* 0x000000ffff027224 */ /* 0x000fe200078e0a02 */
[----:B------:R2:W-:Y:S01]  /*1440*/  STL [R1+0x4], R5 ;  /* 0x0000040501007387 */ /* 0x0005e20000100800 */
[----:B------:R-:W-:Y:S01]  /*1450*/  IMAD.HI.U32 R3, R244, R11, RZ ;  /* 0x0000000bf4037227 */ /* 0x000fe200078e00ff */
[----:B------:R-:W-:-:S02]  /*1460*/  ISETP.GT.U32.AND P6, PT, R242, R249, PT ;  /* 0x000000f9f200720c */ /* 0x000fc40003fc4070 */
[C---:B------:R-:W-:Y:S01]  /*1470*/  LOP3.LUT R17, R243.reuse, 0x28, RZ, 0xfc, !PT ;  /* 0x00000028f3117812 */ /* 0x040fe200078efcff */
[----:B------:R-:W-:Y:S01]  /*1480*/  IMAD R248, R242, R2, R7 ;  /* 0x00000002f2f87224 */ /* 0x000fe200078e0207 */
[----:B------:R-:W-:Y:S01]  /*1490*/  IABS R7, R12 ;  /* 0x0000000c00077213 */ /* 0x000fe20000000000 */
[----:B------:R-:W-:Y:S01]  /*14a0*/  @!P4 IMAD.IADD R250, R250, 0x1, -R242 ;  /* 0x00000001fafac824 */ /* 0x000fe200078e0af2 */
[----:B------:R-:W-:Y:S01]  /*14b0*/  IABS R15, R17 ;  /* 0x00000011000f7213 */ /* 0x000fe20000000000 */
[----:B------:R-:W-:Y:S01]  /*14c0*/  IMAD.HI.U32 R2, R244, R9, RZ ;  /* 0x00000009f4027227 */ /* 0x000fe200078e00ff */
[----:B------:R-:W-:Y:S02]  /*14d0*/  ISETP.GT.U32.AND P4, PT, R242, R248, PT ;  /* 0x000000f8f200720c */ /* 0x000fe40003f84070 */
[----:B------:R-:W-:Y:S01]  /*14e0*/  IABS R37, R42 ;  /* 0x0000002a00257213 */ /* 0x000fe20000000000 */
[----:B------:R-:W-:Y:S01]  /*14f0*/  IMAD.MOV R2, RZ, RZ, -R2 ;  /* 0x000000ffff027224 */ /* 0x000fe200078e0a02 */
[----:B------:R-:W-:Y:S01]  /*1500*/  LOP3.LUT R52, R243, 0x6c, RZ, 0xfc, !PT ;  /* 0x0000006cf3347812 */ /* 0x000fe200078efcff */
[--C-:B------:R-:W-:Y:S01]  /*1510*/  @!P6 IMAD.IADD R249, R249, 0x1, -R242.reuse ;  /* 0x00000001f9f9e824 */ /* 0x100fe200078e0af2 */
[----:B------:R-:W-:Y:S01]  /*1520*/  ISETP.GE.AND P6, PT, R6, RZ, PT ;  /* 0x000000ff0600720c */ /* 0x000fe20003fc6270 */
[----:B------:R-:W-:Y:S01]  /*1530*/  IMAD.MOV R3, RZ, RZ, -R3 ;  /* 0x000000ffff037224 */ /* 0x000fe200078e0a03 */
[----:B------:R-:W-:Y:S01]  /*1540*/  LOP3.LUT R6, R243, 0x1c, RZ, 0xfc, !PT ;  /* 0x0000001cf3067812 */ /* 0x000fe200078efcff */
[C---:B------:R-:W-:Y:S01]  /*1550*/  IMAD R2, R242.reuse, R2, R9 ;  /* 0x00000002f2027224 */ /* 0x040fe200078e0209 */
[----:B------:R-:W-:Y:S01]  /*1560*/  ISETP.GT.U32.AND P3, PT, R242, R249, PT ;  /* 0x000000f9f200720c */ /* 0x000fe20003f64070 */
[----:B-1----:R-:W-:Y:S01]  /*1570*/  IMAD.MOV.U32 R0, RZ, RZ, R13 ;  /* 0x000000ffff007224 */ /* 0x002fe200078e000d */
[----:B------:R-:W-:Y:S01]  /*1580*/  IABS R9, R6 ;  /* 0x0000000600097213 */ /* 0x000fe20000000000 */
[----:B------:R-:W-:Y:S01]  /*1590*/  @!P5 IMAD.IADD R251, R251, 0x1, -R242 ;  /* 0x00000001fbfbd824 */ /* 0x000fe200078e0af2 */
[----:B------:R-:W-:Y:S01]  /*15a0*/  @!P4 IADD3 R248, R248, -R242, RZ ;  /* 0x800000f2f8f8c210 */ /* 0x000fe20007ffe0ff */
[----:B------:R-:W-:Y:S01]  /*15b0*/  IMAD R3, R242, R3, R11 ;  /* 0x00000003f2037224 */ /* 0x000fe200078e020b */
[----:B------:R-:W-:Y:S01]  /*15c0*/  ISETP.GE.AND P5, PT, R4, RZ, PT ;  /* 0x000000ff0400720c */ /* 0x000fe20003fa6270 */
[----:B------:R-:W-:Y:S01]  /*15d0*/  @!P1 IMAD.MOV R0, RZ, RZ, -R0 ;  /* 0x000000ffff009224 */ /* 0x000fe200078e0a00 */
[----:B------:R-:W-:Y:S01]  /*15e0*/  ISETP.GT.U32.AND P1, PT, R242, R2, PT ;  /* 0x00000002f200720c */ /* 0x000fe20003f24070 */
[----:B------:R-:W-:Y:S01]  /*15f0*/  IMAD.HI.U32 R4, R244, R7, RZ ;  /* 0x00000007f4047227 */ /* 0x000fe200078e00ff */
[----:B------:R-:W-:-:S02]  /*1600*/  ISETP.GT.U32.AND P4, PT, R242, R248, PT ;  /* 0x000000f8f200720c */ /* 0x000fc40003f84070 */
[----:B------:R-:W-:Y:S01]  /*1610*/  IABS R13, R16 ;  /* 0x00000010000d7213 */ /* 0x000fe20000000000 */
[----:B------:R-:W-:Y:S01]  /*1620*/  @!P2 IMAD.MOV R251, RZ, RZ, -R251 ;  /* 0x000000fffffba224 */ /* 0x000fe200078e0afb */
[----:B------:R-:W-:Y:S01]  /*1630*/  ISETP.GT.U32.AND P2, PT, R242, R3, PT ;  /* 0x00000003f200720c */ /* 0x000fe20003f44070 */
[----:B------:R-:W-:Y:S01]  /*1640*/  IMAD.MOV R4, RZ, RZ, -R4 ;  /* 0x000000ffff047224 */ /* 0x000fe200078e0a04 */
[----:B------:R-:W-:Y:S01]  /*1650*/  @!P3 IADD3 R249, R249, -R242, RZ ;  /* 0x800000f2f9f9b210 */ /* 0x000fe20007ffe0ff */
[----:B--2---:R-:W-:Y:S01]  /*1660*/  IMAD.HI.U32 R5, R244, R9, RZ ;  /* 0x00000009f4057227 */ /* 0x004fe200078e00ff */
[----:B------:R-:W-:Y:S01]  /*1670*/  ISETP.GE.AND P3, PT, R10, RZ, PT ;  /* 0x000000ff0a00720c */ /* 0x000fe20003f66270 */
[----:B------:R-:W-:Y:S01]  /*1680*/  STL [R1], R0 ;  /* 0x0000000001007387 */ /* 0x000fe20000100800 */
[----:B------:R-:W-:Y:S01]  /*1690*/  @!P5 IADD3 R249, -R249, RZ, RZ ;  /* 0x000000fff9f9d210 */ /* 0x000fe20007ffe1ff */
[----:B------:R-:W-:Y:S01]  /*16a0*/  IMAD R4, R242, R4, R7 ;  /* 0x00000004f2047224 */ /* 0x000fe200078e0207 */
[C---:B------:R-:W-:Y:S01]  /*16b0*/  LOP3.LUT R7, R243.reuse, 0x1e, RZ, 0xfc, !PT ;  /* 0x0000001ef3077812 */ /* 0x040fe200078efcff */
[----:B------:R-:W-:Y:S01]  /*16c0*/  IMAD.MOV R5, RZ, RZ, -R5 ;  /* 0x000000ffff057224 */ /* 0x000fe200078e0a05 */
[----:B------:R-:W-:Y:S01]  /*16d0*/  LOP3.LUT R10, R243, 0x20, RZ, 0xfc, !PT ;  /* 0x00000020f30a7812 */ /* 0x000fe200078efcff */
[--C-:B------:R-:W-:Y:S01]  /*16e0*/  @!P1 IMAD.IADD R2, R2, 0x1, -R242.reuse ;  /* 0x0000000102029824 */ /* 0x100fe200078e0af2 */
[----:B------:R-:W-:Y:S01]  /*16f0*/  ISETP.GT.U32.AND P5, PT, R242, R4, PT ;  /* 0x00000004f200720c */ /* 0x000fe20003fa4070 */
[--C-:B------:R-:W-:Y:S01]  /*1700*/  @!P4 IMAD.IADD R248, R248, 0x1, -R242.reuse ;  /* 0x00000001f8f8c824 */ /* 0x100fe200078e0af2 */
[----:B------:R-:W-:Y:S01]  /*1710*/  IABS R11, R10 ;  /* 0x0000000a000b7213 */ /* 0x000fe20000000000 */
[C---:B------:R-:W-:Y:S01]  /*1720*/  IMAD R5, R242.reuse, R5, R9 ;  /* 0x00000005f2057224 */ /* 0x040fe200078e0209 */
[C---:B------:R-:W-:Y:S01]  /*1730*/  ISETP.GT.U32.AND P1, PT, R242.reuse, R2, PT ;  /* 0x00000002f200720c */ /* 0x040fe20003f24070 */
[----:B------:R-:W-:Y:S01]  /*1740*/  @!P2 IMAD.IADD R3, R3, 0x1, -R242 ;  /* 0x000000010303a824 */ /* 0x000fe200078e0af2 */
[----:B------:R-:W-:Y:S01]  /*1750*/  IABS R9, R7 ;  /* 0x0000000700097213 */ /* 0x000fe20000000000 */
[----:B------:R-:W-:Y:S01]  /*1760*/  @!P6 IMAD.MOV R248, RZ, RZ, -R248 ;  /* 0x000000fffff8e224 */ /* 0x000fe200078e0af8 */
[C---:B------:R-:W-:Y:S01]  /*1770*/  ISETP.GT.U32.AND P6, PT, R242.reuse, R5, PT ;  /* 0x00000005f200720c */ /* 0x040fe20003fc4070 */
[----:B------:R-:W-:Y:S01]  /*1780*/  @!P0 IMAD.MOV R250, RZ, RZ, -R250 ;  /* 0x000000fffffa8224 */ /* 0x000fe200078e0afa */
[----:B------:R-:W-:Y:S01]  /*1790*/  ISETP.GT.U32.AND P2, PT, R242, R3, PT ;  /* 0x00000003f200720c */ /* 0x000fe20003f44070 */
[----:B------:R1:W-:Y:S01]  /*17a0*/  STL [R1+0x4500], R251 ;  /* 0x004500fb01007387 */ /* 0x0003e20000100800 */
[----:B------:R-:W-:Y:S01]  /*17b0*/  ISETP.GE.AND P4, PT, R12, RZ, PT ;  /* 0x000000ff0c00720c */ /* 0x000fe20003f86270 */
[--C-:B------:R-:W-:Y:S01]  /*17c0*/  @!P5 IMAD.IADD R4, R4, 0x1, -R242.reuse ;  /* 0x000000010404d824 */ /* 0x100fe200078e0af2 */
[----:B------:R-:W-:Y:S01]  /*17d0*/  LOP3.LUT R12, R243, 0x22, RZ, 0xfc, !PT ;  /* 0x00000022f30c7812 */ /* 0x000fe200078efcff */
[----:B------:R-:W-:Y:S01]  /*17e0*/  STL [R1+0x4504], R250 ;  /* 0x004504fa01007387 */ /* 0x000fe20000100800 */
[----:B------:R-:W-:Y:S01]  /*17f0*/  ISETP.GE.AND P0, PT, R8, RZ, PT ;  /* 0x000000ff0800720c */ /* 0x000fe20003f06270 */
[--C-:B------:R-:W-:Y:S01]  /*1800*/  @!P1 IMAD.IADD R2, R2, 0x1, -R242.reuse ;  /* 0x0000000102029824 */ /* 0x100fe200078e0af2 */
[----:B------:R-:W-:Y:S01]  /*1810*/  ISETP.GE.AND P1, PT, R6, RZ, PT ;  /* 0x000000ff0600720c */ /* 0x000fe20003f26270 */
[----:B------:R-:W-:Y:S01]  /*1820*/  IMAD.HI.U32 R6, R244, R9, RZ ;  /* 0x00000009f4067227 */ /* 0x000fe200078e00ff */
[----:B------:R-:W-:Y:S01]  /*1830*/  ISETP.GT.U32.AND P5, PT, R242, R4, PT ;  /* 0x00000004f200720c */ /* 0x000fe20003fa4070 */
[----:B------:R2:W-:Y:S01]  /*1840*/  STL [R1+0x4508], R249 ;  /* 0x004508f901007387 */ /* 0x0005e20000100800 */
[----:B------:R-:W-:Y:S01]  /*1850*/  @!P6 IADD3 R5, R5, -R242, RZ ;  /* 0x800000f20505e210 */ /* 0x000fe20007ffe0ff */
[----:B------:R-:W-:Y:S01]  /*1860*/  @!P2 IMAD.IADD R3, R3, 0x1, -R242 ;  /* 0x000000010303a824 */ /* 0x000fe200078e0af2 */
[----:B------:R-:W-:Y:S01]  /*1870*/  ISETP.GE.AND P2, PT, R7, RZ, PT ;  /* 0x000000ff0700720c */ /* 0x000fe20003f46270 */
[----:B------:R-:W-:Y:S01]  /*1880*/  IMAD.HI.U32 R7, R244, R11, RZ ;  /* 0x0000000bf4077227 */ /* 0x000fe200078e00ff */
[C---:B------:R-:W-:Y:S01]  /*1890*/  ISETP.GT.U32.AND P6, PT, R242.reuse, R5, PT ;  /* 0x00000005f200720c */ /* 0x040fe20003fc4070 */
[----:B------:R3:W-:Y:S01]  /*18a0*/  STL [R1+0x450c], R248 ;  /* 0x00450cf801007387 */ /* 0x0007e20000100800 */
[----:B------:R-:W-:Y:S01]  /*18b0*/  IABS R8, R12 ;  /* 0x0000000c00087213 */ /* 0x000fe20000000000 */
[----:B------:R-:W-:Y:S01]  /*18c0*/  IMAD.MOV R6, RZ, RZ, -R6 ;  /* 0x000000ffff067224 */ /* 0x000fe200078e0a06 */
[----:B------:R-:W-:Y:S01]  /*18d0*/  IABS R49, R52 ;  /* 0x0000003400317213 */ /* 0x000fe20000000000 */
[----:B------:R-:W-:Y:S01]  /*18e0*/  IMAD.MOV R7, RZ, RZ, -R7 ;  /* 0x000000ffff077224 */ /* 0x000fe200078e0a07 */
[C---:B------:R-:W-:Y:S01]  /*18f0*/  LOP3.LUT R51, R243.reuse, 0x6a, RZ, 0xfc, !PT ;  /* 0x0000006af3337812 */ /* 0x040fe200078efcff */
[C---:B------:R-:W-:Y:S01]  /*1900*/  IMAD R6, R242.reuse, R6, R9 ;  /* 0x00000006f2067224 */ /* 0x040fe200078e0209 */
[----:B------:R-:W-:Y:S01]  /*1910*/  LOP3.LUT R56, R243, 0x76, RZ, 0xfc, !PT ;  /* 0x00000076f3387812 */ /* 0x000fe200078efcff */
[----:B------:R-:W-:Y:S01]  /*1920*/  IMAD R7, R242, R7, R11 ;  /* 0x00000007f2077224 */ /* 0x000fe200078e020b */
[----:B------:R-:W-:Y:S01]  /*1930*/  IABS R11, R14 ;  /* 0x0000000e000b7213 */ /* 0x000fe20000000000 */
[----:B------:R-:W-:Y:S01]  /*1940*/  @!P5 IMAD.IADD R4, R4, 0x1, -R242 ;  /* 0x000000010404d824 */ /* 0x000fe200078e0af2 */
[C---:B------:R-:W-:Y:S01]  /*1950*/  ISETP.GT.U32.AND P5, PT, R242.reuse, R6, PT ;  /* 0x00000006f200720c */ /* 0x040fe20003fa4070 */
[----:B------:R-:W-:Y:S01]  /*1960*/  IMAD.MOV.U32 R9, RZ, RZ, R8 ;  /* 0x000000ffff097224 */ /* 0x000fe200078e0008 */
[----:B------:R-:W-:Y:S01]  /*1970*/  @!P6 IADD3 R5, R5, -R242, RZ ;  /* 0x800000f20505e210 */ /* 0x000fe20007ffe0ff */
[----:B------:R-:W-:Y:S01]  /*1980*/  @!P0 IMAD.MOV R2, RZ, RZ, -R2 ;  /* 0x000000ffff028224 */ /* 0x000fe200078e0a02 */
[----:B------:R-:W-:Y:S01]  /*1990*/  ISETP.GT.U32.AND P6, PT, R242, R7, PT ;  /* 0x00000007f200720c */ /* 0x000fe20003fc4070 */
[----:B------:R-:W-:Y:S01]  /*19a0*/  IMAD.HI.U32 R8, R244, R9, RZ ;  /* 0x00000009f4087227 */ /* 0x000fe200078e00ff */
[----:B------:R-:W-:-:S02]  /*19b0*/  ISETP.GE.AND P0, PT, R10, RZ, PT ;  /* 0x000000ff0a00720c */ /* 0x000fc40003f06270 */
[C---:B------:R-:W-:Y:S01]  /*19c0*/  LOP3.LUT R54, R243.reuse, 0x74, RZ, 0xfc, !PT ;  /* 0x00000074f3367812 */ /* 0x040fe200078efcff */
[----:B------:R-:W-:Y:S01]  /*19d0*/  IMAD.MOV R8, RZ, RZ, -R8 ;  /* 0x000000ffff087224 */ /* 0x000fe200078e0a08 */
[C---:B------:R-:W-:Y:S01]  /*19e0*/  LOP3.LUT R58, R243.reuse, 0x78, RZ, 0xfc, !PT ;  /* 0x00000078f33a7812 */ /* 0x040fe200078efcff */
[----:B------:R-:W-:Y:S01]  /*19f0*/  IMAD.HI.U32 R10, R244, R13, RZ ;  /* 0x0000000df40a7227 */ /* 0x000fe200078e00ff */
[----:B------:R-:W-:Y:S01]  /*1a00*/  IABS R55, R54 ;  /* 0x0000003600377213 */ /* 0x000fe20000000000 */
[----:B------:R4:W-:Y:S01]  /*1a10*/  STL [R1+0x4514], R2 ;  /* 0x0045140201007387 */ /* 0x0009e20000100800 */
[C---:B------:R-:W-:Y:S01]  /*1a20*/  LOP3.LUT R60, R243.reuse, 0x80, RZ, 0xfc, !PT ;  /* 0x00000080f33c7812 */ /* 0x040fe200078efcff */
[--C-:B------:R-:W-:Y:S01]  /*1a30*/  @!P5 IMAD.IADD R6, R6, 0x1, -R242.reuse ;  /* 0x000000010606d824 */ /* 0x100fe200078e0af2 */
[----:B------:R-:W-:Y:S01]  /*1a40*/  LOP3.LUT R62, R243, 0x8a, RZ, 0xfc, !PT ;  /* 0x0000008af33e7812 */ /* 0x000fe200078efcff */
[----:B------:R-:W-:Y:S01]  /*1a50*/  @!P6 IMAD.IADD R7, R7, 0x1, -R242 ;  /* 0x000000010707e824 */ /* 0x000fe200078e0af2 */
[----:B------:R-:W-:Y:S01]  /*1a60*/  LOP3.LUT R66, R243, 0x8e, RZ, 0xfc, !PT ;  /* 0x0000008ef3427812 */ /* 0x000fe200078efcff */
[C---:B------:R-:W-:Y:S01]  /*1a70*/  IMAD R8, R242.reuse, R8, R9 ;  /* 0x00000008f2087224 */ /* 0x040fe200078e0209 */
[----:B------:R-:W-:Y:S01]  /*1a80*/  ISETP.GT.U32.AND P6, PT, R242, R6, PT ;  /* 0x00000006f200720c */ /* 0x000fe20003fc4070 */
[----:B------:R-:W-:Y:S01]  /*1a90*/  IMAD.HI.U32 R9, R244, R11, RZ ;  /* 0x0000000bf4097227 */ /* 0x000fe200078e00ff */
[----:B------:R-:W-:-:S02]  /*1aa0*/  IABS R65, R62 ;  /* 0x0000003e00417213 */ /* 0x000fc40000000000 */
[C---:B------:R-:W-:Y:S01]  /*1ab0*/  ISETP.GT.U32.AND P5, PT, R242.reuse, R8, PT ;  /* 0x00000008f200720c */ /* 0x040fe20003fa4070 */
[----:B------:R-:W-:Y:S01]  /*1ac0*/  IMAD.MOV R9, RZ, RZ, -R9 ;  /* 0x000000ffff097224 */ /* 0x000fe200078e0a09 */
[----:B------:R-:W-:Y:S01]  /*1ad0*/  IABS R69, R66 ;  /* 0x0000004200457213 */ /* 0x000fe20000000000 */
[----:B------:R-:W-:Y:S01]  /*1ae0*/  IMAD.MOV R10, RZ, RZ, -R10 ;  /* 0x000000ffff0a7224 */ /* 0x000fe200078e0a0a */
[----:B------:R-:W-:Y:S01]  /*1af0*/  LOP3.LUT R64, R243, 0x8c, RZ, 0xfc, !PT ;  /* 0x0000008cf3407812 */ /* 0x000fe200078efcff */
[C---:B------:R-:W-:Y:S01]  /*1b00*/  IMAD R9, R242.reuse, R9, R11 ;  /* 0x00000009f2097224 */ /* 0x040fe200078e020b */
[----:B------:R-:W-:Y:S01]  /*1b10*/  IABS R11, R18 ;  /* 0x00000012000b7213 */ /* 0x000fe20000000000 */
[----:B------:R-:W-:Y:S01]  /*1b20*/  IMAD R10, R242, R10, R13 ;  /* 0x0000000af20a7224 */ /* 0x000fe200078e020d */
[----:B------:R-:W-:Y:S01]  /*1b30*/  IABS R67, R64 ;  /* 0x0000004000437213 */ /* 0x000fe20000000000 */
[----:B------:R-:W-:Y:S01]  /*1b40*/  @!P6 IMAD.IADD R6, R6, 0x1, -R242 ;  /* 0x000000010606e824 */ /* 0x000fe200078e0af2 */
[----:B------:R-:W-:Y:S01]  /*1b50*/  MOV R13, R11 ;  /* 0x0000000b000d7202 */ /* 0x000fe20000000f00 */
[----:B------:R-:W-:Y:S01]  /*1b60*/  IMAD.HI.U32 R11, R244, R15, RZ ;  /* 0x0000000ff40b7227 */ /* 0x000fe200078e00ff */
[----:B------:R-:W-:-:S02]  /*1b70*/  ISETP.GT.U32.AND P6, PT, R242, R9, PT ;  /* 0x00000009f200720c */ /* 0x000fc40003fc4070 */
[C---:B------:R-:W-:Y:S01]  /*1b80*/  LOP3.LUT R68, R243.reuse, 0x90, RZ, 0xfc, !PT ;  /* 0x00000090f3447812 */ /* 0x040fe200078efcff */
[----:B------:R-:W-:Y:S01]  /*1b90*/  IMAD.MOV R11, RZ, RZ, -R11 ;  /* 0x000000ffff0b7224 */ /* 0x000fe200078e0a0b */
[C---:B------:R-:W-:Y:S01]  /*1ba0*/  LOP3.LUT R70, R243.reuse, 0x92, RZ, 0xfc, !PT ;  /* 0x00000092f3467812 */ /* 0x040fe200078efcff */
[----:B------:R-:W-:Y:S01]  /*1bb0*/  @!P4 IMAD.MOV R4, RZ, RZ, -R4 ;  /* 0x000000ffff04c224 */ /* 0x000fe200078e0a04 */
[C---:B------:R-:W-:Y:S01]  /*1bc0*/  ISETP.GT.U32.AND P4, PT, R242.reuse, R7, PT ;  /* 0x00000007f200720c */ /* 0x040fe20003f84070 */
[----:B------:R-:W-:Y:S01]  /*1bd0*/  IMAD R11, R242, R11, R15 ;  /* 0x0000000bf20b7224 */ /* 0x000fe200078e020f */
[----:B------:R-:W-:Y:S01]  /*1be0*/  IABS R15, R20 ;  /* 0x00000014000f7213 */ /* 0x000fe20000000000 */
[----:B------:R-:W-:Y:S01]  /*1bf0*/  @!P3 IMAD.MOV R3, RZ, RZ, -R3 ;  /* 0x000000ffff03b224 */ /* 0x000fe200078e0a03 */
[----:B------:R-:W-:Y:S01]  /*1c00*/  ISETP.GE.AND P3, PT, R12, RZ, PT ;  /* 0x000000ff0c00720c */ /* 0x000fe20003f66270 */
[----:B------:R-:W-:Y:S01]  /*1c10*/  IMAD.HI.U32 R12, R244, R13, RZ ;  /* 0x0000000df40c7227 */ /* 0x000fe200078e00ff */
[----:B------:R-:W-:-:S02]  /*1c20*/  LOP3.LUT R71, R243, 0x94, RZ, 0xfc, !PT ;  /* 0x00000094f3477812 */ /* 0x000fc400078efcff */
[----:B------:R-:W-:Y:S01]  /*1c30*/  LOP3.LUT R72, R243, 0x9c, RZ, 0xfc, !PT ;  /* 0x0000009cf3487812 */ /* 0x000fe200078efcff */
[--C-:B------:R-:W-:Y:S01]  /*1c40*/  @!P6 IMAD.IADD R9, R9, 0x1, -R242.reuse ;  /* 0x000000010909e824 */ /* 0x100fe200078e0af2 */
[----:B------:R-:W-:Y:S01]  /*1c50*/  ISETP.GT.U32.AND P6, PT, R242, R11, PT ;  /* 0x0000000bf200720c */ /* 0x000fe20003fc4070 */
[--C-:B------:R-:W-:Y:S01]  /*1c60*/  @!P5 IMAD.IADD R8, R8, 0x1, -R242.reuse ;  /* 0x000000010808d824 */ /* 0x100fe200078e0af2 */
[----:B------:R-:W-:Y:S01]  /*1c70*/  IADD3 R12, -R12, RZ, RZ ;  /* 0x000000ff0c0c7210 */ /* 0x000fe20007ffe1ff */
[----:B------:R-:W-:Y:S01]  /*1c80*/  @!P4 IMAD.IADD R7, R7, 0x1, -R242 ;  /* 0x000000010707c824 */ /* 0x000fe200078e0af2 */
[----:B------:R-:W-:Y:S01]  /*1c90*/  ISETP.GE.AND P4, PT, R16, RZ, PT ;  /* 0x000000ff1000720c */ /* 0x000fe20003f86270 */
[----:B------:R-:W-:Y:S01]  /*1ca0*/  @!P2 IMAD.MOV R6, RZ, RZ, -R6 ;  /* 0x000000ffff06a224 */ /* 0x000fe200078e0a06 */
[C---:B------:R-:W-:Y:S01]  /*1cb0*/  ISETP.GT.U32.AND P2, PT, R242.reuse, R10, PT ;  /* 0x0000000af200720c */ /* 0x040fe20003f44070 */
[----:B------:R-:W-:Y:S01]  /*1cc0*/  IMAD R12, R242, R12, R13 ;  /* 0x0000000cf20c7224 */ /* 0x000fe200078e020d */
[----:B------:R-:W-:Y:S01]  /*1cd0*/  @!P0 IADD3 R7, -R7, RZ, RZ ;  /* 0x000000ff07078210 */ /* 0x000fe20007ffe1ff */
[----:B------:R-:W-:Y:S01]  /*1ce0*/  IMAD.HI.U32 R13, R244, R15, RZ ;  /* 0x0000000ff40d7227 */ /* 0x000fe200078e00ff */
[----:B------:R-:W-:-:S02]  /*1cf0*/  ISETP.GT.U32.AND P0, PT, R242, R9, PT ;  /* 0x00000009f200720c */ /* 0x000fc40003f04070 */
[C---:B------:R-:W-:Y:S01]  /*1d00*/  ISETP.GT.U32.AND P5, PT, R242.reuse, R8, PT ;  /* 0x00000008f200720c */ /* 0x040fe20003fa4070 */
[--C-:B------:R-:W-:Y:S01]  /*1d10*/  @!P6 IMAD.IADD R11, R11, 0x1, -R242.reuse ;  /* 0x000000010b0be824 */ /* 0x100fe200078e0af2 */
[----:B------:R-:W-:Y:S01]  /*1d20*/  IABS R75, R72 ;  /* 0x00000048004b7213 */ /* 0x000fe20000000000 */
[----:B------:R-:W-:Y:S01]  /*1d30*/  IMAD.MOV R13, RZ, RZ, -R13 ;  /* 0x000000ffff0d7224 */ /* 0x000fe200078e0a0d */
[C---:B------:R-:W-:Y:S01]  /*1d40*/  LOP3.LUT R76, R243.reuse, 0x9e, RZ, 0xfc, !PT ;  /* 0x0000009ef34c7812 */ /* 0x040fe200078efcff */
[----:B------:R-:W-:Y:S01]  /*1d50*/  @!P1 IMAD.MOV R5, RZ, RZ, -R5 ;  /* 0x000000ffff059224 */ /* 0x000fe200078e0a05 */
[C---:B------:R-:W-:Y:S01]  /*1d60*/  ISETP.GT.U32.AND P6, PT, R242.reuse, R11, PT ;  /* 0x0000000bf200720c */ /* 0x040fe20003fc4070 */
[----:B------:R-:W-:Y:S01]  /*1d70*/  IMAD R13, R242, R13, R15 ;  /* 0x0000000df20d7224 */ /* 0x000fe200078e020f */
[----:B------:R-:W-:Y:S01]  /*1d80*/  ISETP.GE.AND P1, PT, R14, RZ, PT ;  /* 0x000000ff0e00720c */ /* 0x000fe20003f26270 */
[--C-:B------:R-:W-:Y:S01]  /*1d90*/  @!P2 IMAD.IADD R10, R10, 0x1, -R242.reuse ;  /* 0x000000010a0aa824 */ /* 0x100fe200078e0af2 */
[----:B------:R-:W-:Y:S01]  /*1da0*/  LOP3.LUT R78, R243, 0xa0, RZ, 0xfc, !PT ;  /* 0x000000a0f34e7812 */ /* 0x000fe200078efcff */
[--C-:B------:R-:W-:Y:S01]  /*1db0*/  @!P0 IMAD.IADD R9, R9, 0x1, -R242.reuse ;  /* 0x0000000109098824 */ /* 0x100fe200078e0af2 */
[----:B------:R-:W-:Y:S01]  /*1dc0*/  ISETP.GT.U32.AND P0, PT, R242, R12, PT ;  /* 0x0000000cf200720c */ /* 0x000fe20003f04070 */
[----:B------:R-:W-:Y:S01]  /*1dd0*/  @!P5 IMAD.IADD R8, R8, 0x1, -R242 ;  /* 0x000000010808d824 */ /* 0x000fe200078e0af2 */
[----:B------:R-:W-:Y:S01]  /*1de0*/  ISETP.GE.AND P5, PT, R17, RZ, PT ;  /* 0x000000ff1100720c */ /* 0x000fe20003fa6270 */
[----:B------:R-:W-:Y:S01]  /*1df0*/  IMAD.HI.U32 R15, R244, R19, RZ ;  /* 0x00000013f40f7227 */ /* 0x000fe200078e00ff */
[----:B------:R-:W-:-:S02]  /*1e00*/  IABS R17, R22 ;  /* 0x0000001600117213 */ /* 0x000fc40000000000 */
[C---:B------:R-:W-:Y:S01]  /*1e10*/  ISETP.GT.U32.AND P2, PT, R242.reuse, R10, PT ;  /* 0x0000000af200720c */ /* 0x040fe20003f44070 */
[--C-:B------:R-:W-:Y:S01]  /*1e20*/  @!P6 IMAD.IADD R11, R11, 0x1, -R242.reuse ;  /* 0x000000010b0be824 */ /* 0x100fe200078e0af2 */
[----:B------:R-:W-:Y:S01]  /*1e30*/  ISETP.GT.U32.AND P6, PT, R242, R13, PT ;  /* 0x0000000df200720c */ /* 0x000fe20003fc4070 */
[----:B------:R-:W-:Y:S01]  /*1e40*/  IMAD.HI.U32 R14, R244, R17, RZ ;  /* 0x00000011f40e7227 */ /* 0x000fe200078e00ff */
[----:B------:R-:W-:Y:S02]  /*1e50*/  @!P1 IADD3 R9, -R9, RZ, RZ ;  /* 0x000000ff09099210 */ /* 0x000fe40007ffe1ff */
[----:B------:R-:W-:Y:S01]  /*1e60*/  LOP3.LUT R80, R243, 0xa2, RZ, 0xfc, !PT ;  /* 0x000000a2f3507812 */ /* 0x000fe200078efcff */
[----:B------:R-:W-:Y:S01]  /*1e70*/  @!P0 IMAD.IADD R12, R12, 0x1, -R242 ;  /* 0x000000010c0c8824 */ /* 0x000fe200078e0af2 */
[----:B------:R-:W-:Y:S01]  /*1e80*/  IADD3 R14, -R14, RZ, RZ ;  /* 0x000000ff0e0e7210 */ /* 0x000fe20007ffe1ff */
[----:B------:R-:W-:Y:S01]  /*1e90*/  IMAD.HI.U32 R16, R244, R21, RZ ;  /* 0x00000015f4107227 */ /* 0x000fe200078e00ff */
[----:B------:R-:W-:-:S02]  /*1ea0*/  ISETP.GE.AND P0, PT, R20, RZ, PT ;  /* 0x000000ff1400720c */ /* 0x000fc40003f06270 */
[----:B------:R-:W-:Y:S01]  /*1eb0*/  LOP3.LUT R20, R243, 0x34, RZ, 0xfc, !PT ;  /* 0x00000034f3147812 */ /* 0x000fe200078efcff */
[----:B------:R-:W-:Y:S01]  /*1ec0*/  IMAD.MOV R15, RZ, RZ, -R15 ;  /* 0x000000ffff0f7224 */ /* 0x000fe200078e0a0f */
[----:B------:R-:W-:Y:S01]  /*1ed0*/  IABS R77, R80 ;  /* 0x00000050004d7213 */ /* 0x000fe20000000000 */
[----:B------:R-:W-:Y:S01]  /*1ee0*/  @!P6 IMAD.IADD R13, R13, 0x1, -R242 ;  /* 0x000000010d0de824 */ /* 0x000fe200078e0af2 */
[----:B------:R-:W-:Y:S01]  /*1ef0*/  ISETP.GT.U32.AND P6, PT, R242, R12, PT ;  /* 0x0000000cf200720c */ /* 0x000fe20003fc4070 */
[----:B------:R-:W-:Y:S01]  /*1f00*/  IMAD.MOV R16, RZ, RZ, -R16 ;  /* 0x000000ffff107224 */ /* 0x000fe200078e0a10 */
[C---:B------:R-:W-:Y:S01]  /*1f10*/  LOP3.LUT R83, R243.reuse, 0xa6, RZ, 0xfc, !PT ;  /* 0x000000a6f3537812 */ /* 0x040fe200078efcff */
[----:B------:R-:W-:Y:S01]  /*1f20*/  @!P2 IMAD.IADD R10, R10, 0x1, -R242 ;  /* 0x000000010a0aa824 */ /* 0x000fe200078e0af2 */
[C---:B------:R-:W-:Y:S01]  /*1f30*/  ISETP.GT.U32.AND P1, PT, R242.reuse, R13, PT ;  /* 0x0000000df200720c */ /* 0x040fe20003f24070 */
[----:B------:R-:W-:Y:S01]  /*1f40*/  IMAD R14, R242, R14, R17 ;  /* 0x0000000ef20e7224 */ /* 0x000fe200078e0211 */
[----:B------:R-:W-:Y:S01]  /*1f50*/  ISETP.GE.AND P2, PT, R18, RZ, PT ;  /* 0x000000ff1200720c */ /* 0x000fe20003f46270 */
[C---:B------:R-:W-:Y:S01]  /*1f60*/  IMAD R15, R242.reuse, R15, R19 ;  /* 0x0000000ff20f7224 */ /* 0x040fe200078e0213 */
[----:B------:R-:W-:Y:S01]  /*1f70*/  IABS R19, R20 ;  /* 0x0000001400137213 */ /* 0x000fe20000000000 */
[C---:B------:R-:W-:Y:S01]  /*1f80*/  IMAD R16, R242.reuse, R16, R21 ;  /* 0x00000010f2107224 */ /* 0x040fe200078e0215 */
[----:B------:R-:W-:Y:S01]  /*1f90*/  IABS R21, R25 ;  /* 0x0000001900157213 */ /* 0x000fe20000000000 */
[----:B------:R-:W-:Y:S01]  /*1fa0*/  @!P3 IMAD.MOV R8, RZ, RZ, -R8 ;  /* 0x000000ffff08b224 */ /* 0x000fe200078e0a08 */
[C---:B------:R-:W-:Y:S01]  /*1fb0*/  ISETP.GT.U32.AND P3, PT, R242.reuse, R14, PT ;  /* 0x0000000ef200720c */ /* 0x040fe20003f64070 */
[----:B------:R-:W-:Y:S01]  /*1fc0*/  @!P4 IMAD.MOV R10, RZ, RZ, -R10 ;  /* 0x000000ffff0ac224 */ /* 0x000fe200078e0a0a */
[----:B------:R-:W-:Y:S01]  /*1fd0*/  ISETP.GT.U32.AND P4, PT, R242, R15, PT ;  /* 0x0000000ff200720c */ /* 0x000fe20003f84070 */
[----:B------:R-:W-:Y:S01]  /*1fe0*/  @!P6 IMAD.IADD R12, R12, 0x1, -R242 ;  /* 0x000000010c0ce824 */ /* 0x000fe200078e0af2 */
[----:B------:R-:W-:Y:S01]  /*1ff0*/  ISETP.GT.U32.AND P6, PT, R242, R16, PT ;  /* 0x00000010f200720c */ /* 0x000fe20003fc4070 */
[----:B------:R-:W-:Y:S01]  /*2000*/  IMAD.HI.U32 R17, R244, R19, RZ ;  /* 0x00000013f4117227 */ /* 0x000fe200078e00ff */
[----:B------:R-:W-:-:S02]  /*2010*/  LOP3.LUT R82, R243, 0xa4, RZ, 0xfc, !PT ;  /* 0x000000a4f3527812 */ /* 0x000fc400078efcff */
[----:B------:R-:W-:Y:S01]  /*2020*/  IABS R81, R83 ;  /* 0x0000005300517213 */ /* 0x000fe20000000000 */
[----:B------:R-:W-:Y:S01]  /*2030*/  IMAD.MOV R17, RZ, RZ, -R17 ;  /* 0x000000ffff117224 */ /* 0x000fe200078e0a11 */
[----:B------:R-:W-:Y:S01]  /*2040*/  IABS R79, R82 ;  /* 0x00000052004f7213 */ /* 0x000fe20000000000 */
[--C-:B------:R-:W-:Y:S01]  /*2050*/  @!P1 IMAD.IADD R13, R13, 0x1, -R242.reuse ;  /* 0x000000010d0d9824 */ /* 0x100fe200078e0af2 */
[----:B------:R-:W-:Y:S01]  /*2060*/  ISETP.GE.AND P1, PT, R23, RZ, PT ;  /* 0x000000ff1700720c */ /* 0x000fe20003f26270 */
[----:B------:R-:W-:Y:S01]  /*2070*/  IMAD R17, R242, R17, R19 ;  /* 0x00000011f2117224 */ /* 0x000fe200078e0213 */
[----:B------:R-:W-:Y:S01]  /*2080*/  @!P3 IADD3 R14, R14, -R242, RZ ;  /* 0x800000f20e0eb210 */ /* 0x000fe20007ffe0ff */
[--C-:B------:R-:W-:Y:S01]  /*2090*/  @!P4 IMAD.IADD R15, R15, 0x1, -R242.reuse ;  /* 0x000000010f0fc824 */ /* 0x100fe200078e0af2 */
[----:B------:R-:W-:Y:S01]  /*20a0*/  ISETP.GE.AND P3, PT, R24, RZ, PT ;  /* 0x000000ff1800720c */ /* 0x000fe20003f66270 */
[----:B------:R-:W-:Y:S01]  /*20b0*/  @!P6 IMAD.IADD R16, R16, 0x1, -R242 ;  /* 0x000000011010e824 */ /* 0x000fe200078e0af2 */
[C---:B------:R-:W-:Y:S01]  /*20c0*/  ISETP.GT.U32.AND P4, PT, R242.reuse, R14, PT ;  /* 0x0000000ef200720c */ /* 0x040fe20003f84070 */
[----:B------:R-:W-:Y:S01]  /*20d0*/  @!P0 IMAD.MOV R13, RZ, RZ, -R13 ;  /* 0x000000ffff0d8224 */ /* 0x000fe200078e0a0d */
[----:B------:R-:W-:Y:S01]  /*20e0*/  ISETP.GT.U32.AND P6, PT, R242, R15, PT ;  /* 0x0000000ff200720c */ /* 0x000fe20003fc4070 */
[----:B------:R-:W-:Y:S01]  /*20f0*/  IMAD.HI.U32 R18, R244, R21, RZ ;  /* 0x00000015f4127227 */ /* 0x000fe200078e00ff */
[----:B------:R-:W-:-:S02]  /*2100*/  ISETP.GT.U32.AND P0, PT, R242, R17, PT ;  /* 0x00000011f200720c */ /* 0x000fc40003f04070 */
[C---:B------:R-:W-:Y:S01]  /*2110*/  LOP3.LUT R24, R243.reuse, 0x3a, RZ, 0xfc, !PT ;  /* 0x0000003af3187812 */ /* 0x040fe200078efcff */
[----:B------:R-:W-:Y:S01]  /*2120*/  @!P2 IMAD.MOV R12, RZ, RZ, -R12 ;  /* 0x000000ffff0ca224 */ /* 0x000fe200078e0a0c */
[----:B------:R-:W-:Y:S01]  /*2130*/  ISETP.GT.U32.AND P2, PT, R242, R16, PT ;  /* 0x00000010f200720c */ /* 0x000fe20003f44070 */
[----:B------:R-:W-:Y:S01]  /*2140*/  @!P5 IMAD.MOV R11, RZ, RZ, -R11 ;  /* 0x000000ffff0bd224 */ /* 0x000fe200078e0a0b */
[----:B------:R-:W-:Y:S01]  /*2150*/  ISETP.GE.AND P5, PT, R22, RZ, PT ;  /* 0x000000ff1600720c */ /* 0x000fe20003fa6270 */
[----:B------:R-:W-:Y:S01]  /*2160*/  IMAD.MOV R18, RZ, RZ, -R18 ;  /* 0x000000ffff127224 */ /* 0x000fe200078e0a12 */
[----:B------:R-:W-:Y:S01]  /*2170*/  LOP3.LUT R22, R243, 0x38, RZ, 0xfc, !PT ;  /* 0x00000038f3167812 */ /* 0x000fe200078efcff */
[----:B------:R-:W-:Y:S01]  /*2180*/  IMAD.HI.U32 R74, R244, R81, RZ ;  /* 0x00000051f44a7227 */ /* 0x000fe200078e00ff */
[----:B------:R-:W-:Y:S02]  /*2190*/  @!P4 IADD3 R14, R14, -R242, RZ ;  /* 0x800000f20e0ec210 */ /* 0x000fe40007ffe0ff */
[----:B------:R-:W-:Y:S01]  /*21a0*/  ISETP.GE.AND P4, PT, R20, RZ, PT ;  /* 0x000000ff1400720c */ /* 0x000fe20003f86270 */
[C---:B------:R-:W-:Y:S01]  /*21b0*/  IMAD R18, R242.reuse, R18, R21 ;  /* 0x00000012f2127224 */ /* 0x040fe200078e0215 */
[----:B------:R-:W-:Y:S01]  /*21c0*/  IABS R21, R22 ;  /* 0x0000001600157213 */ /* 0x000fe20000000000 */
[--C-:B------:R-:W-:Y:S01]  /*21d0*/  @!P6 IMAD.IADD R15, R15, 0x1, -R242.reuse ;  /* 0x000000010f0fe824 */ /* 0x100fe200078e0af2 */
[----:B------:R-:W-:Y:S01]  /*21e0*/  IABS R23, R24 ;  /* 0x0000001800177213 */ /* 0x000fe20000000000 */
[----:B------:R-:W-:Y:S01]  /*21f0*/  @!P0 IMAD.IADD R17, R17, 0x1, -R242 ;  /* 0x0000000111118824 */ /* 0x000fe200078e0af2 */
[----:B------:R-:W-:Y:S01]  /*2200*/  ISETP.GT.U32.AND P6, PT, R242, R18, PT ;  /* 0x00000012f200720c */ /* 0x000fe20003fc4070 */
[----:B------:R-:W-:Y:S01]  /*2210*/  IMAD.HI.U32 R19, R244, R21, RZ ;  /* 0x00000015f4137227 */ /* 0x000fe200078e00ff */
[----:B------:R-:W-:-:S02]  /*2220*/  ISETP.GE.AND P0, PT, R22, RZ, PT ;  /* 0x000000ff1600720c */ /* 0x000fc40003f06270 */
[----:B------:R-:W-:Y:S01]  /*2230*/  LOP3.LUT R22, R243, 0x3e, RZ, 0xfc, !PT ;  /* 0x0000003ef3167812 */ /* 0x000fe200078efcff */
[----:B------:R-:W-:Y:S01]  /*2240*/  @!P2 IMAD.IADD R16, R16, 0x1, -R242 ;  /* 0x000000011010a824 */ /* 0x000fe200078e0af2 */
[----:B------:R-:W-:Y:S01]  /*2250*/  ISETP.GE.AND P2, PT, R25, RZ, PT ;  /* 0x000000ff1900720c */ /* 0x000fe20003f46270 */
[----:B------:R-:W-:Y:S01]  /*2260*/  @!P5 IMAD.MOV R14, RZ, RZ, -R14 ;  /* 0x000000ffff0ed224 */ /* 0x000fe200078e0a0e */
[----:B------:R-:W-:Y:S01]  /*2270*/  IABS R25, R26 ;  /* 0x0000001a00197213 */ /* 0x000fe20000000000 */
[----:B------:R-:W-:Y:S01]  /*2280*/  IMAD.MOV R19, RZ, RZ, -R19 ;  /* 0x000000ffff137224 */ /* 0x000fe200078e0a13 */
[----:B------:R-:W-:Y:S01]  /*2290*/  ISETP.GT.U32.AND P5, PT, R242, R17, PT ;  /* 0x00000011f200720c */ /* 0x000fe20003fa4070 */
[----:B------:R-:W-:Y:S01]  /*22a0*/  IMAD.HI.U32 R20, R244, R23, RZ ;  /* 0x00000017f4147227 */ /* 0x000fe200078e00ff */
[C---:B------:R-:W-:Y:S02]  /*22b0*/  LOP3.LUT R85, R243.reuse, 0xaa, RZ, 0xfc, !PT ;  /* 0x000000aaf3557812 */ /* 0x040fe400078efcff */
[----:B------:R-:W-:Y:S01]  /*22c0*/  @!P6 IADD3 R18, R18, -R242, RZ ;  /* 0x800000f21212e210 */ /* 0x000fe20007ffe0ff */
[----:B------:R-:W-:Y:S01]  /*22d0*/  IMAD R19, R242, R19, R21 ;  /* 0x00000013f2137224 */ /* 0x000fe200078e0215 */
[----:B------:R-:W-:Y:S01]  /*22e0*/  LOP3.LUT R84, R243, 0xa8, RZ, 0xfc, !PT ;  /* 0x000000a8f3547812 */ /* 0x000fe200078efcff */
[----:B------:R-:W-:Y:S01]  /*22f0*/  IMAD.HI.U32 R21, R244, R25, RZ ;  /* 0x00000019f4157227 */ /* 0x000fe200078e00ff */
[----:B------:R-:W-:-:S02]  /*2300*/  ISETP.GT.U32.AND P6, PT, R242, R18, PT ;  /* 0x00000012f200720c */ /* 0x000fc40003fc4070 */
[C---:B------:R-:W-:Y:S01]  /*2310*/  LOP3.LUT R88, R243.reuse, 0xba, RZ, 0xfc, !PT ;  /* 0x000000baf3587812 */ /* 0x040fe200078efcff */
[----:B------:R-:W-:Y:S01]  /*2320*/  IMAD.MOV R21, RZ, RZ, -R21 ;  /* 0x000000ffff157224 */ /* 0x000fe200078e0a15 */
[----:B------:R-:W-:Y:S01]  /*2330*/  LOP3.LUT R86, R243, 0xb8, RZ, 0xfc, !PT ;  /* 0x000000b8f3567812 */ /* 0x000fe200078efcff */
[----:B------:R-:W-:Y:S01]  /*2340*/  @!P5 IMAD.IADD R17, R17, 0x1, -R242 ;  /* 0x000000011111d824 */ /* 0x000fe200078e0af2 */
[C---:B------:R-:W-:Y:S01]  /*2350*/  LOP3.LUT R90, R243.reuse, 0xbc, RZ, 0xfc, !PT ;  /* 0x000000bcf35a7812 */ /* 0x040fe200078efcff */
[C---:B------:R-:W-:Y:S01]  /*2360*/  IMAD R21, R242.reuse, R21, R25 ;  /* 0x00000015f2157224 */ /* 0x040fe200078e0219 */
[----:B------:R-:W-:Y:S01]  /*2370*/  IABS R25, R22 ;  /* 0x0000001600197213 */ /* 0x000fe20000000000 */
[----:B------:R-:W-:Y:S01]  /*2380*/  @!P4 IMAD.MOV R17, RZ, RZ, -R17 ;  /* 0x000000ffff11c224 */ /* 0x000fe200078e0a11 */
[----:B------:R-:W-:Y:S01]  /*2390*/  IABS R89, R88 ;  /* 0x0000005800597213 */ /* 0x000fe20000000000 */
[----:B------:R-:W-:Y:S01]  /*23a0*/  IMAD.MOV R20, RZ, RZ, -R20 ;  /* 0x000000ffff147224 */ /* 0x000fe200078e0a14 */
[----:B------:R-:W-:Y:S01]  /*23b0*/  ISETP.GT.U32.AND P4, PT, R242, R21, PT ;  /* 0x00000015f200720c */ /* 0x000fe20003f84070 */
[----:B------:R-:W-:Y:S01]  /*23c0*/  @!P1 IMAD.MOV R15, RZ, RZ, -R15 ;  /* 0x000000ffff0f9224 */ /* 0x000fe200078e0a0f */
[----:B------:R-:W-:Y:S01]  /*23d0*/  @!P6 IADD3 R18, R18, -R242, RZ ;  /* 0x800000f21212e210 */ /* 0x000fe20007ffe0ff */
[C---:B------:R-:W-:Y:S01]  /*23e0*/  IMAD R20, R242.reuse, R20, R23 ;  /* 0x00000014f2147224 */ /* 0x040fe200078e0217 */
[----:B------:R-:W-:Y:S01]  /*23f0*/  ISETP.GT.U32.AND P1, PT, R242, R19, PT ;  /* 0x00000013f200720c */ /* 0x000fe20003f24070 */
[----:B------:R-:W-:Y:S01]  /*2400*/  @!P3 IMAD.MOV R16, RZ, RZ, -R16 ;  /* 0x000000ffff10b224 */ /* 0x000fe200078e0a10 */
[----:B------:R-:W-:Y:S01]  /*2410*/  ISETP.GE.AND P6, PT, R26, RZ, PT ;  /* 0x000000ff1a00720c */ /* 0x000fe20003fc6270 */
[----:B------:R-:W-:Y:S01]  /*2420*/  @!P2 IMAD.MOV R18, RZ, RZ, -R18 ;  /* 0x000000ffff12a224 */ /* 0x000fe200078e0a12 */
[----:B------:R-:W-:Y:S01]  /*2430*/  LOP3.LUT R26, R243, 0x40, RZ, 0xfc, !PT ;  /* 0x00000040f31a7812 */ /* 0x000fe200078efcff */
[----:B------:R-:W-:Y:S01]  /*2440*/  IMAD.MOV R74, RZ, RZ, -R74 ;  /* 0x000000ffff4a7224 */ /* 0x000fe200078e0a4a */
[----:B------:R-:W-:-:S02]  /*2450*/  ISETP.GT.U32.AND P5, PT, R242, R20, PT ;  /* 0x00000014f200720c */ /* 0x000fc40003fa4070 */
[----:B------:R-:W-:Y:S01]  /*2460*/  IABS R27, R26 ;  /* 0x0000001a001b7213 */ /* 0x000fe20000000000 */
[--C-:B------:R-:W-:Y:S01]  /*2470*/  @!P4 IMAD.IADD R21, R21, 0x1, -R242.reuse ;  /* 0x000000011515c824 */ /* 0x100fe200078e0af2 */
[----:B------:R-:W-:Y:S01]  /*2480*/  ISETP.GE.AND P2, PT, R22, RZ, PT ;  /* 0x000000ff1600720c */ /* 0x000fe20003f46270 */
[----:B------:R-:W-:Y:S01]  /*2490*/  IMAD.HI.U32 R22, R244, R25, RZ ;  /* 0x00000019f4167227 */ /* 0x000fe200078e00ff */
[----:B------:R-:W-:Y:S02]  /*24a0*/  ISETP.GE.AND P3, PT, R24, RZ, PT ;  /* 0x000000ff1800720c */ /* 0x000fe40003f66270 */
[----:B------:R-:W-:Y:S01]  /*24b0*/  ISETP.GT.U32.AND P4, PT, R242, R21, PT ;  /* 0x00000015f200720c */ /* 0x000fe20003f84070 */
[----:B------:R-:W-:Y:S01]  /*24c0*/  IMAD.HI.U32 R23, R244, R27, RZ ;  /* 0x0000001bf4177227 */ /* 0x000fe200078e00ff */
[----:B------:R-:W-:Y:S02]  /*24d0*/  IADD3 R22, -R22, RZ, RZ ;  /* 0x000000ff16167210 */ /* 0x000fe40007ffe1ff */
[----:B------:R-:W-:Y:S01]  /*24e0*/  IABS R91, R90 ;  /* 0x0000005a005b7213 */ /* 0x000fe20000000000 */
[--C-:B------:R-:W-:Y:S01]  /*24f0*/  @!P1 IMAD.IADD R19, R19, 0x1, -R242.reuse ;  /* 0x0000000113139824 */ /* 0x100fe200078e0af2 */
[C---:B------:R-:W-:Y:S01]  /*2500*/  LOP3.LUT R92, R243.reuse, 0xbe, RZ, 0xfc, !PT ;  /* 0x000000bef35c7812 */ /* 0x040fe200078efcff */
[----:B------:R-:W-:Y:S01]  /*2510*/  IMAD.MOV R23, RZ, RZ, -R23 ;  /* 0x000000ffff177224 */ /* 0x000fe200078e0a17 */
[----:B------:R-:W-:Y:S01]  /*2520*/  LOP3.LUT R94, R243, 0xc6, RZ, 0xfc, !PT ;  /* 0x000000c6f35e7812 */ /* 0x000fe200078efcff */
[--C-:B------:R-:W-:Y:S01]  /*2530*/  @!P5 IMAD.IADD R20, R20, 0x1, -R242.reuse ;  /* 0x000000011414d824 */ /* 0x100fe200078e0af2 */
[C---:B------:R-:W-:Y:S01]  /*2540*/  ISETP.GT.U32.AND P1, PT, R242.reuse, R19, PT ;  /* 0x00000013f200720c */ /* 0x040fe20003f24070 */
[C---:B------:R-:W-:Y:S01]  /*2550*/  IMAD R23, R242.reuse, R23, R27 ;  /* 0x00000017f2177224 */ /* 0x040fe200078e021b */
[----:B------:R-:W-:Y:S01]  /*2560*/  IABS R95, R94 ;  /* 0x0000005e005f7213 */ /* 0x000fe20000000000 */
[----:B------:R-:W-:Y:S01]  /*2570*/  @!P4 IMAD.IADD R21, R21, 0x1, -R242 ;  /* 0x000000011515c824 */ /* 0x000fe200078e0af2 */
[----:B------:R-:W-:Y:S01]  /*2580*/  ISETP.GT.U32.AND P5, PT, R242, R20, PT ;  /* 0x00000014f200720c */ /* 0x000fe20003fa4070 */
[----:B------:R-:W-:Y:S01]  /*2590*/  IMAD.HI.U32 R24, R244, R29, RZ ;  /* 0x0000001df4187227 */ /* 0x000fe200078e00ff */
[----:B------:R-:W-:-:S02]  /*25a0*/  ISETP.GT.U32.AND P4, PT, R242, R23, PT ;  /* 0x00000017f200720c */ /* 0x000fc40003f84070 */
[C---:B------:R-:W-:Y:S01]  /*25b0*/  LOP3.LUT R96, R243.reuse, 0xc8, RZ, 0xfc, !PT ;  /* 0x000000c8f3607812 */ /* 0x040fe200078efcff */
[----:B------:R-:W-:Y:S01]  /*25c0*/  IMAD.MOV R24, RZ, RZ, -R24 ;  /* 0x000000ffff187224 */ /* 0x000fe200078e0a18 */
[C---:B------:R-:W-:Y:S01]  /*25d0*/  LOP3.LUT R98, R243.reuse, 0xca, RZ, 0xfc, !PT ;  /* 0x000000caf3627812 */ /* 0x040fe200078efcff */
[----:B------:R-:W-:Y:S01]  /*25e0*/  IMAD R22, R242, R22, R25 ;  /* 0x00000016f2167224 */ /* 0x000fe200078e0219 */
[----:B------:R-:W-:Y:S01]  /*25f0*/  LOP3.LUT R25, R243, 0x44, RZ, 0xfc, !PT ;  /* 0x00000044f3197812 */ /* 0x000fe200078efcff */
[--C-:B------:R-:W-:Y:S01]  /*2600*/  @!P1 IMAD.IADD R19, R19, 0x1, -R242.reuse ;  /* 0x0000000113139824 */ /* 0x100fe200078e0af2 */
[----:B------:R-:W-:Y:S01]  /*2610*/  ISETP.GE.AND P1, PT, R26, RZ, PT ;  /* 0x000000ff1a00720c */ /* 0x000fe20003f26270 */
[----:B------:R-:W-:Y:S01]  /*2620*/  IMAD R24, R242, R24, R29 ;  /* 0x00000018f2187224 */ /* 0x000fe200078e021d */
[----:B------:R-:W-:Y:S01]  /*2630*/  IABS R29, R25 ;  /* 0x00000019001d7213 */ /* 0x000fe20000000000 */
[--C-:B------:R-:W-:Y:S01]  /*2640*/  @!P5 IMAD.IADD R20, R20, 0x1, -R242.reuse ;  /* 0x000000011414d824 */ /* 0x100fe200078e0af2 */
[----:B------:R-:W-:Y:S01]  /*2650*/  ISETP.GE.AND P5, PT, R28, RZ, PT ;  /* 0x000000ff1c00720c */ /* 0x000fe20003fa6270 */
[----:B------:R-:W-:Y:S01]  /*2660*/  @!P0 IMAD.MOV R19, RZ, RZ, -R19 ;  /* 0x000000ffff138224 */ /* 0x000fe200078e0a13 */
[----:B------:R-:W-:Y:S01]  /*2670*/  ISETP.GT.U32.AND P0, PT, R242, R22, PT ;  /* 0x00000016f200720c */ /* 0x000fe20003f04070 */
[----:B------:R-:W-:Y:S01]  /*2680*/  @!P4 IMAD.IADD R23, R23, 0x1, -R242 ;  /* 0x000000011717c824 */ /* 0x000fe200078e0af2 */
[----:B------:R-:W-:Y:S01]  /*2690*/  @!P3 IADD3 R20, -R20, RZ, RZ ;  /* 0x000000ff1414b210 */ /* 0x000fe20007ffe1ff */
[----:B------:R-:W-:Y:S01]  /*26a0*/  @!P6 IMAD.MOV R21, RZ, RZ, -R21 ;  /* 0x000000ffff15e224 */ /* 0x000fe200078e0a15 */
[----:B------:R-:W-:Y:S01]  /*26b0*/  ISETP.GT.U32.AND P6, PT, R242, R24, PT ;  /* 0x00000018f200720c */ /* 0x000fe20003fc4070 */
[----:B------:R-:W-:Y:S01]  /*26c0*/  IMAD.HI.U32 R26, R244, R31, RZ ;  /* 0x0000001ff41a7227 */ /* 0x000fe200078e00ff */
[----:B------:R-:W-:-:S02]  /*26d0*/  ISETP.GE.AND P3, PT, R25, RZ, PT ;  /* 0x000000ff1900720c */ /* 0x000fc40003f66270 */
[----:B------:R-:W-:Y:S01]  /*26e0*/  ISETP.GT.U32.AND P4, PT, R242, R23, PT ;  /* 0x00000017f200720c */ /* 0x000fe20003f84070 */
[----:B------:R-:W-:Y:S01]  /*26f0*/  IMAD.HI.U32 R25, R244, R29, RZ ;  /* 0x0000001df4197227 */ /* 0x000fe200078e00ff */
[C---:B------:R-:W-:Y:S02]  /*2700*/  LOP3.LUT R100, R243.reuse, 0xcc, RZ, 0xfc, !PT ;  /* 0x000000ccf3647812 */ /* 0x040fe400078efcff */
[C---:B------:R-:W-:Y:S01]  /*2710*/  LOP3.LUT R101, R243.reuse, 0xce, RZ, 0xfc, !PT ;  /* 0x000000cef3657812 */ /* 0x040fe200078efcff */
[----:B------:R-:W-:Y:S01]  /*2720*/  IMAD.MOV R26, RZ, RZ, -R26 ;  /* 0x000000ffff1a7224 */ /* 0x000fe200078e0a1a */
[----:B------:R-:W-:Y:S01]  /*2730*/  IABS R97, R100 ;  /* 0x0000006400617213 */ /* 0x000fe20000000000 */
[----:B------:R-:W-:Y:S01]  /*2740*/  IMAD.MOV R25, RZ, RZ, -R25 ;  /* 0x000000ffff197224 */ /* 0x000fe200078e0a19 */
[----:B------:R-:W-:Y:S01]  /*2750*/  IABS R99, R101 ;  /* 0x0000006500637213 */ /* 0x000fe20000000000 */
[--C-:B------:R-:W-:Y:S01]  /*2760*/  @!P0 IMAD.IADD R22, R22, 0x1, -R242.reuse ;  /* 0x0000000116168824 */ /* 0x100fe200078e0af2 */
[----:B------:R-:W-:Y:S01]  /*2770*/  LOP3.LUT R102, R243, 0xd0, RZ, 0xfc, !PT ;  /* 0x000000d0f3667812 */ /* 0x000fe200078efcff */
[C---:B------:R-:W-:Y:S01]  /*2780*/  IMAD R26, R242.reuse, R26, R31 ;  /* 0x0000001af21a7224 */ /* 0x040fe200078e021f */
[----:B------:R-:W-:Y:S01]  /*2790*/  IABS R31, R38 ;  /* 0x00000026001f7213 */ /* 0x000fe20000000000 */
[C---:B------:R-:W-:Y:S01]  /*27a0*/  IMAD R25, R242.reuse, R25, R29 ;  /* 0x00000019f2197224 */ /* 0x040fe200078e021d */
[----:B------:R-:W-:Y:S01]  /*27b0*/  ISETP.GT.U32.AND P0, PT, R242, R22, PT ;  /* 0x00000016f200720c */ /* 0x000fe20003f04070 */
[--C-:B------:R-:W-:Y:S01]  /*27c0*/  @!P6 IMAD.IADD R24, R24, 0x1, -R242.reuse ;  /* 0x000000011818e824 */ /* 0x100fe200078e0af2 */
[C---:B------:R-:W-:Y:S01]  /*27d0*/  ISETP.GT.U32.AND P6, PT, R242.reuse, R26, PT ;  /* 0x0000001af200720c */ /* 0x040fe20003fc4070 */
[----:B------:R-:W-:Y:S01]  /*27e0*/  @!P4 IMAD.IADD R23, R23, 0x1, -R242 ;  /* 0x000000011717c824 */ /* 0x000fe200078e0af2 */
[----:B------:R-:W-:Y:S01]  /*27f0*/  ISETP.GT.U32.AND P4, PT, R242, R25, PT ;  /* 0x00000019f200720c */ /* 0x000fe20003f84070 */
[----:B------:R-:W-:Y:S01]  /*2800*/  IMAD.HI.U32 R27, R244, R33, RZ ;  /* 0x00000021f41b7227 */ /* 0x000fe200078e00ff */
[----:B------:R-:W-:-:S02]  /*2810*/  LOP3.LUT R104, R243, 0xda, RZ, 0xfc, !PT ;  /* 0x000000daf3687812 */ /* 0x000fc400078efcff */
[----:B------:R-:W-:Y:S01]  /*2820*/  LOP3.LUT R106, R243, 0xdc, RZ, 0xfc, !PT ;  /* 0x000000dcf36a7812 */ /* 0x000fe200078efcff */
[----:B------:R-:W-:Y:S01]  /*2830*/  IMAD.HI.U32 R28, R244, R35, RZ ;  /* 0x00000023f41c7227 */ /* 0x000fe200078e00ff */
[----:B------:R-:W-:Y:S02]  /*2840*/  IADD3 R27, -R27, RZ, RZ ;  /* 0x000000ff1b1b7210 */ /* 0x000fe40007ffe1ff */
[----:B------:R-:W-:Y:S01]  /*2850*/  LOP3.LUT R110, R243, 0xe0, RZ, 0xfc, !PT ;  /* 0x000000e0f36e7812 */ /* 0x000fe200078efcff */
[--C-:B------:R-:W-:Y:S01]  /*2860*/  @!P0 IMAD.IADD R22, R22, 0x1, -R242.reuse ;  /* 0x0000000116168824 */ /* 0x100fe200078e0af2 */
[----:B------:R-:W-:Y:S01]  /*2870*/  ISETP.GE.AND P0, PT, R30, RZ, PT ;  /* 0x000000ff1e00720c */ /* 0x000fe20003f06270 */
[----:B------:R-:W-:Y:S01]  /*2880*/  IMAD R27, R242, R27, R33 ;  /* 0x0000001bf21b7224 */ /* 0x000fe200078e0221 */
[----:B------:R-:W-:Y:S01]  /*2890*/  IABS R33, R39 ;  /* 0x0000002700217213 */ /* 0x000fe20000000000 */
[----:B------:R-:W-:Y:S01]  /*28a0*/  @!P6 IMAD.IADD R26, R26, 0x1, -R242 ;  /* 0x000000011a1ae824 */ /* 0x000fe200078e0af2 */
[----:B------:R-:W-:Y:S01]  /*28b0*/  @!P4 IADD3 R25, R25, -R242, RZ ;  /* 0x800000f21919c210 */ /* 0x000fe20007ffe0ff */
[----:B------:R-:W-:Y:S01]  /*28c0*/  @!P2 IMAD.MOV R22, RZ, RZ, -R22 ;  /* 0x000000ffff16a224 */ /* 0x000fe200078e0a16 */
[----:B------:R-:W-:Y:S01]  /*28d0*/  ISETP.GT.U32.AND P4, PT, R242, R24, PT ;  /* 0x00000018f200720c */ /* 0x000fe20003f84070 */
[----:B------:R-:W-:Y:S01]  /*28e0*/  IMAD.HI.U32 R29, R244, R31, RZ ;  /* 0x0000001ff41d7227 */ /* 0x000fe200078e00ff */
[----:B------:R-:W-:-:S02]  /*28f0*/  ISETP.GT.U32.AND P2, PT, R242, R25, PT ;  /* 0x00000019f200720c */ /* 0x000fc40003f44070 */
[----:B------:R-:W-:Y:S01]  /*2900*/  ISETP.GT.U32.AND P6, PT, R242, R26, PT ;  /* 0x0000001af200720c */ /* 0x000fe20003fc4070 */
[----:B------:R-:W-:Y:S01]  /*2910*/  IMAD.HI.U32 R30, R244, R33, RZ ;  /* 0x00000021f41e7227 */ /* 0x000fe200078e00ff */
[----:B------:R-:W-:Y:S02]  /*2920*/  IABS R109, R110 ;  /* 0x0000006e006d7213 */ /* 0x000fe40000000000 */
[C---:B------:R-:W-:Y:S01]  /*2930*/  LOP3.LUT R108, R243.reuse, 0xde, RZ, 0xfc, !PT ;  /* 0x000000def36c7812 */ /* 0x040fe200078efcff */
[----:B------:R-:W-:Y:S01]  /*2940*/  IMAD.MOV R28, RZ, RZ, -R28 ;  /* 0x000000ffff1c7224 */ /* 0x000fe200078e0a1c */
[C---:B------:R-:W-:Y:S01]  /*2950*/  LOP3.LUT R111, R243.reuse, 0xe2, RZ, 0xfc, !PT ;  /* 0x000000e2f36f7812 */ /* 0x040fe200078efcff */
[----:B------:R-:W-:Y:S01]  /*2960*/  IMAD.MOV R29, RZ, RZ, -R29 ;  /* 0x000000ffff1d7224 */ /* 0x000fe200078e0a1d */
[----:B------:R-:W-:Y:S01]  /*2970*/  IABS R107, R108 ;  /* 0x0000006c006b7213 */ /* 0x000fe20000000000 */
[----:B------:R-:W-:Y:S01]  /*2980*/  IMAD.MOV R30, RZ, RZ, -R30 ;  /* 0x000000ffff1e7224 */ /* 0x000fe200078e0a1e */
[----:B------:R-:W-:Y:S01]  /*2990*/  @!P4 IADD3 R24, R24, -R242, RZ ;  /* 0x800000f21818c210 */ /* 0x000fe20007ffe0ff */
[C---:B------:R-:W-:Y:S01]  /*29a0*/  IMAD R28, R242.reuse, R28, R35 ;  /* 0x0000001cf21c7224 */ /* 0x040fe200078e0223 */
[----:B------:R-:W-:Y:S01]  /*29b0*/  IABS R35, R40 ;  /* 0x0000002800237213 */ /* 0x000fe20000000000 */
[----:B------:R-:W-:Y:S01]  /*29c0*/  @!P1 IMAD.MOV R23, RZ, RZ, -R23 ;  /* 0x000000ffff179224 */ /* 0x000fe200078e0a17 */
[C---:B------:R-:W-:Y:S01]  /*29d0*/  ISETP.GT.U32.AND P1, PT, R242.reuse, R27, PT ;  /* 0x0000001bf200720c */ /* 0x040fe20003f24070 */
[C---:B------:R-:W-:Y:S01]  /*29e0*/  IMAD R29, R242.reuse, R29, R31 ;  /* 0x0000001df21d7224 */ /* 0x040fe200078e021f */
[C---:B------:R-:W-:Y:S01]  /*29f0*/  ISETP.GT.U32.AND P4, PT, R242.reuse, R28, PT ;  /* 0x0000001cf200720c */ /* 0x040fe20003f84070 */
[C---:B------:R-:W-:Y:S01]  /*2a00*/  IMAD R30, R242.reuse, R30, R33 ;  /* 0x0000001ef21e7224 */ /* 0x040fe200078e0221 */
[----:B------:R-:W-:Y:S01]  /*2a10*/  LOP3.LUT R116, R243, 0xf0, RZ, 0xfc, !PT ;  /* 0x000000f0f3747812 */ /* 0x000fe200078efcff */
[--C-:B------:R-:W-:Y:S01]  /*2a20*/  @!P2 IMAD.IADD R25, R25, 0x1, -R242.reuse ;  /* 0x000000011919a824 */ /* 0x100fe200078e0af2 */
[----:B------:R-:W-:Y:S01]  /*2a30*/  ISETP.GT.U32.AND P2, PT, R242, R29, PT ;  /* 0x0000001df200720c */ /* 0x000fe20003f44070 */
[----:B------:R-:W-:Y:S01]  /*2a40*/  @!P6 IMAD.IADD R26, R26, 0x1, -R242 ;  /* 0x000000011a1ae824 */ /* 0x000fe200078e0af2 */
[----:B------:R-:W-:Y:S01]  /*2a50*/  ISETP.GT.U32.AND P6, PT, R242, R30, PT ;  /* 0x0000001ef200720c */ /* 0x000fe20003fc4070 */
[----:B------:R-:W-:Y:S01]  /*2a60*/  IMAD.HI.U32 R31, R244, R35, RZ ;  /* 0x00000023f41f7227 */ /* 0x000fe200078e00ff */
[----:B------:R-:W-:-:S02]  /*2a70*/  LOP3.LUT R114, R243, 0xee, RZ, 0xfc, !PT ;  /* 0x000000eef3727812 */ /* 0x000fc400078efcff */
[----:B------:R-:W-:Y:S01]  /*2a80*/  LOP3.LUT R118, R243, 0xf2, RZ, 0xfc, !PT ;  /* 0x000000f2f3767812 */ /* 0x000fe200078efcff */
[----:B------:R-:W-:Y:S01]  /*2a90*/  @!P1 IMAD.IADD R27, R27, 0x1, -R242 ;  /* 0x000000011b1b9824 */ /* 0x000fe200078e0af2 */
[----:B------:R-:W-:Y:S01]  /*2aa0*/  ISETP.GE.AND P1, PT, R34, RZ, PT ;  /* 0x000000ff2200720c */ /* 0x000fe20003f26270 */
[----:B------:R-:W-:Y:S01]  /*2ab0*/  @!P5 IMAD.MOV R24, RZ, RZ, -R24 ;  /* 0x000000ffff18d224 */ /* 0x000fe200078e0a18 */
[----:B------:R-:W-:Y:S01]  /*2ac0*/  @!P4 IADD3 R28, R28, -R242, RZ ;  /* 0x800000f21c1cc210 */ /* 0x000fe20007ffe0ff */
[----:B------:R-:W-:Y:S01]  /*2ad0*/  IMAD.MOV R31, RZ, RZ, -R31 ;  /* 0x000000ffff1f7224 */ /* 0x000fe200078e0a1f */
[----:B------:R-:W-:Y:S01]  /*2ae0*/  ISETP.GE.AND P4, PT, R36, RZ, PT ;  /* 0x000000ff2400720c */ /* 0x000fe20003f86270 */
[--C-:B------:R-:W-:Y:S01]  /*2af0*/  @!P2 IMAD.IADD R29, R29, 0x1, -R242.reuse ;  /* 0x000000011d1da824 */ /* 0x100fe200078e0af2 */
[----:B------:R-:W-:Y:S01]  /*2b00*/  ISETP.GT.U32.AND P2, PT, R242, R27, PT ;  /* 0x0000001bf200720c */ /* 0x000fe20003f44070 */
[----:B------:R-:W-:Y:S01]  /*2b10*/  @!P6 IMAD.IADD R30, R30, 0x1, -R242 ;  /* 0x000000011e1ee824 */ /* 0x000fe200078e0af2 */
[C---:B------:R-:W-:Y:S01]  /*2b20*/  ISETP.GT.U32.AND P6, PT, R242.reuse, R28, PT ;  /* 0x0000001cf200720c */ /* 0x040fe20003fc4070 */
[C---:B------:R-:W-:Y:S01]  /*2b30*/  IMAD R31, R242.reuse, R31, R35 ;  /* 0x0000001ff21f7224 */ /* 0x040fe200078e0223 */
[----:B------:R-:W-:Y:S01]  /*2b40*/  ISETP.GT.U32.AND P5, PT, R242, R29, PT ;  /* 0x0000001df200720c */ /* 0x000fe20003fa4070 */
[----:B------:R-:W-:Y:S01]  /*2b50*/  @!P3 IMAD.MOV R25, RZ, RZ, -R25 ;  /* 0x000000ffff19b224 */ /* 0x000fe200078e0a19 */
[----:B------:R-:W-:Y:S01]  /*2b60*/  LOP3.LUT R36, R243, 0x54, RZ, 0xfc, !PT ;  /* 0x00000054f3247812 */ /* 0x000fe200078efcff */
[----:B------:R-:W-:Y:S01]  /*2b70*/  IMAD.HI.U32 R34, R244, R37, RZ ;  /* 0x00000025f4227227 */ /* 0x000fe200078e00ff */
[----:B------:R-:W-:-:S02]  /*2b80*/  ISETP.GT.U32.AND P3, PT, R242, R30, PT ;  /* 0x0000001ef200720c */ /* 0x000fc40003f64070 */
[----:B------:R-:W-:Y:S01]  /*2b90*/  IABS R35, R36 ;  /* 0x0000002400237213 */ /* 0x000fe20000000000 */
[----:B------:R-:W-:Y:S01]  /*2ba0*/  @!P0 IMAD.MOV R26, RZ, RZ, -R26 ;  /* 0x000000ffff1a8224 */ /* 0x000fe200078e0a1a */
[----:B------:R-:W-:Y:S01]  /*2bb0*/  IADD3 R34, -R34, RZ, RZ ;  /* 0x000000ff22227210 */ /* 0x000fe20007ffe1ff */
[----:B------:R-:W-:Y:S01]  /*2bc0*/  IMAD R74, R242, R74, R81 ;  /* 0x0000004af24a7224 */ /* 0x000fe200078e0251 */
[----:B------:R-:W-:Y:S01]  /*2bd0*/  @!P2 IADD3 R27, R27, -R242, RZ ;  /* 0x800000f21b1ba210 */ /* 0x000fe20007ffe0ff */
[--C-:B------:R-:W-:Y:S01]  /*2be0*/  @!P6 IMAD.IADD R28, R28, 0x1, -R242.reuse ;  /* 0x000000011c1ce824 */ /* 0x100fe200078e0af2 */
[----:B------:R-:W-:Y:S01]  /*2bf0*/  ISETP.GE.AND P2, PT, R38, RZ, PT ;  /* 0x000000ff2600720c */ /* 0x000fe20003f46270 */
[----:B------:R-:W-:Y:S01]  /*2c00*/  IMAD.HI.U32 R33, R244, R35, RZ ;  /* 0x00000023f4217227 */ /* 0x000fe200078e00ff */
[C---:B------:R-:W-:Y:S02]  /*2c10*/  ISETP.GT.U32.AND P6, PT, R242.reuse, R32, PT ;  /* 0x00000020f200720c */ /* 0x040fe40003fc4070 */
[----:B------:R-:W-:Y:S01]  /*2c20*/  ISETP.GT.U32.AND P0, PT, R242, R31, PT ;  /* 0x0000001ff200720c */ /* 0x000fe20003f04070 */
[--C-:B------:R-:W-:Y:S01]  /*2c30*/  @!P5 IMAD.IADD R29, R29, 0x1, -R242.reuse ;  /* 0x000000011d1dd824 */ /* 0x100fe200078e0af2 */
[----:B------:R-:W-:Y:S01]  /*2c40*/  ISETP.GE.AND P5, PT, R39, RZ, PT ;  /* 0x000000ff2700720c */ /* 0x000fe20003fa6270 */
[----:B------:R-:W-:Y:S01]  /*2c50*/  IMAD.MOV R33, RZ, RZ, -R33 ;  /* 0x000000ffff217224 */ /* 0x000fe200078e0a21 */
[C---:B------:R-:W-:Y:S01]  /*2c60*/  LOP3.LUT R38, R243.reuse, 0x5c, RZ, 0xfc, !PT ;  /* 0x0000005cf3267812 */ /* 0x040fe200078efcff */
[--C-:B------:R-:W-:Y:S01]  /*2c70*/  @!P3 IMAD.IADD R30, R30, 0x1, -R242.reuse ;  /* 0x000000011e1eb824 */ /* 0x100fe200078e0af2 */
[----:B------:R-:W-:Y:S01]  /*2c80*/  ISETP.GE.AND P3, PT, R40, RZ, PT ;  /* 0x000000ff2800720c */ /* 0x000fe20003f66270 */
[C---:B------:R-:W-:Y:S01]  /*2c90*/  IMAD R33, R242.reuse, R33, R35 ;  /* 0x00000021f2217224 */ /* 0x040fe200078e0223 */
[C---:B------:R-:W-:Y:S01]  /*2ca0*/  LOP3.LUT R35, R243.reuse, 0x58, RZ, 0xfc, !PT ;  /* 0x00000058f3237812 */ /* 0x040fe200078efcff */
[----:B------:R-:W-:Y:S01]  /*2cb0*/  IMAD R34, R242, R34, R37 ;  /* 0x00000022f2227224 */ /* 0x000fe200078e0225 */
[----:B------:R-:W-:Y:S01]  /*2cc0*/  LOP3.LUT R40, R243, 0x60, RZ, 0xfc, !PT ;  /* 0x00000060f3287812 */ /* 0x000fe200078efcff */
[----:B------:R-:W-:Y:S01]  /*2cd0*/  @!P6 IMAD.IADD R32, R32, 0x1, -R242 ;  /* 0x000000012020e824 */ /* 0x000fe200078e0af2 */
[----:B------:R-:W-:Y:S01]  /*2ce0*/  IABS R37, R35 ;  /* 0x0000002300257213 */ /* 0x000fe20000000000 */
[----:B------:R-:W-:Y:S01]  /*2cf0*/  @!P2 IMAD.MOV R29, RZ, RZ, -R29 ;  /* 0x000000ffff1da224 */ /* 0x000fe200078e0a1d */
[C---:B------:R-:W-:Y:S01]  /*2d00*/  ISETP.GT.U32.AND P2, PT, R242.reuse, R33, PT ;  /* 0x00000021f200720c */ /* 0x040fe20003f44070 */
[----:B------:R-:W-:Y:S01]  /*2d10*/  @!P4 IMAD.MOV R28, RZ, RZ, -R28 ;  /* 0x000000ffff1cc224 */ /* 0x000fe200078e0a1c */
[C---:B------:R-:W-:Y:S01]  /*2d20*/  ISETP.GT.U32.AND P4, PT, R242.reuse, R32, PT ;  /* 0x00000020f200720c */ /* 0x040fe20003f84070 */
[----:B------:R-:W-:Y:S01]  /*2d30*/  @!P5 IMAD.MOV R30, RZ, RZ, -R30 ;  /* 0x000000ffff1ed224 */ /* 0x000fe200078e0a1e */
[----:B------:R-:W-:Y:S01]  /*2d40*/  ISETP.GT.U32.AND P5, PT, R242, R34, PT ;  /* 0x00000022f200720c */ /* 0x000fe20003fa4070 */
[----:B------:R-:W-:Y:S01]  /*2d50*/  @!P0 IMAD.IADD R31, R31, 0x1, -R242 ;  /* 0x000000011f1f8824 */ /* 0x000fe200078e0af2 */
[----:B------:R-:W-:Y:S01]  /*2d60*/  ISETP.GE.AND P6, PT, R36, RZ, PT ;  /* 0x000000ff2400720c */ /* 0x000fe20003fc6270 */
[----:B------:R-:W-:Y:S01]  /*2d70*/  @!P1 IMAD.MOV R27, RZ, RZ, -R27 ;  /* 0x000000ffff1b9224 */ /* 0x000fe200078e0a1b */
[----:B------:R-:W-:-:S02]  /*2d80*/  LOP3.LUT R36, R243, 0x5a, RZ, 0xfc, !PT ;  /* 0x0000005af3247812 */ /* 0x000fc400078efcff */
[----:B------:R-:W-:Y:S02]  /*2d90*/  ISETP.GT.U32.AND P1, PT, R242, R31, PT ;  /* 0x0000001ff200720c */ /* 0x000fe40003f24070 */
[----:B------:R-:W-:Y:S01]  /*2da0*/  IABS R39, R36 ;  /* 0x0000002400277213 */ /* 0x000fe20000000000 */
[--C-:B------:R-:W-:Y:S01]  /*2db0*/  @!P2 IMAD.IADD R33, R33, 0x1, -R242.reuse ;  /* 0x000000012121a824 */ /* 0x100fe200078e0af2 */
[----:B------:R-:W-:Y:S01]  /*2dc0*/  ISETP.GE.AND P0, PT, R41, RZ, PT ;  /* 0x000000ff2900720c */ /* 0x000fe20003f06270 */
[--C-:B------:R-:W-:Y:S01]  /*2dd0*/  @!P4 IMAD.IADD R32, R32, 0x1, -R242.reuse ;  /* 0x000000012020c824 */ /* 0x100fe200078e0af2 */
[----:B------:R-:W-:Y:S01]  /*2de0*/  ISETP.GE.AND P4, PT, R35, RZ, PT ;  /* 0x000000ff2300720c */ /* 0x000fe20003f86270 */
[----:B------:R-:W-:Y:S01]  /*2df0*/  @!P5 IMAD.IADD R34, R34, 0x1, -R242 ;  /* 0x000000012222d824 */ /* 0x000fe200078e0af2 */
[----:B------:R-:W-:Y:S01]  /*2e00*/  ISETP.GT.U32.AND P5, PT, R242, R33, PT ;  /* 0x00000021f200720c */ /* 0x000fe20003fa4070 */
[----:B------:R-:W-:Y:S01]  /*2e10*/  IMAD.HI.U32 R35, R244, R37, RZ ;  /* 0x00000025f4237227 */ /* 0x000fe200078e00ff */
[----:B------:R-:W-:-:S02]  /*2e20*/  ISETP.GE.AND P2, PT, R36, RZ, PT ;  /* 0x000000ff2400720c */ /* 0x000fc40003f46270 */
[----:B------:R-:W-:Y:S01]  /*2e30*/  IABS R43, R40 ;  /* 0x00000028002b7213 */ /* 0x000fe20000000000 */
[----:B------:R-:W-:Y:S01]  /*2e40*/  IMAD.MOV R35, RZ, RZ, -R35 ;  /* 0x000000ffff237224 */ /* 0x000fe200078e0a23 */
[----:B------:R-:W-:Y:S01]  /*2e50*/  @!P1 IADD3 R31, R31, -R242, RZ ;  /* 0x800000f21f1f9210 */ /* 0x000fe20007ffe0ff */
[----:B------:R-:W-:Y:S01]  /*2e60*/  IMAD.HI.U32 R36, R244, R39, RZ ;  /* 0x00000027f4247227 */ /* 0x000fe200078e00ff */
[----:B------:R-:W-:Y:S02]  /*2e70*/  ISETP.GE.AND P1, PT, R42, RZ, PT ;  /* 0x000000ff2a00720c */ /* 0x000fe40003f26270 */
[----:B------:R-:W-:Y:S01]  /*2e80*/  IABS R112, R118 ;  /* 0x0000007600707213 */ /* 0x000fe20000000000 */
[----:B------:R-:W-:Y:S01]  /*2e90*/  IMAD R35, R242, R35, R37 ;  /* 0x00000023f2237224 */ /* 0x000fe200078e0225 */
[----:B------:R-:W-:Y:S01]  /*2ea0*/  IADD3 R36, -R36, RZ, RZ ;  /* 0x000000ff24247210 */ /* 0x000fe20007ffe1ff */
[----:B------:R-:W-:Y:S01]  /*2eb0*/  @!P5 IMAD.IADD R33, R33, 0x1, -R242 ;  /* 0x000000012121d824 */ /* 0x000fe200078e0af2 */
[----:B------:R-:W-:Y:S01]  /*2ec0*/  LOP3.LUT R37, R243, 0x5e, RZ, 0xfc, !PT ;  /* 0x0000005ef3257812 */ /* 0x000fe200078efcff */
[----:B------:R-:W-:Y:S01]  /*2ed0*/  @!P3 IMAD.MOV R31, RZ, RZ, -R31 ;  /* 0x000000ffff1fb224 */ /* 0x000fe200078e0a1f */
[C---:B------:R-:W-:Y:S01]  /*2ee0*/  ISETP.GT.U32.AND P5, PT, R242.reuse, R35, PT ;  /* 0x00000023f200720c */ /* 0x040fe20003fa4070 */
[C---:B------:R-:W-:Y:S01]  /*2ef0*/  IMAD R36, R242.reuse, R36, R39 ;  /* 0x00000024f2247224 */ /* 0x040fe200078e0227 */
[----:B------:R-:W-:Y:S01]  /*2f00*/  ISETP.GT.U32.AND P3, PT, R242, R34, PT ;  /* 0x00000022f200720c */ /* 0x000fe20003f64070 */
[----:B------:R-:W-:Y:S01]  /*2f10*/  @!P0 IMAD.MOV R32, RZ, RZ, -R32 ;  /* 0x000000ffff208224 */ /* 0x000fe200078e0a20 */
[----:B------:R-:W-:-:S02]  /*2f20*/  ISETP.GE.AND P0, PT, R38, RZ, PT ;  /* 0x000000ff2600720c */ /* 0x000fc40003f06270 */
[----:B------:R-:W-:Y:S02]  /*2f30*/  IABS R38, R38 ;  /* 0x0000002600267213 */ /* 0x000fe40000000000 */
[----:B------:R-:W-:Y:S02]  /*2f40*/  @!P6 IADD3 R33, -R33, RZ, RZ ;  /* 0x000000ff2121e210 */ /* 0x000fe40007ffe1ff */
[----:B------:R-:W-:Y:S01]  /*2f50*/  ISETP.GT.U32.AND P6, PT, R242, R36, PT ;  /* 0x00000024f200720c */ /* 0x000fe20003fc4070 */
[----:B------:R-:W-:Y:S01]  /*2f60*/  IMAD.MOV.U32 R39, RZ, RZ, R38 ;  /* 0x000000ffff277224 */ /* 0x000fe200078e0026 */
[----:B------:R-:W-:Y:S01]  /*2f70*/  IABS R41, R37 ;  /* 0x0000002500297213 */ /* 0x000fe20000000000 */
[--C-:B------:R-:W-:Y:S01]  /*2f80*/  @!P5 IMAD.IADD R35, R35, 0x1, -R242.reuse ;  /* 0x000000012323d824 */ /* 0x100fe200078e0af2 */
[----:B------:R-:W-:Y:S01]  /*2f90*/  LOP3.LUT R120, R243, 0xf4, RZ, 0xfc, !PT ;  /* 0x000000f4f3787812 */ /* 0x000fe200078efcff */
[----:B------:R-:W-:Y:S01]  /*2fa0*/  @!P3 IMAD.IADD R34, R34, 0x1, -R242 ;  /* 0x000000012222b824 */ /* 0x000fe200078e0af2 */
[----:B------:R-:W-:Y:S01]  /*2fb0*/  ISETP.GE.AND P3, PT, R37, RZ, PT ;  /* 0x000000ff2500720c */ /* 0x000fe20003f66270 */
[----:B------:R-:W-:Y:S01]  /*2fc0*/  IMAD.HI.U32 R37, R244, R39, RZ ;  /* 0x00000027f4257227 */ /* 0x000fe200078e00ff */
[----:B------:R-:W-:-:S02]  /*2fd0*/  ISETP.GT.U32.AND P5, PT, R242, R35, PT ;  /* 0x00000023f200720c */ /* 0x000fc40003fa4070 */
[C---:B------:R-:W-:Y:S01]  /*2fe0*/  LOP3.LUT R121, R243.reuse, 0xf6, RZ, 0xfc, !PT ;  /* 0x000000f6f3797812 */ /* 0x040fe200078efcff */
[----:B------:R-:W-:Y:S01]  /*2ff0*/  IMAD.MOV R37, RZ, RZ, -R37 ;  /* 0x000000ffff257224 */ /* 0x000fe200078e0a25 */
[----:B------:R-:W-:Y:S01]  /*3000*/  IABS R117, R120 ;  /* 0x0000007800757213 */ /* 0x000fe20000000000 */
[----:B------:R-:W-:Y:S01]  /*3010*/  @!P6 IMAD.IADD R36, R36, 0x1, -R242 ;  /* 0x000000012424e824 */ /* 0x000fe200078e0af2 */
[----:B------:R-:W-:Y:S01]  /*3020*/  IABS R119, R121 ;  /* 0x0000007900777213 */ /* 0x000fe20000000000 */
[----:B------:R-:W-:Y:S01]  /*3030*/  IMAD R37, R242, R37, R39 ;  /* 0x00000025f2257224 */ /* 0x000fe200078e0227 */
[C---:B------:R-:W-:Y:S01]  /*3040*/  LOP3.LUT R122, R243.reuse, 0xfc, RZ, 0xfc, !PT ;  /* 0x000000fcf37a7812 */ /* 0x040fe200078efcff */
[----:B------:R-:W-:Y:S01]  /*3050*/  IMAD.HI.U32 R39, R244, R43, RZ ;  /* 0x0000002bf4277227 */ /* 0x000fe200078e00ff */
[----:B------:R-:W-:Y:S02]  /*3060*/  ISETP.GT.U32.AND P6, PT, R242, R36, PT ;  /* 0x00000024f200720c */ /* 0x000fe40003fc4070 */
[----:B------:R-:W-:Y:S01]  /*3070*/  LOP3.LUT R124, R243, 0xfe, RZ, 0xfc, !PT ;  /* 0x000000fef37c7812 */ /* 0x000fe200078efcff */
[----:B------:R-:W-:Y:S01]  /*3080*/  @!P1 IMAD.MOV R34, RZ, RZ, -R34 ;  /* 0x000000ffff229224 */ /* 0x000fe200078e0a22 */
[----:B------:R-:W-:Y:S01]  /*3090*/  ISETP.GE.AND P1, PT, R40, RZ, PT ;  /* 0x000000ff2800720c */ /* 0x000fe20003f26270 */
[----:B------:R-:W-:Y:S01]  /*30a0*/  @!P5 IMAD.IADD R35, R35, 0x1, -R242 ;  /* 0x000000012323d824 */ /* 0x000fe200078e0af2 */
[----:B------:R-:W-:Y:S01]  /*30b0*/  IADD3 R39, -R39, RZ, RZ ;  /* 0x000000ff27277210 */ /* 0x000fe20007ffe1ff */
[----:B------:R-:W-:Y:S01]  /*30c0*/  IMAD.HI.U32 R40, R244, R45, RZ ;  /* 0x0000002df4287227 */ /* 0x000fe200078e00ff */
[----:B------:R-:W-:-:S02]  /*30d0*/  ISETP.GT.U32.AND P5, PT, R242, R37, PT ;  /* 0x00000025f200720c */ /* 0x000fc40003fa4070 */
[----:B------:R-:W-:Y:S01]  /*30e0*/  IABS R123, R124 ;  /* 0x0000007c007b7213 */ /* 0x000fe20000000000 */
[----:B------:R-:W-:Y:S01]  /*30f0*/  IMAD.MOV R40, RZ, RZ, -R40 ;  /* 0x000000ffff287224 */ /* 0x000fe200078e0a28 */
[C---:B------:R-:W-:Y:S01]  /*3100*/  LOP3.LUT R125, R243.reuse, 0x100, RZ, 0xfc, !PT ;  /* 0x00000100f37d7812 */ /* 0x040fe200078efcff */
[C---:B------:R-:W-:Y:S01]  /*3110*/  IMAD R39, R242.reuse, R39, R43 ;  /* 0x00000027f2277224 */ /* 0x040fe200078e022b */
[----:B------:R-:W-:Y:S01]  /*3120*/  IABS R43, R48 ;  /* 0x00000030002b7213 */ /* 0x000fe20000000000 */
[----:B------:R-:W-:Y:S01]  /*3130*/  IMAD R40, R242, R40, R45 ;  /* 0x00000028f2287224 */ /* 0x000fe200078e022d */
[----:B------:R-:W-:Y:S01]  /*3140*/  IABS R45, R50 ;  /* 0x00000032002d7213 */ /* 0x000fe20000000000 */
[----:B------:R-:W-:Y:S01]  /*3150*/  @!P6 IMAD.IADD R36, R36, 0x1, -R242 ;  /* 0x000000012424e824 */ /* 0x000fe200078e0af2 */
[----:B------:R-:W-:Y:S01]  /*3160*/  ISETP.GT.U32.AND P6, PT, R242, R39, PT ;  /* 0x00000027f200720c */ /* 0x000fe20003fc4070 */
[----:B------:R-:W-:Y:S01]  /*3170*/  IMAD.HI.U32 R38, R244, R41, RZ ;  /* 0x00000029f4267227 */ /* 0x000fe200078e00ff */
[----:B------:R-:W-:-:S02]  /*3180*/  LOP3.LUT R126, R243, 0x102, RZ, 0xfc, !PT ;  /* 0x00000102f37e7812 */ /* 0x000fc400078efcff */
[----:B------:R-:W-:Y:S01]  /*3190*/  LOP3.LUT R130, R243, 0x10a, RZ, 0xfc, !PT ;  /* 0x0000010af3827812 */ /* 0x000fe200078efcff */
[----:B------:R-:W-:Y:S01]  /*31a0*/  @!P5 IMAD.IADD R37, R37, 0x1, -R242 ;  /* 0x000000012525d824 */ /* 0x000fe200078e0af2 */
[C---:B------:R-:W-:Y:S01]  /*31b0*/  ISETP.GT.U32.AND P5, PT, R242.reuse, R40, PT ;  /* 0x00000028f200720c */ /* 0x040fe20003fa4070 */
[----:B------:R-:W-:Y:S01]  /*31c0*/  IMAD.MOV R38, RZ, RZ, -R38 ;  /* 0x000000ffff267224 */ /* 0x000fe200078e0a26 */
[----:B------:R-:W-:Y:S01]  /*31d0*/  IABS R129, R130 ;  /* 0x0000008200817213 */ /* 0x000fe20000000000 */
[----:B------:R-:W-:Y:S01]  /*31e0*/  @!P4 IMAD.MOV R35, RZ, RZ, -R35 ;  /* 0x000000ffff23c224 */ /* 0x000fe200078e0a23 */
[C---:B------:R-:W-:Y:S01]  /*31f0*/  LOP3.LUT R133, R243.reuse, 0x10e, RZ, 0xfc, !PT ;  /* 0x0000010ef3857812 */ /* 0x040fe200078efcff */
[----:B------:R-:W-:Y:S01]  /*3200*/  IMAD R38, R242, R38, R41 ;  /* 0x00000026f2267224 */ /* 0x000fe200078e0229 */
[----:B------:R-:W-:Y:S01]  /*3210*/  LOP3.LUT R132, R243, 0x10c, RZ, 0xfc, !PT ;  /* 0x0000010cf3847812 */ /* 0x000fe200078efcff */
[----:B------:R-:W-:Y:S01]  /*3220*/  @!P6 IMAD.IADD R39, R39, 0x1, -R242 ;  /* 0x000000012727e824 */ /* 0x000fe200078e0af2 */
[----:B------:R-:W-:Y:S01]  /*3230*/  LOP3.LUT R128, R243, 0x108, RZ, 0xfc, !PT ;  /* 0x00000108f3807812 */ /* 0x000fe200078efcff */
[----:B------:R-:W-:Y:S01]  /*3240*/  IMAD.HI.U32 R42, R244, R43, RZ ;  /* 0x0000002bf42a7227 */ /* 0x000fe200078e00ff */
[----:B------:R-:W-:-:S02]  /*3250*/  ISETP.GT.U32.AND P4, PT, R242, R38, PT ;  /* 0x00000026f200720c */ /* 0x000fc40003f84070 */
[----:B------:R-:W-:Y:S01]  /*3260*/  IABS R131, R132 ;  /* 0x0000008400837213 */ /* 0x000fe20000000000 */
[----:B------:R-:W-:Y:S01]  /*3270*/  @!P5 IMAD.IADD R40, R40, 0x1, -R242 ;  /* 0x000000012828d824 */ /* 0x000fe200078e0af2 */
[----:B------:R-:W-:Y:S01]  /*3280*/  ISETP.GT.U32.AND P5, PT, R242, R39, PT ;  /* 0x00000027f200720c */ /* 0x000fe20003fa4070 */
[----:B------:R-:W-:Y:S01]  /*3290*/  IMAD.MOV R42, RZ, RZ, -R42 ;  /* 0x000000ffff2a7224 */ /* 0x000fe200078e0a2a */
[----:B------:R-:W-:Y:S01]  /*32a0*/  IABS R127, R128 ;  /* 0x00000080007f7213 */ /* 0x000fe20000000000 */
[----:B------:R-:W-:Y:S01]  /*32b0*/  IMAD.HI.U32 R41, R244, R47, RZ ;  /* 0x0000002ff4297227 */ /* 0x000fe200078e00ff */
[C---:B------:R-:W-:Y:S02]  /*32c0*/  LOP3.LUT R134, R243.reuse, 0x110, RZ, 0xfc, !PT ;  /* 0x00000110f3867812 */ /* 0x040fe400078efcff */
[C---:B------:R-:W-:Y:S01]  /*32d0*/  LOP3.LUT R138, R243.reuse, 0x116, RZ, 0xfc, !PT ;  /* 0x00000116f38a7812 */ /* 0x040fe200078efcff */
[----:B------:R-:W-:Y:S01]  /*32e0*/  IMAD R42, R242, R42, R43 ;  /* 0x0000002af22a7224 */ /* 0x000fe200078e022b */
[----:B------:R-:W-:Y:S01]  /*32f0*/  LOP3.LUT R136, R243, 0x114, RZ, 0xfc, !PT ;  /* 0x00000114f3887812 */ /* 0x000fe200078efcff */
[----:B------:R-:W-:Y:S01]  /*3300*/  IMAD.MOV R41, RZ, RZ, -R41 ;  /* 0x000000ffff297224 */ /* 0x000fe200078e0a29 */
[----:B------:R-:W-:Y:S01]  /*3310*/  @!P4 IADD3 R38, R38, -R242, RZ ;  /* 0x800000f22626c210 */ /* 0x000fe20007ffe0ff */
[----:B------:R-:W-:Y:S01]  /*3320*/  IMAD.HI.U32 R43, R244, R45, RZ ;  /* 0x0000002df42b7227 */ /* 0x000fe200078e00ff */
[----:B------:R-:W-:-:S02]  /*3330*/  ISETP.GT.U32.AND P4, PT, R242, R37, PT ;  /* 0x00000025f200720c */ /* 0x000fc40003f84070 */
[C---:B------:R-:W-:Y:S01]  /*3340*/  ISETP.GT.U32.AND P6, PT, R242.reuse, R38, PT ;  /* 0x00000026f200720c */ /* 0x040fe20003fc4070 */
[----:B------:R-:W-:Y:S01]  /*3350*/  @!P5 IMAD.IADD R39, R39, 0x1, -R242 ;  /* 0x000000012727d824 */ /* 0x000fe200078e0af2 */
[C---:B------:R-:W-:Y:S01]  /*3360*/  ISETP.GT.U32.AND P5, PT, R242.reuse, R42, PT ;  /* 0x0000002af200720c */ /* 0x040fe20003fa4070 */
[C---:B------:R-:W-:Y:S01]  /*3370*/  IMAD R41, R242.reuse, R41, R47 ;  /* 0x00000029f2297224 */ /* 0x040fe200078e022f */
[----:B------:R-:W-:Y:S01]  /*3380*/  IABS R47, R51 ;  /* 0x00000033002f7213 */ /* 0x000fe20000000000 */
[----:B------:R-:W-:Y:S01]  /*3390*/  IMAD.MOV R43, RZ, RZ, -R43 ;  /* 0x000000ffff2b7224 */ /* 0x000fe200078e0a2b */
[----:B------:R-:W-:Y:S01]  /*33a0*/  LOP3.LUT R139, R243, 0x118, RZ, 0xfc, !PT ;  /* 0x00000118f38b7812 */ /* 0x000fe200078efcff */
[----:B------:R-:W-:Y:S01]  /*33b0*/  @!P2 IMAD.MOV R36, RZ, RZ, -R36 ;  /* 0x000000ffff24a224 */ /* 0x000fe200078e0a24 */
[C---:B------:R-:W-:Y:S01]  /*33c0*/  ISETP.GT.U32.AND P2, PT, R242.reuse, R40, PT ;  /* 0x00000028f200720c */ /* 0x040fe20003f44070 */
[C---:B------:R-:W-:Y:S01]  /*33d0*/  IMAD R43, R242.reuse, R43, R45 ;  /* 0x0000002bf22b7224 */ /* 0x040fe200078e022d */
[----:B------:R-:W-:Y:S01]  /*33e0*/  IABS R135, R138 ;  /* 0x0000008a00877213 */ /* 0x000fe20000000000 */
[----:B------:R-:W-:Y:S01]  /*33f0*/  @!P4 IMAD.IADD R37, R37, 0x1, -R242 ;  /* 0x000000012525c824 */ /* 0x000fe200078e0af2 */
[----:B------:R-:W-:Y:S01]  /*3400*/  ISETP.GT.U32.AND P4, PT, R242, R41, PT ;  /* 0x00000029f200720c */ /* 0x000fe20003f84070 */
[----:B------:R-:W-:Y:S01]  /*3410*/  IMAD.HI.U32 R45, R244, R49, RZ ;  /* 0x00000031f42d7227 */ /* 0x000fe200078e00ff */
[----:B------:R-:W-:-:S02]  /*3420*/  @!P6 IADD3 R38, R38, -R242, RZ ;  /* 0x800000f22626e210 */ /* 0x000fc40007ffe0ff */
[----:B------:R-:W-:Y:S01]  /*3430*/  @!P5 IADD3 R42, R42, -R242, RZ ;  /* 0x800000f22a2ad210 */ /* 0x000fe20007ffe0ff */
[----:B------:R-:W-:Y:S01]  /*3440*/  IMAD.MOV R45, RZ, RZ, -R45 ;  /* 0x000000ffff2d7224 */ /* 0x000fe200078e0a2d */
[----:B------:R-:W-:Y:S01]  /*3450*/  ISETP.GE.AND P6, PT, R44, RZ, PT ;  /* 0x000000ff2c00720c */ /* 0x000fe20003fc6270 */
[----:B------:R-:W-:Y:S01]  /*3460*/  IMAD.HI.U32 R44, R244, R47, RZ ;  /* 0x0000002ff42c7227 */ /* 0x000fe200078e00ff */
[C---:B------:R-:W-:Y:S02]  /*3470*/  ISETP.GT.U32.AND P5, PT, R242.reuse, R42, PT ;  /* 0x0000002af200720c */ /* 0x040fe40003fa4070 */
[----:B------:R-:W-:Y:S01]  /*3480*/  IABS R137, R139 ;  /* 0x0000008b00897213 */ /* 0x000fe20000000000 */
[----:B------:R-:W-:Y:S01]  /*3490*/  IMAD R45, R242, R45, R49 ;  /* 0x0000002df22d7224 */ /* 0x000fe200078e0231 */
[----:B------:R-:W-:Y:S01]  /*34a0*/  LOP3.LUT R140, R243, 0x11c, RZ, 0xfc, !PT ;  /* 0x0000011cf38c7812 */ /* 0x000fe200078efcff */
[----:B------:R-:W-:Y:S01]  /*34b0*/  @!P4 IMAD.IADD R41, R41, 0x1, -R242 ;  /* 0x000000012929c824 */ /* 0x000fe200078e0af2 */
[----:B------:R-:W-:Y:S01]  /*34c0*/  ISETP.GE.AND P4, PT, R48, RZ, PT ;  /* 0x000000ff3000720c */ /* 0x000fe20003f86270 */
[----:B------:R-:W-:Y:S01]  /*34d0*/  @!P0 IMAD.MOV R37, RZ, RZ, -R37 ;  /* 0x000000ffff258224 */ /* 0x000fe200078e0a25 */
[C---:B------:R-:W-:Y:S01]  /*34e0*/  LOP3.LUT R48, R243.reuse, 0x6e, RZ, 0xfc, !PT ;  /* 0x0000006ef3307812 */ /* 0x040fe200078efcff */
[----:B------:R-:W-:Y:S01]  /*34f0*/  IMAD.MOV R44, RZ, RZ, -R44 ;  /* 0x000000ffff2c7224 */ /* 0x000fe200078e0a2c */
[----:B------:R-:W-:Y:S01]  /*3500*/  ISETP.GT.U32.AND P0, PT, R242, R41, PT ;  /* 0x00000029f200720c */ /* 0x000fe20003f04070 */
[--C-:B------:R-:W-:Y:S01]  /*3510*/  @!P2 IMAD.IADD R40, R40, 0x1, -R242.reuse ;  /* 0x000000012828a824 */ /* 0x100fe200078e0af2 */
[----:B------:R-:W-:Y:S01]  /*3520*/  IABS R49, R48 ;  /* 0x0000003000317213 */ /* 0x000fe20000000000 */
[----:B------:R-:W-:Y:S01]  /*3530*/  @!P5 IMAD.IADD R42, R42, 0x1, -R242 ;  /* 0x000000012a2ad824 */ /* 0x000fe200078e0af2 */
[C---:B------:R-:W-:Y:S01]  /*3540*/  ISETP.GT.U32.AND P5, PT, R242.reuse, R45, PT ;  /* 0x0000002df200720c */ /* 0x040fe20003fa4070 */
[----:B------:R-:W-:Y:S01]  /*3550*/  IMAD R44, R242, R44, R47 ;  /* 0x0000002cf22c7224 */ /* 0x000fe200078e022f */
[----:B------:R-:W-:Y:S01]  /*3560*/  ISETP.GE.AND P2, PT, R46, RZ, PT ;  /* 0x000000ff2e00720c */ /* 0x000fe20003f46270 */
[----:B------:R-:W-:Y:S01]  /*3570*/  @!P3 IMAD.MOV R38, RZ, RZ, -R38 ;  /* 0x000000ffff26b224 */ /* 0x000fe200078e0a26 */
[C---:B------:R-:W-:Y:S01]  /*3580*/  ISETP.GT.U32.AND P3, PT, R242.reuse, R43, PT ;  /* 0x0000002bf200720c */ /* 0x040fe20003f64070 */
[----:B------:R-:W-:Y:S01]  /*3590*/  @!P6 IMAD.MOV R40, RZ, RZ, -R40 ;  /* 0x000000ffff28e224 */ /* 0x000fe200078e0a28 */
[----:B------:R-:W-:Y:S01]  /*35a0*/  ISETP.GT.U32.AND P6, PT, R242, R44, PT ;  /* 0x0000002cf200720c */ /* 0x000fe20003fc4070 */
[----:B------:R-:W-:Y:S01]  /*35b0*/  @!P1 IMAD.MOV R39, RZ, RZ, -R39 ;  /* 0x000000ffff279224 */ /* 0x000fe200078e0a27 */
[----:B------:R-:W-:Y:S01]  /*35c0*/  ISETP.GE.AND P1, PT, R50, RZ, PT ;  /* 0x000000ff3200720c */ /* 0x000fe20003f26270 */
[----:B------:R-:W-:Y:S01]  /*35d0*/  IMAD.HI.U32 R46, R244, R49, RZ ;  /* 0x00000031f42e7227 */ /* 0x000fe200078e00ff */
[----:B------:R-:W-:-:S02]  /*35e0*/  LOP3.LUT R50, R243, 0x70, RZ, 0xfc, !PT ;  /* 0x00000070f3327812 */ /* 0x000fc400078efcff */
[----:B------:R-:W-:Y:S01]  /*35f0*/  @!P0 IADD3 R41, R41, -R242, RZ ;  /* 0x800000f229298210 */ /* 0x000fe20007ffe0ff */
[----:B------:R-:W-:Y:S01]  /*3600*/  IMAD.MOV R46, RZ, RZ, -R46 ;  /* 0x000000ffff2e7224 */ /* 0x000fe200078e0a2e */
[----:B------:R-:W-:Y:S01]  /*3610*/  ISETP.GE.AND P0, PT, R51, RZ, PT ;  /* 0x000000ff3300720c */ /* 0x000fe20003f06270 */
[----:B------:R-:W-:Y:S01]  /*3620*/  @!P4 IMAD.MOV R42, RZ, RZ, -R42 ;  /* 0x000000ffff2ac224 */ /* 0x000fe200078e0a2a */
[----:B------:R-:W-:Y:S01]  /*3630*/  IABS R51, R50 ;  /* 0x0000003200337213 */ /* 0x000fe20000000000 */
[--C-:B------:R-:W-:Y:S01]  /*3640*/  @!P3 IMAD.IADD R43, R43, 0x1, -R242.reuse ;  /* 0x000000012b2bb824 */ /* 0x100fe200078e0af2 */
[----:B------:R-:W-:Y:S01]  /*3650*/  @!P5 IADD3 R45, R45, -R242, RZ ;  /* 0x800000f22d2dd210 */ /* 0x000fe20007ffe0ff */
[----:B------:R-:W-:Y:S01]  /*3660*/  @!P6 IMAD.IADD R44, R44, 0x1, -R242 ;  /* 0x000000012c2ce824 */ /* 0x000fe200078e0af2 */
[----:B------:R-:W-:Y:S01]  /*3670*/  ISETP.GE.AND P3, PT, R52, RZ, PT ;  /* 0x000000ff3400720c */ /* 0x000fe20003f66270 */
[----:B------:R-:W-:Y:S01]  /*3680*/  IMAD.HI.U32 R47, R244, R51, RZ ;  /* 0x00000033f42f7227 */ /* 0x000fe200078e00ff */
[----:B------:R-:W-:-:S02]  /*3690*/  ISETP.GT.U32.AND P5, PT, R242, R45, PT ;  /* 0x0000002df200720c */ /* 0x000fc40003fa4070 */
[C---:B------:R-:W-:Y:S01]  /*36a0*/  ISETP.GT.U32.AND P6, PT, R242.reuse, R43, PT ;  /* 0x0000002bf200720c */ /* 0x040fe20003fc4070 */
[----:B------:R-:W-:Y:S01]  /*36b0*/  IMAD.MOV R47, RZ, RZ, -R47 ;  /* 0x000000ffff2f7224 */ /* 0x000fe200078e0a2f */
[C---:B------:R-:W-:Y:S01]  /*36c0*/  LOP3.LUT R52, R243.reuse, 0x72, RZ, 0xfc, !PT ;  /* 0x00000072f3347812 */ /* 0x040fe200078efcff */
[C---:B------:R-:W-:Y:S01]  /*36d0*/  IMAD R46, R242.reuse, R46, R49 ;  /* 0x0000002ef22e7224 */ /* 0x040fe200078e0231 */
[----:B------:R-:W-:Y:S01]  /*36e0*/  LOP3.LUT R142, R243, 0x128, RZ, 0xfc, !PT ;  /* 0x00000128f38e7812 */ /* 0x000fe200078efcff */
[C---:B------:R-:W-:Y:S01]  /*36f0*/  IMAD R47, R242.reuse, R47, R51 ;  /* 0x0000002ff22f7224 */ /* 0x040fe200078e0233 */
[----:B------:R-:W-:Y:S01]  /*3700*/  IABS R51, R56 ;  /* 0x0000003800337213 */ /* 0x000fe20000000000 */
[----:B------:R-:W-:Y:S01]  /*3710*/  @!P2 IMAD.MOV R41, RZ, RZ, -R41 ;  /* 0x000000ffff29a224 */ /* 0x000fe200078e0a29 */
[----:B------:R-:W-:Y:S01]  /*3720*/  ISETP.GT.U32.AND P2, PT, R242, R44, PT ;  /* 0x0000002cf200720c */ /* 0x000fe20003f44070 */
[----:B------:R-:W-:Y:S01]  /*3730*/  IMAD.HI.U32 R49, R244, R55, RZ ;  /* 0x00000037f4317227 */ /* 0x000fe200078e00ff */
[----:B------:R-:W-:-:S02]  /*3740*/  IABS R53, R52 ;  /* 0x0000003400357213 */ /* 0x000fc40000000000 */
[----:B------:R-:W-:Y:S01]  /*3750*/  IABS R145, R142 ;  /* 0x0000008e00917213 */ /* 0x000fe20000000000 */
[--C-:B------:R-:W-:Y:S01]  /*3760*/  @!P5 IMAD.IADD R45, R45, 0x1, -R242.reuse ;  /* 0x000000012d2dd824 */ /* 0x100fe200078e0af2 */
[C---:B------:R-:W-:Y:S01]  /*3770*/  ISETP.GT.U32.AND P5, PT, R242.reuse, R47, PT ;  /* 0x0000002ff200720c */ /* 0x040fe20003fa4070 */
[--C-:B------:R-:W-:Y:S01]  /*3780*/  @!P6 IMAD.IADD R43, R43, 0x1, -R242.reuse ;  /* 0x000000012b2be824 */ /* 0x100fe200078e0af2 */
[----:B------:R-:W-:Y:S01]  /*3790*/  ISETP.GT.U32.AND P6, PT, R242, R46, PT ;  /* 0x0000002ef200720c */ /* 0x000fe20003fc4070 */
[----:B------:R-:W-:Y:S01]  /*37a0*/  @!P3 IMAD.MOV R45, RZ, RZ, -R45 ;  /* 0x000000ffff2db224 */ /* 0x000fe200078e0a2d */
[----:B------:R-:W-:Y:S01]  /*37b0*/  IADD3 R49, -R49, RZ, RZ ;  /* 0x000000ff31317210 */ /* 0x000fe20007ffe1ff */
[----:B------:R-:W-:Y:S01]  /*37c0*/  @!P1 IMAD.MOV R43, RZ, RZ, -R43 ;  /* 0x000000ffff2b9224 */ /* 0x000fe200078e0a2b */
[----:B------:R-:W-:Y:S01]  /*37d0*/  LOP3.LUT R144, R243, 0x12c, RZ, 0xfc, !PT ;  /* 0x0000012cf3907812 */ /* 0x000fe200078efcff */
[----:B------:R-:W-:Y:S01]  /*37e0*/  @!P2 IMAD.IADD R44, R44, 0x1, -R242 ;  /* 0x000000012c2ca824 */ /* 0x000fe200078e0af2 */
[----:B------:R-:W-:Y:S01]  /*37f0*/  ISETP.GE.AND P2, PT, R48, RZ, PT ;  /* 0x000000ff3000720c */ /* 0x000fe20003f46270 */
[----:B------:R-:W-:Y:S01]  /*3800*/  IMAD.HI.U32 R48, R244, R53, RZ ;  /* 0x00000035f4307227 */ /* 0x000fe200078e00ff */
[----:B------:R-:W-:-:S02]  /*3810*/  IABS R147, R144 ;  /* 0x0000009000937213 */ /* 0x000fc40000000000 */
[----:B------:R-:W-:Y:S01]  /*3820*/  @!P0 IADD3 R44, -R44, RZ, RZ ;  /* 0x000000ff2c2c8210 */ /* 0x000fe20007ffe1ff */
[--C-:B------:R-:W-:Y:S01]  /*3830*/  @!P5 IMAD.IADD R47, R47, 0x1, -R242.reuse ;  /* 0x000000012f2fd824 */ /* 0x100fe200078e0af2 */
[----:B------:R-:W-:Y:S01]  /*3840*/  ISETP.GE.AND P0, PT, R52, RZ, PT ;  /* 0x000000ff3400720c */ /* 0x000fe20003f06270 */
[----:B------:R-:W-:Y:S01]  /*3850*/  @!P6 IMAD.IADD R46, R46, 0x1, -R242 ;  /* 0x000000012e2ee824 */ /* 0x000fe200078e0af2 */
[----:B------:R-:W-:Y:S01]  /*3860*/  ISETP.GE.AND P6, PT, R50, RZ, PT ;  /* 0x000000ff3200720c */ /* 0x000fe20003fc6270 */
[----:B------:R-:W-:Y:S01]  /*3870*/  IMAD.HI.U32 R50, R244, R51, RZ ;  /* 0x00000033f4327227 */ /* 0x000fe200078e00ff */
[C---:B------:R-:W-:Y:S02]  /*3880*/  ISETP.GT.U32.AND P5, PT, R242.reuse, R47, PT ;  /* 0x0000002ff200720c */ /* 0x040fe40003fa4070 */
[C---:B------:R-:W-:Y:S01]  /*3890*/  ISETP.GT.U32.AND P4, PT, R242.reuse, R46, PT ;  /* 0x0000002ef200720c */ /* 0x040fe20003f84070 */
[----:B------:R-:W-:Y:S01]  /*38a0*/  IMAD.MOV R50, RZ, RZ, -R50 ;  /* 0x000000ffff327224 */ /* 0x000fe200078e0a32 */
[C---:B------:R-:W-:Y:S01]  /*38b0*/  LOP3.LUT R148, R243.reuse, 0x12e, RZ, 0xfc, !PT ;  /* 0x0000012ef3947812 */ /* 0x040fe200078efcff */
[----:B------:R-:W-:Y:S01]  /*38c0*/  IMAD.MOV R48, RZ, RZ, -R48 ;  /* 0x000000ffff307224 */ /* 0x000fe200078e0a30 */
[----:B------:R-:W-:Y:S01]  /*38d0*/  LOP3.LUT R150, R243, 0x130, RZ, 0xfc, !PT ;  /* 0x00000130f3967812 */ /* 0x000fe200078efcff */
[C---:B------:R-:W-:Y:S01]  /*38e0*/  IMAD R50, R242.reuse, R50, R51 ;  /* 0x00000032f2327224 */ /* 0x040fe200078e0233 */
[----:B------:R-:W-:Y:S01]  /*38f0*/  IABS R149, R148 ;  /* 0x0000009400957213 */ /* 0x000fe20000000000 */
[C---:B------:R-:W-:Y:S01]  /*3900*/  IMAD R48, R242.reuse, R48, R53 ;  /* 0x00000030f2307224 */ /* 0x040fe200078e0235 */
[----:B------:R-:W-:Y:S01]  /*3910*/  IABS R53, R58 ;  /* 0x0000003a00357213 */ /* 0x000fe20000000000 */
[C---:B------:R-:W-:Y:S01]  /*3920*/  IMAD R49, R242.reuse, R49, R55 ;  /* 0x00000031f2317224 */ /* 0x040fe200078e0237 */
[----:B------:R-:W-:Y:S01]  /*3930*/  IABS R151, R150 ;  /* 0x0000009600977213 */ /* 0x000fe20000000000 */
[--C-:B------:R-:W-:Y:S01]  /*3940*/  @!P5 IMAD.IADD R47, R47, 0x1, -R242.reuse ;  /* 0x000000012f2fd824 */ /* 0x100fe200078e0af2 */
[----:B------:R-:W-:Y:S01]  /*3950*/  ISETP.GT.U32.AND P5, PT, R242, R50, PT ;  /* 0x00000032f200720c */ /* 0x000fe20003fa4070 */
[----:B------:R-:W-:Y:S01]  /*3960*/  @!P4 IMAD.IADD R46, R46, 0x1, -R242 ;  /* 0x000000012e2ec824 */ /* 0x000fe200078e0af2 */
[----:B------:R-:W-:Y:S01]  /*3970*/  ISETP.GT.U32.AND P1, PT, R242, R48, PT ;  /* 0x00000030f200720c */ /* 0x000fe20003f24070 */
[----:B------:R-:W-:Y:S01]  /*3980*/  IMAD.HI.U32 R51, R244, R53, RZ ;  /* 0x00000035f4337227 */ /* 0x000fe200078e00ff */
[----:B------:R-:W-:-:S02]  /*3990*/  ISETP.GT.U32.AND P3, PT, R242, R49, PT ;  /* 0x00000031f200720c */ /* 0x000fc40003f64070 */
[----:B------:R-:W-:Y:S01]  /*39a0*/  ISETP.GE.AND P4, PT, R54, RZ, PT ;  /* 0x000000ff3600720c */ /* 0x000fe20003f86270 */
[----:B------:R-:W-:Y:S01]  /*39b0*/  IMAD.MOV R51, RZ, RZ, -R51 ;  /* 0x000000ffff337224 */ /* 0x000fe200078e0a33 */
[C---:B------:R-:W-:Y:S01]  /*39c0*/  LOP3.LUT R54, R243.reuse, 0x7a, RZ, 0xfc, !PT ;  /* 0x0000007af3367812 */ /* 0x040fe200078efcff */
[----:B------:R-:W-:Y:S01]  /*39d0*/  @!P2 IMAD.MOV R46, RZ, RZ, -R46 ;  /* 0x000000ffff2ea224 */ /* 0x000fe200078e0a2e */
[C---:B------:R-:W-:Y:S01]  /*39e0*/  LOP3.LUT R152, R243.reuse, 0x132, RZ, 0xfc, !PT ;  /* 0x00000132f3987812 */ /* 0x040fe200078efcff */
[----:B------:R-:W-:Y:S01]  /*39f0*/  IMAD R51, R242, R51, R53 ;  /* 0x00000033f2337224 */ /* 0x000fe200078e0235 */
[----:B------:R-:W-:Y:S01]  /*3a00*/  IABS R55, R54 ;  /* 0x0000003600377213 */ /* 0x000fe20000000000 */
[--C-:B------:R-:W-:Y:S01]  /*3a10*/  @!P5 IMAD.IADD R50, R50, 0x1, -R242.reuse ;  /* 0x000000013232d824 */ /* 0x100fe200078e0af2 */
[----:B------:R-:W-:Y:S01]  /*3a20*/  LOP3.LUT R154, R243, 0x134, RZ, 0xfc, !PT ;  /* 0x00000134f39a7812 */ /* 0x000fe200078efcff */
[----:B------:R-:W-:Y:S01]  /*3a30*/  @!P1 IMAD.IADD R48, R48, 0x1, -R242 ;  /* 0x0000000130309824 */ /* 0x000fe200078e0af2 */
[----:B------:R-:W-:Y:S01]  /*3a40*/  ISETP.GE.AND P1, PT, R56, RZ, PT ;  /* 0x000000ff3800720c */ /* 0x000fe20003f26270 */
[----:B------:R-:W-:Y:S01]  /*3a50*/  IMAD.HI.U32 R52, R244, R55, RZ ;  /* 0x00000037f4347227 */ /* 0x000fe200078e00ff */
[----:B------:R-:W-:-:S02]  /*3a60*/  @!P3 IADD3 R49, R49, -R242, RZ ;  /* 0x800000f23131b210 */ /* 0x000fc40007ffe0ff */
[C---:B------:R-:W-:Y:S01]  /*3a70*/  ISETP.GT.U32.AND P5, PT, R242.reuse, R50, PT ;  /* 0x00000032f200720c */ /* 0x040fe20003fa4070 */
[----:B------:R-:W-:Y:S01]  /*3a80*/  IMAD.MOV R52, RZ, RZ, -R52 ;  /* 0x000000ffff347224 */ /* 0x000fe200078e0a34 */
[C---:B------:R-:W-:Y:S01]  /*3a90*/  ISETP.GT.U32.AND P3, PT, R242.reuse, R48, PT ;  /* 0x00000030f200720c */ /* 0x040fe20003f64070 */
[----:B------:R-:W-:Y:S01]  /*3aa0*/  @!P6 IMAD.MOV R47, RZ, RZ, -R47 ;  /* 0x000000ffff2fe224 */ /* 0x000fe200078e0a2f */
[C---:B------:R-:W-:Y:S01]  /*3ab0*/  ISETP.GT.U32.AND P2, PT, R242.reuse, R49, PT ;  /* 0x00000031f200720c */ /* 0x040fe20003f44070 */
[----:B------:R-:W-:Y:S01]  /*3ac0*/  IMAD R52, R242, R52, R55 ;  /* 0x00000034f2347224 */ /* 0x000fe200078e0237 */
[----:B------:R-:W-:Y:S02]  /*3ad0*/  LOP3.LUT R56, R243, 0x7c, RZ, 0xfc, !PT ;  /* 0x0000007cf3387812 */ /* 0x000fe400078efcff */
[----:B------:R-:W-:Y:S02]  /*3ae0*/  ISETP.GE.AND P6, PT, R58, RZ, PT ;  /* 0x000000ff3a00720c */ /* 0x000fe40003fc6270 */
[----:B------:R-:W-:-:S02]  /*3af0*/  IABS R57, R56 ;  /* 0x0000003800397213 */ /* 0x000fc40000000000 */
[----:B------:R-:W-:Y:S01]  /*3b00*/  LOP3.LUT R58, R243, 0x7e, RZ, 0xfc, !PT ;  /* 0x0000007ef33a7812 */ /* 0x000fe200078efcff */
[--C-:B------:R-:W-:Y:S01]  /*3b10*/  @!P5 IMAD.IADD R50, R50, 0x1, -R242.reuse ;  /* 0x000000013232d824 */ /* 0x100fe200078e0af2 */
[----:B------:R-:W-:Y:S01]  /*3b20*/  ISETP.GT.U32.AND P5, PT, R242, R52, PT ;  /* 0x00000034f200720c */ /* 0x000fe20003fa4070 */
[----:B------:R-:W-:Y:S01]  /*3b30*/  @!P3 IMAD.IADD R48, R48, 0x1, -R242 ;  /* 0x000000013030b824 */ /* 0x000fe200078e0af2 */
[----:B------:R-:W-:Y:S01]  /*3b40*/  ISETP.GT.U32.AND P3, PT, R242, R51, PT ;  /* 0x00000033f200720c */ /* 0x000fe20003f64070 */
[----:B------:R-:W-:Y:S01]  /*3b50*/  IMAD.HI.U32 R53, R244, R57, RZ ;  /* 0x00000039f4357227 */ /* 0x000fe200078e00ff */
[----:B------:R-:W-:Y:S02]  /*3b60*/  @!P2 IADD3 R49, R49, -R242, RZ ;  /* 0x800000f23131a210 */ /* 0x000fe40007ffe0ff */
[----:B------:R-:W-:Y:S01]  /*3b70*/  ISETP.GE.AND P2, PT, R54, RZ, PT ;  /* 0x000000ff3600720c */ /* 0x000fe20003f46270 */
[----:B------:R-:W-:Y:S01]  /*3b80*/  IMAD.MOV R53, RZ, RZ, -R53 ;  /* 0x000000ffff357224 */ /* 0x000fe200078e0a35 */
[----:B------:R-:W-:Y:S01]  /*3b90*/  IABS R54, R60 ;  /* 0x0000003c00367213 */ /* 0x000fe20000000000 */
[----:B------:R-:W-:Y:S01]  /*3ba0*/  @!P0 IMAD.MOV R48, RZ, RZ, -R48 ;  /* 0x000000ffff308224 */ /* 0x000fe200078e0a30 */
[----:B------:R-:W-:Y:S01]  /*3bb0*/  IABS R59, R58 ;  /* 0x0000003a003b7213 */ /* 0x000fe20000000000 */
[----:B------:R-:W-:Y:S01]  /*3bc0*/  IMAD R53, R242, R53, R57 ;  /* 0x00000035f2357224 */ /* 0x000fe200078e0239 */
[----:B------:R-:W-:Y:S01]  /*3bd0*/  LOP3.LUT R155, R243, 0x136, RZ, 0xfc, !PT ;  /* 0x00000136f39b7812 */ /* 0x000fe200078efcff */
[----:B------:R-:W-:Y:S01]  /*3be0*/  IMAD.MOV.U32 R57, RZ, RZ, R54 ;  /* 0x000000ffff397224 */ /* 0x000fe200078e0036 */
[----:B------:R-:W-:Y:S01]  /*3bf0*/  @!P5 IADD3 R52, R52, -R242, RZ ;  /* 0x800000f23434d210 */ /* 0x000fe20007ffe0ff */
[----:B------:R-:W-:Y:S01]  /*3c00*/  @!P3 IMAD.IADD R51, R51, 0x1, -R242 ;  /* 0x000000013333b824 */ /* 0x000fe200078e0af2 */
[----:B------:R-:W-:Y:S01]  /*3c10*/  ISETP.GE.AND P3, PT, R56, RZ, PT ;  /* 0x000000ff3800720c */ /* 0x000fe20003f66270 */
[----:B------:R-:W-:Y:S01]  /*3c20*/  IMAD.HI.U32 R54, R244, R59, RZ ;  /* 0x0000003bf4367227 */ /* 0x000fe200078e00ff */
[----:B------:R-:W-:-:S02]  /*3c30*/  ISETP.GT.U32.AND P5, PT, R242, R52, PT ;  /* 0x00000034f200720c */ /* 0x000fc40003fa4070 */
[----:B------:R-:W-:Y:S01]  /*3c40*/  ISETP.GT.U32.AND P0, PT, R242, R51, PT ;  /* 0x00000033f200720c */ /* 0x000fe20003f04070 */
[----:B------:R-:W-:Y:S01]  /*3c50*/  IMAD.MOV R54, RZ, RZ, -R54 ;  /* 0x000000ffff367224 */ /* 0x000fe200078e0a36 */
[C---:B------:R-:W-:Y:S01]  /*3c60*/  LOP3.LUT R156, R243.reuse, 0x138, RZ, 0xfc, !PT ;  /* 0x00000138f39c7812 */ /* 0x040fe200078efcff */
[----:B------:R-:W-:Y:S01]  /*3c70*/  IMAD.HI.U32 R55, R244, R57, RZ ;  /* 0x00000039f4377227 */ /* 0x000fe200078e00ff */
[C---:B------:R-:W-:Y:S02]  /*3c80*/  LOP3.LUT R157, R243.reuse, 0x13c, RZ, 0xfc, !PT ;  /* 0x0000013cf39d7812 */ /* 0x040fe400078efcff */
[----:B------:R-:W-:Y:S01]  /*3c90*/  IABS R153, R156 ;  /* 0x0000009c00997213 */ /* 0x000fe20000000000 */
[----:B------:R-:W-:Y:S01]  /*3ca0*/  IMAD R54, R242, R54, R59 ;  /* 0x00000036f2367224 */ /* 0x000fe200078e023b */
[C---:B------:R-:W-:Y:S01]  /*3cb0*/  LOP3.LUT R158, R243.reuse, 0x148, RZ, 0xfc, !PT ;  /* 0x00000148f39e7812 */ /* 0x040fe200078efcff */
[----:B------:R-:W-:Y:S01]  /*3cc0*/  IMAD.MOV R55, RZ, RZ, -R55 ;  /* 0x000000ffff377224 */ /* 0x000fe200078e0a37 */
[----:B------:R-:W-:Y:S01]  /*3cd0*/  LOP3.LUT R160, R243, 0x14a, RZ, 0xfc, !PT ;  /* 0x0000014af3a07812 */ /* 0x000fe200078efcff */
[----:B------:R-:W-:Y:S01]  /*3ce0*/  @!P4 IMAD.MOV R49, RZ, RZ, -R49 ;  /* 0x000000ffff31c224 */ /* 0x000fe200078e0a31 */
[----:B------:R-:W-:Y:S01]  /*3cf0*/  @!P5 IADD3 R52, R52, -R242, RZ ;  /* 0x800000f23434d210 */ /* 0x000fe20007ffe0ff */
[----:B------:R-:W-:Y:S01]  /*3d00*/  @!P0 IMAD.IADD R51, R51, 0x1, -R242 ;  /* 0x0000000133338824 */ /* 0x000fe200078e0af2 */
[C---:B------:R-:W-:Y:S01]  /*3d10*/  ISETP.GT.U32.AND P5, PT, R242.reuse, R54, PT ;  /* 0x00000036f200720c */ /* 0x040fe20003fa4070 */
[C---:B------:R-:W-:Y:S01]  /*3d20*/  IMAD R55, R242.reuse, R55, R57 ;  /* 0x00000037f2377224 */ /* 0x040fe200078e0239 */
[----:B------:R-:W-:Y:S01]  /*3d30*/  ISETP.GT.U32.AND P4, PT, R242, R53, PT ;  /* 0x00000035f200720c */ /* 0x000fe20003f84070 */
[----:B------:R-:W-:Y:S01]  /*3d40*/  @!P6 IMAD.MOV R51, RZ, RZ, -R51 ;  /* 0x000000ffff33e224 */ /* 0x000fe200078e0a33 */
[----:B------:R-:W-:Y:S01]  /*3d50*/  ISETP.GE.AND P0, PT, R60, RZ, PT ;  /* 0x000000ff3c00720c */ /* 0x000fe20003f06270 */
[----:B------:R-:W-:Y:S01]  /*3d60*/  @!P1 IMAD.MOV R50, RZ, RZ, -R50 ;  /* 0x000000ffff329224 */ /* 0x000fe200078e0a32 */
[----:B------:R-:W-:Y:S01]  /*3d70*/  ISETP.GT.U32.AND P6, PT, R242, R55, PT ;  /* 0x00000037f200720c */ /* 0x000fe20003fc4070 */
[----:B------:R-:W-:Y:S01]  /*3d80*/  @!P2 IMAD.MOV R52, RZ, RZ, -R52 ;  /* 0x000000ffff34a224 */ /* 0x000fe200078e0a34 */
[----:B------:R-:W-:-:S02]  /*3d90*/  ISETP.GE.AND P1, PT, R58, RZ, PT ;  /* 0x000000ff3a00720c */ /* 0x000fc40003f26270 */
[C---:B------:R-:W-:Y:S02]  /*3da0*/  LOP3.LUT R58, R243.reuse, 0x82, RZ, 0xfc, !PT ;  /* 0x00000082f33a7812 */ /* 0x040fe400078efcff */
[----:B------:R-:W-:Y:S01]  /*3db0*/  LOP3.LUT R60, R243, 0x86, RZ, 0xfc, !PT ;  /* 0x00000086f33c7812 */ /* 0x000fe200078efcff */
[--C-:B------:R-:W-:Y:S01]  /*3dc0*/  @!P5 IMAD.IADD R54, R54, 0x1, -R242.reuse ;  /* 0x000000013636d824 */ /* 0x100fe200078e0af2 */
[----:B------:R-:W-:Y:S01]  /*3dd0*/  IABS R59, R58 ;  /* 0x0000003a003b7213 */ /* 0x000fe20000000000 */
[----:B------:R-:W-:Y:S01]  /*3de0*/  @!P4 IMAD.IADD R53, R53, 0x1, -R242 ;  /* 0x000000013535c824 */ /* 0x000fe200078e0af2 */
[----:B------:R-:W-:Y:S02]  /*3df0*/  IABS R63, R60 ;  /* 0x0000003c003f7213 */ /* 0x000fe40000000000 */
[----:B------:R-:W-:Y:S01]  /*3e00*/  ISETP.GT.U32.AND P5, PT, R242, R54, PT ;  /* 0x00000036f200720c */ /* 0x000fe20003fa4070 */
[----:B------:R-:W-:Y:S01]  /*3e10*/  IMAD.HI.U32 R56, R244, R59, RZ ;  /* 0x0000003bf4387227 */ /* 0x000fe200078e00ff */
[----:B------:R-:W-:-:S02]  /*3e20*/  ISETP.GT.U32.AND P4, PT, R242, R53, PT ;  /* 0x00000035f200720c */ /* 0x000fc40003f84070 */
[----:B------:R-:W-:Y:S01]  /*3e30*/  ISETP.GE.AND P2, PT, R58, RZ, PT ;  /* 0x000000ff3a00720c */ /* 0x000fe20003f46270 */
[----:B------:R-:W-:Y:S01]  /*3e40*/  @!P6 IMAD.IADD R55, R55, 0x1, -R242 ;  /* 0x000000013737e824 */ /* 0x000fe200078e0af2 */
[C---:B------:R-:W-:Y:S01]  /*3e50*/  LOP3.LUT R57, R243.reuse, 0x84, RZ, 0xfc, !PT ;  /* 0x00000084f3397812 */ /* 0x040fe200078efcff */
[----:B------:R-:W-:Y:S01]  /*3e60*/  IMAD.MOV R56, RZ, RZ, -R56 ;  /* 0x000000ffff387224 */ /* 0x000fe200078e0a38 */
[----:B------:R-:W-:Y:S01]  /*3e70*/  IABS R161, R158 ;  /* 0x0000009e00a17213 */ /* 0x000fe20000000000 */
[----:B------:R-:W-:Y:S01]  /*3e80*/  IMAD.HI.U32 R58, R244, R63, RZ ;  /* 0x0000003ff43a7227 */ /* 0x000fe200078e00ff */
[C---:B------:R-:W-:Y:S02]  /*3e90*/  ISETP.GT.U32.AND P6, PT, R242.reuse, R55, PT ;  /* 0x00000037f200720c */ /* 0x040fe40003fc4070 */
[----:B------:R-:W-:Y:S01]  /*3ea0*/  IABS R61, R57 ;  /* 0x00000039003d7213 */ /* 0x000fe20000000000 */
[----:B------:R-:W-:Y:S01]  /*3eb0*/  IMAD R56, R242, R56, R59 ;  /* 0x00000038f2387224 */ /* 0x000fe200078e023b */
[----:B------:R-:W-:Y:S01]  /*3ec0*/  LOP3.LUT R59, R243, 0x88, RZ, 0xfc, !PT ;  /* 0x00000088f33b7812 */ /* 0x000fe200078efcff */
[----:B------:R-:W-:Y:S01]  /*3ed0*/  @!P5 IMAD.IADD R54, R54, 0x1, -R242 ;  /* 0x000000013636d824 */ /* 0x000fe200078e0af2 */
[----:B------:R-:W-:Y:S01]  /*3ee0*/  @!P4 IADD3 R53, R53, -R242, RZ ;  /* 0x800000f23535c210 */ /* 0x000fe20007ffe0ff */
[----:B------:R-:W-:Y:S01]  /*3ef0*/  IMAD.MOV R58, RZ, RZ, -R58 ;  /* 0x000000ffff3a7224 */ /* 0x000fe200078e0a3a */
[----:B------:R-:W-:-:S02]  /*3f00*/  ISETP.GT.U32.AND P5, PT, R242, R56, PT ;  /* 0x00000038f200720c */ /* 0x000fc40003fa4070 */
[----:B------:R-:W-:Y:S01]  /*3f10*/  ISETP.GE.AND P4, PT, R57, RZ, PT ;  /* 0x000000ff3900720c */ /* 0x000fe20003f86270 */
[----:B------:R-:W-:Y:S01]  /*3f20*/  IMAD R58, R242, R58, R63 ;  /* 0x0000003af23a7224 */ /* 0x000fe200078e023f */
[----:B------:R-:W-:Y:S01]  /*3f30*/  @!P1 IADD3 R54, -R54, RZ, RZ ;  /* 0x000000ff36369210 */ /* 0x000fe20007ffe1ff */
[--C-:B------:R-:W-:Y:S01]  /*3f40*/  @!P6 IMAD.IADD R55, R55, 0x1, -R242.reuse ;  /* 0x000000013737e824 */ /* 0x100fe200078e0af2 */
[----:B------:R-:W-:Y:S01]  /*3f50*/  IABS R63, R59 ;  /* 0x0000003b003f7213 */ /* 0x000fe20000000000 */
[----:B------:R-:W-:Y:S01]  /*3f60*/  IMAD.HI.U32 R57, R244, R61, RZ ;  /* 0x0000003df4397227 */ /* 0x000fe200078e00ff */
[----:B------:R-:W-:Y:S02]  /*3f70*/  ISETP.GE.AND P6, PT, R59, RZ, PT ;  /* 0x000000ff3b00720c */ /* 0x000fe40003fc6270 */
[C---:B------:R-:W-:Y:S01]  /*3f80*/  LOP3.LUT R162, R243.reuse, 0x14c, RZ, 0xfc, !PT ;  /* 0x0000014cf3a27812 */ /* 0x040fe200078efcff */
[----:B------:R-:W-:Y:S01]  /*3f90*/  @!P0 IMAD.MOV R55, RZ, RZ, -R55 ;  /* 0x000000ffff378224 */ /* 0x000fe200078e0a37 */
[----:B------:R-:W-:Y:S01]  /*3fa0*/  ISETP.GT.U32.AND P0, PT, R242, R58, PT ;  /* 0x0000003af200720c */ /* 0x000fe20003f04070 */
[----:B------:R-:W-:Y:S01]  /*3fb0*/  IMAD.MOV R57, RZ, RZ, -R57 ;  /* 0x000000ffff397224 */ /* 0x000fe200078e0a39 */
[C---:B------:R-:W-:Y:S01]  /*3fc0*/  LOP3.LUT R167, R243.reuse, 0x152, RZ, 0xfc, !PT ;  /* 0x00000152f3a77812 */ /* 0x040fe200078efcff */
[----:B------:R-:W-:Y:S01]  /*3fd0*/  @!P5 IMAD.IADD R56, R56, 0x1, -R242 ;  /* 0x000000013838d824 */ /* 0x000fe200078e0af2 */
[----:B------:R-:W-:Y:S01]  /*3fe0*/  LOP3.LUT R164, R243, 0x14e, RZ, 0xfc, !PT ;  /* 0x0000014ef3a47812 */ /* 0x000fe200078efcff */
[C---:B------:R-:W-:Y:S01]  /*3ff0*/  IMAD R57, R242.reuse, R57, R61 ;  /* 0x00000039f2397224 */ /* 0x040fe200078e023d */
[----:B------:R-:W-:Y:S01]  /*4000*/  IABS R165, R167 ;  /* 0x000000a700a57213 */ /* 0x000fe20000000000 */
[----:B------:R-:W-:Y:S01]  /*4010*/  @!P3 IMAD.MOV R53, RZ, RZ, -R53 ;  /* 0x000000ffff35b224 */ /* 0x000fe200078e0a35 */
[----:B------:R-:W-:Y:S01]  /*4020*/  ISETP.GT.U32.AND P5, PT, R242, R56, PT ;  /* 0x00000038f200720c */ /* 0x000fe20003fa4070 */
[----:B------:R-:W-:Y:S01]  /*4030*/  IMAD.HI.U32 R59, R244, R63, RZ ;  /* 0x0000003ff43b7227 */ /* 0x000fe200078e00ff */
[----:B------:R-:W-:-:S02]  /*4040*/  ISETP.GT.U32.AND P1, PT, R242, R57, PT ;  /* 0x00000039f200720c */ /* 0x000fc40003f24070 */
[----:B------:R-:W-:Y:S01]  /*4050*/  ISETP.GE.AND P3, PT, R60, RZ, PT ;  /* 0x000000ff3c00720c */ /* 0x000fe20003f66270 */
[--C-:B------:R-:W-:Y:S01]  /*4060*/  @!P0 IMAD.IADD R58, R58, 0x1, -R242.reuse ;  /* 0x000000013a3a8824 */ /* 0x100fe200078e0af2 */
[C---:B------:R-:W-:Y:S01]  /*4070*/  LOP3.LUT R166, R243.reuse, 0x150, RZ, 0xfc, !PT ;  /* 0x00000150f3a67812 */ /* 0x040fe200078efcff */
[----:B------:R-:W-:Y:S01]  /*4080*/  IMAD.HI.U32 R60, R244, R65, RZ ;  /* 0x00000041f43c7227 */ /* 0x000fe200078e00ff */
[----:B------:R-:W-:Y:S02]  /*4090*/  LOP3.LUT R168, R243, 0x154, RZ, 0xfc, !PT ;  /* 0x00000154f3a87812 */ /* 0x000fe400078efcff */
[----:B------:R-:W-:Y:S01]  /*40a0*/  ISETP.GT.U32.AND P0, PT, R242, R58, PT ;  /* 0x0000003af200720c */ /* 0x000fe20003f04070 */
[----:B------:R-:W-:Y:S01]  /*40b0*/  IMAD.MOV R59, RZ, RZ, -R59 ;  /* 0x000000ffff3b7224 */ /* 0x000fe200078e0a3b */
[----:B------:R-:W-:Y:S01]  /*40c0*/  IADD3 R60, -R60, RZ, RZ ;  /* 0x000000ff3c3c7210 */ /* 0x000fe20007ffe1ff */
[----:B------:R-:W-:Y:S01]  /*40d0*/  @!P5 IMAD.IADD R56, R56, 0x1, -R242 ;  /* 0x000000013838d824 */ /* 0x000fe200078e0af2 */
[----:B------:R-:W-:Y:S01]  /*40e0*/  ISETP.GE.AND P5, PT, R62, RZ, PT ;  /* 0x000000ff3e00720c */ /* 0x000fe20003fa6270 */
[----:B------:R-:W-:Y:S01]  /*40f0*/  IMAD.HI.U32 R62, R244, R69, RZ ;  /* 0x00000045f43e7227 */ /* 0x000fe200078e00ff */
[----:B------:R-:W-:-:S02]  /*4100*/  IABS R163, R166 ;  /* 0x000000a600a37213 */ /* 0x000fc40000000000 */
[----:B------:R-:W-:Y:S01]  /*4110*/  @!P2 IADD3 R56, -R56, RZ, RZ ;  /* 0x000000ff3838a210 */ /* 0x000fe20007ffe1ff */
[----:B------:R-:W-:Y:S01]  /*4120*/  @!P1 IMAD.IADD R57, R57, 0x1, -R242 ;  /* 0x0000000139399824 */ /* 0x000fe200078e0af2 */
[C---:B------:R-:W-:Y:S01]  /*4130*/  LOP3.LUT R170, R243.reuse, 0x158, RZ, 0xfc, !PT ;  /* 0x00000158f3aa7812 */ /* 0x040fe200078efcff */
[----:B------:R-:W-:Y:S01]  /*4140*/  IMAD.MOV R62, RZ, RZ, -R62 ;  /* 0x000000ffff3e7224 */ /* 0x000fe200078e0a3e */
[----:B------:R-:W-:Y:S01]  /*4150*/  LOP3.LUT R172, R243, 0x15a, RZ, 0xfc, !PT ;  /* 0x0000015af3ac7812 */ /* 0x000fe200078efcff */
[C---:B------:R-:W-:Y:S01]  /*4160*/  IMAD R60, R242.reuse, R60, R65 ;  /* 0x0000003cf23c7224 */ /* 0x040fe200078e0241 */
[C---:B------:R-:W-:Y:S01]  /*4170*/  ISETP.GT.U32.AND P1, PT, R242.reuse, R57, PT ;  /* 0x00000039f200720c */ /* 0x040fe20003f24070 */
[----:B------:R-:W-:Y:S01]  /*4180*/  IMAD R62, R242, R62, R69 ;  /* 0x0000003ef23e7224 */ /* 0x000fe200078e0245 */
[----:B------:R-:W-:Y:S01]  /*4190*/  IABS R65, R68 ;  /* 0x0000004400417213 */ /* 0x000fe20000000000 */
[----:B------:R-:W-:Y:S01]  /*41a0*/  @!P0 IMAD.IADD R58, R58, 0x1, -R242 ;  /* 0x000000013a3a8824 */ /* 0x000fe200078e0af2 */
[----:B------:R-:W-:Y:S01]  /*41b0*/  ISETP.GT.U32.AND P2, PT, R242, R60, PT ;  /* 0x0000003cf200720c */ /* 0x000fe20003f44070 */
[----:B------:R-:W-:Y:S01]  /*41c0*/  IMAD.HI.U32 R61, R244, R67, RZ ;  /* 0x00000043f43d7227 */ /* 0x000fe200078e00ff */
[----:B------:R-:W-:-:S02]  /*41d0*/  IABS R69, R71 ;  /* 0x0000004700457213 */ /* 0x000fc40000000000 */
[----:B------:R-:W-:Y:S01]  /*41e0*/  IABS R169, R172 ;  /* 0x000000ac00a97213 */ /* 0x000fe20000000000 */
[----:B------:R-:W-:Y:S01]  /*41f0*/  @!P3 IMAD.MOV R58, RZ, RZ, -R58 ;  /* 0x000000ffff3ab224 */ /* 0x000fe200078e0a3a */
[C---:B------:R-:W-:Y:S01]  /*4200*/  ISETP.GT.U32.AND P3, PT, R242.reuse, R62, PT ;  /* 0x0000003ef200720c */ /* 0x040fe20003f64070 */
[C---:B------:R-:W-:Y:S01]  /*4210*/  IMAD R59, R242.reuse, R59, R63 ;  /* 0x0000003bf23b7224 */ /* 0x040fe200078e023f */
[C---:B------:R-:W-:Y:S01]  /*4220*/  LOP3.LUT R173, R243.reuse, 0x15e, RZ, 0xfc, !PT ;  /* 0x0000015ef3ad7812 */ /* 0x040fe200078efcff */
[----:B------:R-:W-:Y:S01]  /*4230*/  IMAD.MOV R61, RZ, RZ, -R61 ;  /* 0x000000ffff3d7224 */ /* 0x000fe200078e0a3d */
[----:B------:R-:W-:Y:S01]  /*4240*/  LOP3.LUT R175, R243, 0x166, RZ, 0xfc, !PT ;  /* 0x00000166f3af7812 */ /* 0x000fe200078efcff */
[--C-:B------:R-:W-:Y:S01]  /*4250*/  @!P1 IMAD.IADD R57, R57, 0x1, -R242.reuse ;  /* 0x0000000139399824 */ /* 0x100fe200078e0af2 */
[C---:B------:R-:W-:Y:S01]  /*4260*/  ISETP.GT.U32.AND P1, PT, R242.reuse, R59, PT ;  /* 0x0000003bf200720c */ /* 0x040fe20003f24070 */
[----:B------:R-:W-:Y:S01]  /*4270*/  IMAD R61, R242, R61, R67 ;  /* 0x0000003df23d7224 */ /* 0x000fe200078e0243 */
[----:B------:R-:W-:Y:S01]  /*4280*/  IABS R67, R70 ;  /* 0x0000004600437213 */ /* 0x000fe20000000000 */
[----:B------:R-:W-:Y:S01]  /*4290*/  @!P2 IMAD.IADD R60, R60, 0x1, -R242 ;  /* 0x000000013c3ca824 */ /* 0x000fe200078e0af2 */
[----:B------:R-:W-:Y:S01]  /*42a0*/  LOP3.LUT R174, R243, 0x164, RZ, 0xfc, !PT ;  /* 0x00000164f3ae7812 */ /* 0x000fe200078efcff */
[----:B------:R-:W-:Y:S01]  /*42b0*/  IMAD.HI.U32 R63, R244, R65, RZ ;  /* 0x00000041f43f7227 */ /* 0x000fe200078e00ff */
[----:B------:R-:W-:-:S02]  /*42c0*/  ISETP.GT.U32.AND P0, PT, R242, R61, PT ;  /* 0x0000003df200720c */ /* 0x000fc40003f04070 */
[----:B------:R-:W-:Y:S01]  /*42d0*/  ISETP.GT.U32.AND P2, PT, R242, R60, PT ;  /* 0x0000003cf200720c */ /* 0x000fe20003f44070 */
[--C-:B------:R-:W-:Y:S01]  /*42e0*/  @!P3 IMAD.IADD R62, R62, 0x1, -R242.reuse ;  /* 0x000000013e3eb824 */ /* 0x100fe200078e0af2 */
[----:B------:R-:W-:Y:S01]  /*42f0*/  IADD3 R63, -R63, RZ, RZ ;  /* 0x000000ff3f3f7210 */ /* 0x000fe20007ffe1ff */
[----:B------:R-:W-:Y:S01]  /*4300*/  @!P4 IMAD.MOV R57, RZ, RZ, -R57 ;  /* 0x000000ffff39c224 */ /* 0x000fe200078e0a39 */
[----:B------:R-:W-:Y:S01]  /*4310*/  ISETP.GE.AND P4, PT, R64, RZ, PT ;  /* 0x000000ff4000720c */ /* 0x000fe20003f86270 */
[----:B------:R-:W-:Y:S01]  /*4320*/  IMAD.HI.U32 R64, R244, R67, RZ ;  /* 0x00000043f4407227 */ /* 0x000fe200078e00ff */
[C---:B------:R-:W-:Y:S02]  /*4330*/  ISETP.GT.U32.AND P3, PT, R242.reuse, R62, PT ;  /* 0x0000003ef200720c */ /* 0x040fe40003f64070 */
[----:B------:R-:W-:Y:S01]  /*4340*/  LOP3.LUT R178, R243, 0x170, RZ, 0xfc, !PT ;  /* 0x00000170f3b27812 */ /* 0x000fe200078efcff */
[----:B------:R-:W-:Y:S01]  /*4350*/  @!P1 IMAD.IADD R59, R59, 0x1, -R242 ;  /* 0x000000013b3b9824 */ /* 0x000fe200078e0af2 */
[C---:B------:R-:W-:Y:S01]  /*4360*/  LOP3.LUT R182, R243.reuse, 0x174, RZ, 0xfc, !PT ;  /* 0x00000174f3b67812 */ /* 0x040fe200078efcff */
[----:B------:R-:W-:Y:S01]  /*4370*/  IMAD.MOV R64, RZ, RZ, -R64 ;  /* 0x000000ffff407224 */ /* 0x000fe200078e0a40 */
[----:B------:R-:W-:Y:S01]  /*4380*/  LOP3.LUT R180, R243, 0x172, RZ, 0xfc, !PT ;  /* 0x00000172f3b47812 */ /* 0x000fe200078efcff */
[--C-:B------:R-:W-:Y:S01]  /*4390*/  @!P0 IMAD.IADD R61, R61, 0x1, -R242.reuse ;  /* 0x000000013d3d8824 */ /* 0x100fe200078e0af2 */
[C---:B------:R-:W-:Y:S01]  /*43a0*/  ISETP.GT.U32.AND P1, PT, R242.reuse, R59, PT ;  /* 0x0000003bf200720c */ /* 0x040fe20003f24070 */
[C---:B------:R-:W-:Y:S01]  /*43b0*/  IMAD R63, R242.reuse, R63, R65 ;  /* 0x0000003ff23f7224 */ /* 0x040fe200078e0241 */
[----:B------:R-:W-:Y:S01]  /*43c0*/  IABS R183, R182 ;  /* 0x000000b600b77213 */ /* 0x000fe20000000000 */
[C---:B------:R-:W-:Y:S01]  /*43d0*/  IMAD R64, R242.reuse, R64, R67 ;  /* 0x00000040f2407224 */ /* 0x040fe200078e0243 */
[----:B------:R-:W-:Y:S01]  /*43e0*/  ISETP.GT.U32.AND P0, PT, R242, R61, PT ;  /* 0x0000003df200720c */ /* 0x000fe20003f04070 */
[--C-:B------:R-:W-:Y:S01]  /*43f0*/  @!P2 IMAD.IADD R60, R60, 0x1, -R242.reuse ;  /* 0x000000013c3ca824 */ /* 0x100fe200078e0af2 */
[----:B------:R-:W-:Y:S01]  /*4400*/  ISETP.GT.U32.AND P2, PT, R242, R63, PT ;  /* 0x0000003ff200720c */ /* 0x000fe20003f44070 */
[----:B------:R-:W-:Y:S01]  /*4410*/  @!P3 IMAD.IADD R62, R62, 0x1, -R242 ;  /* 0x000000013e3eb824 */ /* 0x000fe200078e0af2 */
[----:B------:R-:W-:Y:S01]  /*4420*/  ISETP.GT.U32.AND P3, PT, R242, R64, PT ;  /* 0x00000040f200720c */ /* 0x000fe20003f64070 */
[----:B------:R-:W-:Y:S01]  /*4430*/  IMAD.HI.U32 R65, R244, R69, RZ ;  /* 0x00000045f4417227 */ /* 0x000fe200078e00ff */
[----:B------:R-:W-:-:S02]  /*4440*/  LOP3.LUT R67, R243, 0x98, RZ, 0xfc, !PT ;  /* 0x00000098f3437812 */ /* 0x000fc400078efcff */
[----:B------:R-:W-:Y:S01]  /*4450*/  @!P5 IADD3 R60, -R60, RZ, RZ ;  /* 0x000000ff3c3cd210 */ /* 0x000fe20007ffe1ff */
[--C-:B------:R-:W-:Y:S01]  /*4460*/  @!P1 IMAD.IADD R59, R59, 0x1, -R242.reuse ;  /* 0x000000013b3b9824 */ /* 0x100fe200078e0af2 */
[----:B------:R-:W-:Y:S01]  /*4470*/  ISETP.GE.AND P1, PT, R66, RZ, PT ;  /* 0x000000ff4200720c */ /* 0x000fe20003f26270 */
[----:B------:R-:W-:Y:S01]  /*4480*/  IMAD.MOV R65, RZ, RZ, -R65 ;  /* 0x000000ffff417224 */ /* 0x000fe200078e0a41 */
[----:B------:R-:W-:Y:S01]  /*4490*/  LOP3.LUT R66, R243, 0x96, RZ, 0xfc, !PT ;  /* 0x00000096f3427812 */ /* 0x000fe200078efcff */
[--C-:B------:R-:W-:Y:S01]  /*44a0*/  @!P0 IMAD.IADD R61, R61, 0x1, -R242.reuse ;  /* 0x000000013d3d8824 */ /* 0x100fe200078e0af2 */
[----:B------:R-:W-:Y:S01]  /*44b0*/  ISETP.GE.AND P0, PT, R71, RZ, PT ;  /* 0x000000ff4700720c */ /* 0x000fe20003f06270 */
[--C-:B------:R-:W-:Y:S01]  /*44c0*/  @!P2 IMAD.IADD R63, R63, 0x1, -R242.reuse ;  /* 0x000000013f3fa824 */ /* 0x100fe200078e0af2 */
[----:B------:R-:W-:Y:S01]  /*44d0*/  IABS R71, R67 ;  /* 0x0000004300477213 */ /* 0x000fe20000000000 */
[----:B------:R-:W-:Y:S01]  /*44e0*/  IMAD R65, R242, R65, R69 ;  /* 0x00000041f2417224 */ /* 0x000fe200078e0245 */
[----:B------:R-:W-:Y:S01]  /*44f0*/  IABS R69, R66 ;  /* 0x0000004200457213 */ /* 0x000fe20000000000 */
[----:B------:R-:W-:Y:S01]  /*4500*/  @!P3 IMAD.IADD R64, R64, 0x1, -R242 ;  /* 0x000000014040b824 */ /* 0x000fe200078e0af2 */
[----:B------:R-:W-:Y:S01]  /*4510*/  ISETP.GT.U32.AND P2, PT, R242, R63, PT ;  /* 0x0000003ff200720c */ /* 0x000fe20003f44070 */
[----:B------:R-:W-:Y:S01]  /*4520*/  @!P6 IMAD.MOV R59, RZ, RZ, -R59 ;  /* 0x000000ffff3be224 */ /* 0x000fe200078e0a3b */
[----:B------:R-:W-:Y:S01]  /*4530*/  @!P4 IADD3 R61, -R61, RZ, RZ ;  /* 0x000000ff3d3dc210 */ /* 0x000fe20007ffe1ff */
[----:B------:R-:W-:Y:S01]  /*4540*/  @!P1 IMAD.MOV R62, RZ, RZ, -R62 ;  /* 0x000000ffff3e9224 */ /* 0x000fe200078e0a3e */
[----:B------:R-:W-:Y:S01]  /*4550*/  ISETP.GE.AND P4, PT, R66, RZ, PT ;  /* 0x000000ff4200720c */ /* 0x000fe20003f86270 */
[----:B------:R-:W-:Y:S01]  /*4560*/  IMAD.HI.U32 R66, R244, R69, RZ ;  /* 0x00000045f4427227 */ /* 0x000fe200078e00ff */
[----:B------:R-:W-:-:S02]  /*4570*/  ISETP.GT.U32.AND P3, PT, R242, R64, PT ;  /* 0x00000040f200720c */ /* 0x000fc40003f64070 */
[----:B------:R-:W-:Y:S01]  /*4580*/  ISETP.GE.AND P6, PT, R68, RZ, PT ;  /* 0x000000ff4400720c */ /* 0x000fe20003fc6270 */
[----:B------:R-:W-:Y:S01]  /*4590*/  IMAD.MOV R66, RZ, RZ, -R66 ;  /* 0x000000ffff427224 */ /* 0x000fe200078e0a42 */
[----:B------:R-:W-:Y:S01]  /*45a0*/  ISETP.GE.AND P1, PT, R67, RZ, PT ;  /* 0x000000ff4300720c */ /* 0x000fe20003f26270 */
[----:B------:R-:W-:Y:S01]  /*45b0*/  IMAD.HI.U32 R67, R244, R71, RZ ;  /* 0x00000047f4437227 */ /* 0x000fe200078e00ff */
[----:B------:R-:W-:Y:S02]  /*45c0*/  ISETP.GE.AND P5, PT, R70, RZ, PT ;  /* 0x000000ff4600720c */ /* 0x000fe40003fa6270 */
[----:B------:R-:W-:Y:S01]  /*45d0*/  LOP3.LUT R70, R243, 0x9a, RZ, 0xfc, !PT ;  /* 0x0000009af3467812 */ /* 0x000fe200078efcff */
[----:B------:R-:W-:Y:S01]  /*45e0*/  IMAD.MOV R67, RZ, RZ, -R67 ;  /* 0x000000ffff437224 */ /* 0x000fe200078e0a43 */
[----:B------:R-:W-:Y:S01]  /*45f0*/  IABS R181, R180 ;  /* 0x000000b400b57213 */ /* 0x000fe20000000000 */
[C---:B------:R-:W-:Y:S01]  /*4600*/  IMAD R66, R242.reuse, R66, R69 ;  /* 0x00000042f2427224 */ /* 0x040fe200078e0245 */
[----:B------:R-:W-:Y:S01]  /*4610*/  IABS R73, R70 ;  /* 0x0000004600497213 */ /* 0x000fe20000000000 */
[--C-:B------:R-:W-:Y:S01]  /*4620*/  @!P2 IMAD.IADD R63, R63, 0x1, -R242.reuse ;  /* 0x000000013f3fa824 */ /* 0x100fe200078e0af2 */
[C---:B------:R-:W-:Y:S01]  /*4630*/  ISETP.GT.U32.AND P2, PT, R242.reuse, R65, PT ;  /* 0x00000041f200720c */ /* 0x040fe20003f44070 */
[----:B------:R-:W-:Y:S01]  /*4640*/  IMAD R67, R242, R67, R71 ;  /* 0x00000043f2437224 */ /* 0x000fe200078e0247 */
[C---:B------:R-:W-:Y:S01]  /*4650*/  LOP3.LUT R184, R243.reuse, 0x176, RZ, 0xfc, !PT ;  /* 0x00000176f3b87812 */ /* 0x040fe200078efcff */
[----:B------:R-:W-:Y:S01]  /*4660*/  @!P3 IMAD.IADD R64, R64, 0x1, -R242 ;  /* 0x000000014040b824 */ /* 0x000fe200078e0af2 */
[C---:B------:R-:W-:Y:S01]  /*4670*/  ISETP.GT.U32.AND P3, PT, R242.reuse, R66, PT ;  /* 0x00000042f200720c */ /* 0x040fe20003f64070 */
[----:B------:R-:W-:Y:S01]  /*4680*/  @!P6 IMAD.MOV R63, RZ, RZ, -R63 ;  /* 0x000000ffff3fe224 */ /* 0x000fe200078e0a3f */
[----:B------:R-:W-:Y:S01]  /*4690*/  ISETP.GT.U32.AND P6, PT, R242, R67, PT ;  /* 0x00000043f200720c */ /* 0x000fe20003fc4070 */
[----:B------:R-:W-:Y:S01]  /*46a0*/  IMAD.HI.U32 R68, R244, R73, RZ ;  /* 0x00000049f4447227 */ /* 0x000fe200078e00ff */
[----:B------:R-:W-:-:S02]  /*46b0*/  LOP3.LUT R185, R243, 0x178, RZ, 0xfc, !PT ;  /* 0x00000178f3b97812 */ /* 0x000fc400078efcff */
[C---:B------:R-:W-:Y:S01]  /*46c0*/  LOP3.LUT R186, R243.reuse, 0x17a, RZ, 0xfc, !PT ;  /* 0x0000017af3ba7812 */ /* 0x040fe200078efcff */
[----:B------:R-:W-:Y:S01]  /*46d0*/  IMAD.HI.U32 R69, R244, R75, RZ ;  /* 0x0000004bf4457227 */ /* 0x000fe200078e00ff */
[----:B------:R-:W-:Y:S02]  /*46e0*/  LOP3.LUT R188, R243, 0x182, RZ, 0xfc, !PT ;  /* 0x00000182f3bc7812 */ /* 0x000fe400078efcff */
[----:B------:R-:W-:Y:S01]  /*46f0*/  @!P2 IADD3 R65, R65, -R242, RZ ;  /* 0x800000f24141a210 */ /* 0x000fe20007ffe0ff */
[----:B------:R-:W-:Y:S01]  /*4700*/  IMAD.MOV R68, RZ, RZ, -R68 ;  /* 0x000000ffff447224 */ /* 0x000fe200078e0a44 */
[----:B------:R-:W-:Y:S01]  /*4710*/  IABS R189, R188 ;  /* 0x000000bc00bd7213 */ /* 0x000fe20000000000 */
[--C-:B------:R-:W-:Y:S01]  /*4720*/  @!P3 IMAD.IADD R66, R66, 0x1, -R242.reuse ;  /* 0x000000014242b824 */ /* 0x100fe200078e0af2 */
[C---:B------:R-:W-:Y:S01]  /*4730*/  ISETP.GT.U32.AND P2, PT, R242.reuse, R65, PT ;  /* 0x00000041f200720c */ /* 0x040fe20003f44070 */
[----:B------:R-:W-:Y:S01]  /*4740*/  @!P6 IMAD.IADD R67, R67, 0x1, -R242 ;  /* 0x000000014343e824 */ /* 0x000fe200078e0af2 */
[----:B------:R-:W-:Y:S01]  /*4750*/  LOP3.LUT R190, R243, 0x184, RZ, 0xfc, !PT ;  /* 0x00000184f3be7812 */ /* 0x000fe200078efcff */
[----:B------:R-:W-:Y:S01]  /*4760*/  IMAD.MOV R69, RZ, RZ, -R69 ;  /* 0x000000ffff457224 */ /* 0x000fe200078e0a45 */
[C---:B------:R-:W-:Y:S01]  /*4770*/  ISETP.GT.U32.AND P3, PT, R242.reuse, R66, PT ;  /* 0x00000042f200720c */ /* 0x040fe20003f64070 */
[C---:B------:R-:W-:Y:S01]  /*4780*/  IMAD R68, R242.reuse, R68, R73 ;  /* 0x00000044f2447224 */ /* 0x040fe200078e0249 */
[C---:B------:R-:W-:Y:S01]  /*4790*/  ISETP.GT.U32.AND P6, PT, R242.reuse, R67, PT ;  /* 0x00000043f200720c */ /* 0x040fe20003fc4070 */
[----:B------:R-:W-:Y:S01]  /*47a0*/  IMAD R69, R242, R69, R75 ;  /* 0x00000045f2457224 */ /* 0x000fe200078e024b */
[----:B------:R-:W-:Y:S01]  /*47b0*/  IABS R73, R76 ;  /* 0x0000004c00497213 */ /* 0x000fe20000000000 */
[----:B------:R-:W-:Y:S01]  /*47c0*/  @!P5 IMAD.MOV R64, RZ, RZ, -R64 ;  /* 0x000000ffff40d224 */ /* 0x000fe200078e0a40 */
[----:B------:R-:W-:Y:S01]  /*47d0*/  IABS R75, R78 ;  /* 0x0000004e004b7213 */ /* 0x000fe20000000000 */
[----:B------:R-:W-:Y:S01]  /*47e0*/  IMAD.HI.U32 R176, R244, R181, RZ ;  /* 0x000000b5f4b07227 */ /* 0x000fe200078e00ff */
[----:B------:R-:W-:-:S02]  /*47f0*/  ISETP.GE.AND P5, PT, R70, RZ, PT ;  /* 0x000000ff4600720c */ /* 0x000fc40003fa6270 */
[----:B------:R-:W-:Y:S01]  /*4800*/  @!P2 IADD3 R65, R65, -R242, RZ ;  /* 0x800000f24141a210 */ /* 0x000fe20007ffe0ff */
[----:B------:R-:W-:Y:S01]  /*4810*/  IMAD.HI.U32 R70, R244, R73, RZ ;  /* 0x00000049f4467227 */ /* 0x000fe200078e00ff */
[----:B------:R-:W-:Y:S02]  /*4820*/  ISETP.GE.AND P2, PT, R72, RZ, PT ;  /* 0x000000ff4800720c */ /* 0x000fe40003f46270 */
[C---:B------:R-:W-:Y:S01]  /*4830*/  LOP3.LUT R194, R243.reuse, 0x186, RZ, 0xfc, !PT ;  /* 0x00000186f3c27812 */ /* 0x040fe200078efcff */
[--C-:B------:R-:W-:Y:S01]  /*4840*/  @!P3 IMAD.IADD R66, R66, 0x1, -R242.reuse ;  /* 0x000000014242b824 */ /* 0x100fe200078e0af2 */
[----:B------:R-:W-:Y:S01]  /*4850*/  ISETP.GT.U32.AND P3, PT, R242, R68, PT ;  /* 0x00000044f200720c */ /* 0x000fe20003f64070 */
[----:B------:R-:W-:Y:S01]  /*4860*/  IMAD.HI.U32 R71, R244, R75, RZ ;  /* 0x0000004bf4477227 */ /* 0x000fe200078e00ff */
[----:B------:R-:W-:Y:S02]  /*4870*/  IABS R191, R194 ;  /* 0x000000c200bf7213 */ /* 0x000fe40000000000 */
[----:B------:R-:W-:Y:S01]  /*4880*/  LOP3.LUT R196, R243, 0x188, RZ, 0xfc, !PT ;  /* 0x00000188f3c47812 */ /* 0x000fe200078efcff */
[----:B------:R-:W-:Y:S01]  /*4890*/  @!P6 IMAD.IADD R67, R67, 0x1, -R242 ;  /* 0x000000014343e824 */ /* 0x000fe200078e0af2 */
[----:B------:R-:W-:Y:S01]  /*48a0*/  ISETP.GT.U32.AND P6, PT, R242, R69, PT ;  /* 0x00000045f200720c */ /* 0x000fe20003fc4070 */
[----:B------:R-:W-:Y:S01]  /*48b0*/  IMAD.MOV R70, RZ, RZ, -R70 ;  /* 0x000000ffff467224 */ /* 0x000fe200078e0a46 */
[----:B------:R-:W-:Y:S01]  /*48c0*/  IADD3 R71, -R71, RZ, RZ ;  /* 0x000000ff47477210 */ /* 0x000fe20007ffe1ff */
[----:B------:R-:W-:Y:S01]  /*48d0*/  IMAD.HI.U32 R72, R244, R77, RZ ;  /* 0x0000004df4487227 */ /* 0x000fe200078e00ff */
[----:B------:R-:W-:-:S02]  /*48e0*/  IABS R193, R196 ;  /* 0x000000c400c17213 */ /* 0x000fc40000000000 */
[C---:B------:R-:W-:Y:S01]  /*48f0*/  LOP3.LUT R192, R243.reuse, 0x18c, RZ, 0xfc, !PT ;  /* 0x0000018cf3c07812 */ /* 0x040fe200078efcff */
[C---:B------:R-:W-:Y:S01]  /*4900*/  IMAD R70, R242.reuse, R70, R73 ;  /* 0x00000046f2467224 */ /* 0x040fe200078e0249 */
[----:B------:R-:W-:Y:S01]  /*4910*/  LOP3.LUT R198, R243, 0x18a, RZ, 0xfc, !PT ;  /* 0x0000018af3c67812 */ /* 0x000fe200078efcff */
[----:B------:R-:W-:Y:S01]  /*4920*/  IMAD R71, R242, R71, R75 ;  /* 0x00000047f2477224 */ /* 0x000fe200078e024b */
[----:B------:R-:W-:Y:S01]  /*4930*/  IABS R197, R192 ;  /* 0x000000c000c57213 */ /* 0x000fe20000000000 */
[--C-:B------:R-:W-:Y:S01]  /*4940*/  @!P3 IMAD.IADD R68, R68, 0x1, -R242.reuse ;  /* 0x000000014444b824 */ /* 0x100fe200078e0af2 */
[C---:B------:R-:W-:Y:S01]  /*4950*/  ISETP.GT.U32.AND P3, PT, R242.reuse, R70, PT ;  /* 0x00000046f200720c */ /* 0x040fe20003f64070 */
[----:B------:R-:W-:Y:S01]  /*4960*/  @!P6 IMAD.IADD R69, R69, 0x1, -R242 ;  /* 0x000000014545e824 */ /* 0x000fe200078e0af2 */
[C---:B------:R-:W-:Y:S01]  /*4970*/  ISETP.GT.U32.AND P6, PT, R242.reuse, R71, PT ;  /* 0x00000047f200720c */ /* 0x040fe20003fc4070 */
[----:B------:R-:W-:Y:S01]  /*4980*/  IMAD.MOV R72, RZ, RZ, -R72 ;  /* 0x000000ffff487224 */ /* 0x000fe200078e0a48 */
[----:B------:R-:W-:Y:S01]  /*4990*/  IABS R195, R198 ;  /* 0x000000c600c37213 */ /* 0x000fe20000000000 */
[----:B------:R-:W-:Y:S01]  /*49a0*/  @!P1 IMAD.MOV R67, RZ, RZ, -R67 ;  /* 0x000000ffff439224 */ /* 0x000fe200078e0a43 */
[----:B------:R-:W-:Y:S01]  /*49b0*/  LOP3.LUT R199, R243, 0x18e, RZ, 0xfc, !PT ;  /* 0x0000018ef3c77812 */ /* 0x000fe200078efcff */
[C---:B------:R-:W-:Y:S01]  /*49c0*/  IMAD R72, R242.reuse, R72, R77 ;  /* 0x00000048f2487224 */ /* 0x040fe200078e024d */
[----:B------:R-:W-:Y:S01]  /*49d0*/  IABS R77, R84 ;  /* 0x00000054004d7213 */ /* 0x000fe20000000000 */
[----:B------:R-:W-:Y:S01]  /*49e0*/  @!P0 IMAD.MOV R65, RZ, RZ, -R65 ;  /* 0x000000ffff418224 */ /* 0x000fe200078e0a41 */
[----:B------:R-:W-:Y:S01]  /*49f0*/  ISETP.GT.U32.AND P0, PT, R242, R69, PT ;  /* 0x00000045f200720c */ /* 0x000fe20003f04070 */
[----:B------:R-:W-:Y:S01]  /*4a00*/  IMAD.HI.U32 R73, R244, R79, RZ ;  /* 0x0000004ff4497227 */ /* 0x000fe200078e00ff */
[----:B------:R-:W-:-:S02]  /*4a10*/  ISETP.GT.U32.AND P1, PT, R242, R72, PT ;  /* 0x00000048f200720c */ /* 0x000fc40003f24070 */
[----:B------:R-:W-:Y:S01]  /*4a20*/  @!P3 IADD3 R70, R70, -R242, RZ ;  /* 0x800000f24646b210 */ /* 0x000fe20007ffe0ff */
[----:B------:R-:W-:Y:S01]  /*4a30*/  @!P6 IMAD.IADD R71, R71, 0x1, -R242 ;  /* 0x000000014747e824 */ /* 0x000fe200078e0af2 */
[C---:B------:R-:W-:Y:S01]  /*4a40*/  ISETP.GT.U32.AND P3, PT, R242.reuse, R68, PT ;  /* 0x00000044f200720c */ /* 0x040fe20003f64070 */
[----:B------:R-:W-:Y:S01]  /*4a50*/  @!P4 IMAD.MOV R66, RZ, RZ, -R66 ;  /* 0x000000ffff42c224 */ /* 0x000fe200078e0a42 */
[C---:B------:R-:W-:Y:S01]  /*4a60*/  ISETP.GT.U32.AND P6, PT, R242.reuse, R70, PT ;  /* 0x00000046f200720c */ /* 0x040fe20003fc4070 */
[----:B------:R-:W-:Y:S01]  /*4a70*/  IMAD.MOV R73, RZ, RZ, -R73 ;  /* 0x000000ffff497224 */ /* 0x000fe200078e0a49 */
[----:B------:R-:W-:Y:S01]  /*4a80*/  ISETP.GT.U32.AND P4, PT, R242, R71, PT ;  /* 0x00000047f200720c */ /* 0x000fe20003f84070 */
[----:B------:R-:W-:Y:S01]  /*4a90*/  IMAD.HI.U32 R75, R244, R77, RZ ;  /* 0x0000004df44b7227 */ /* 0x000fe200078e00ff */
[----:B------:R-:W-:Y:S02]  /*4aa0*/  LOP3.LUT R200, R243, 0x190, RZ, 0xfc, !PT ;  /* 0x00000190f3c87812 */ /* 0x000fe400078efcff */
[----:B------:R-:W-:Y:S01]  /*4ab0*/  @!P0 IADD3 R69, R69, -R242, RZ ;  /* 0x800000f245458210 */ /* 0x000fe20007ffe0ff */
[----:B------:R-:W-:Y:S01]  /*4ac0*/  IMAD R73, R242, R73, R79 ;  /* 0x00000049f2497224 */ /* 0x000fe200078e024f */
[----:B------:R-:W-:Y:S01]  /*4ad0*/  IABS R79, R85 ;  /* 0x00000055004f7213 */ /* 0x000fe20000000000 */
[--C-:B------:R-:W-:Y:S01]  /*4ae0*/  @!P1 IMAD.IADD R72, R72, 0x1, -R242.reuse ;  /* 0x0000000148489824 */ /* 0x100fe200078e0af2 */
[----:B------:R-:W-:Y:S01]  /*4af0*/  ISETP.GE.AND P0, PT, R76, RZ, PT ;  /* 0x000000ff4c00720c */ /* 0x000fe20003f06270 */
[--C-:B------:R-:W-:Y:S01]  /*4b00*/  @!P3 IMAD.IADD R68, R68, 0x1, -R242.reuse ;  /* 0x000000014444b824 */ /* 0x100fe200078e0af2 */
[----:B------:R-:W-:Y:S01]  /*4b10*/  ISETP.GT.U32.AND P3, PT, R242, R73, PT ;  /* 0x00000049f200720c */ /* 0x000fe20003f64070 */
[----:B------:R-:W-:Y:S01]  /*4b20*/  @!P6 IMAD.IADD R70, R70, 0x1, -R242 ;  /* 0x000000014646e824 */ /* 0x000fe200078e0af2 */
[C---:B------:R-:W-:Y:S01]  /*4b30*/  ISETP.GT.U32.AND P6, PT, R242.reuse, R74, PT ;  /* 0x0000004af200720c */ /* 0x040fe20003fc4070 */
[----:B------:R-:W-:Y:S01]  /*4b40*/  @!P5 IMAD.MOV R68, RZ, RZ, -R68 ;  /* 0x000000ffff44d224 */ /* 0x000fe200078e0a44 */
[----:B------:R-:W-:Y:S01]  /*4b50*/  ISETP.GT.U32.AND P5, PT, R242, R72, PT ;  /* 0x00000048f200720c */ /* 0x000fe20003fa4070 */
[----:B------:R-:W-:Y:S01]  /*4b60*/  IMAD.HI.U32 R76, R244, R79, RZ ;  /* 0x0000004ff44c7227 */ /* 0x000fe200078e00ff */
[----:B------:R-:W-:-:S02]  /*4b70*/  ISETP.GE.AND P1, PT, R80, RZ, PT ;  /* 0x000000ff5000720c */ /* 0x000fc40003f26270 */
[----:B------:R-:W-:Y:S01]  /*4b80*/  LOP3.LUT R80, R243, 0xae, RZ, 0xfc, !PT ;  /* 0x000000aef3507812 */ /* 0x000fe200078efcff */
[----:B------:R-:W-:Y:S01]  /*4b90*/  @!P4 IMAD.IADD R71, R71, 0x1, -R242 ;  /* 0x000000014747c824 */ /* 0x000fe200078e0af2 */
[----:B------:R-:W-:Y:S01]  /*4ba0*/  ISETP.GE.AND P4, PT, R78, RZ, PT ;  /* 0x000000ff4e00720c */ /* 0x000fe20003f86270 */
[----:B------:R-:W-:Y:S01]  /*4bb0*/  IMAD.MOV R76, RZ, RZ, -R76 ;  /* 0x000000ffff4c7224 */ /* 0x000fe200078e0a4c */
[----:B------:R-:W-:Y:S01]  /*4bc0*/  LOP3.LUT R78, R243, 0xac, RZ, 0xfc, !PT ;  /* 0x000000acf34e7812 */ /* 0x000fe200078efcff */
[----:B------:R-:W-:Y:S01]  /*4bd0*/  IMAD.MOV R75, RZ, RZ, -R75 ;  /* 0x000000ffff4b7224 */ /* 0x000fe200078e0a4b */
[----:B------:R-:W-:Y:S01]  /*4be0*/  IABS R81, R80 ;  /* 0x0000005000517213 */ /* 0x000fe20000000000 */
[----:B------:R-:W-:Y:S01]  /*4bf0*/  IMAD R76, R242, R76, R79 ;  /* 0x0000004cf24c7224 */ /* 0x000fe200078e024f */
[----:B------:R-:W-:Y:S01]  /*4c00*/  IABS R79, R78 ;  /* 0x0000004e004f7213 */ /* 0x000fe20000000000 */
[----:B------:R-:W-:Y:S01]  /*4c10*/  @!P6 IMAD.IADD R74, R74, 0x1, -R242 ;  /* 0x000000014a4ae824 */ /* 0x000fe200078e0af2 */
[----:B------:R-:W-:Y:S01]  /*4c20*/  @!P5 IADD3 R72, R72, -R242, RZ ;  /* 0x800000f24848d210 */ /* 0x000fe20007ffe0ff */
[C---:B------:R-:W-:Y:S01]  /*4c30*/  IMAD R75, R242.reuse, R75, R77 ;  /* 0x0000004bf24b7224 */ /* 0x040fe200078e024d */
[C---:B------:R-:W-:Y:S01]  /*4c40*/  ISETP.GT.U32.AND P5, PT, R242.reuse, R76, PT ;  /* 0x0000004cf200720c */ /* 0x040fe20003fa4070 */
[----:B------:R-:W-:Y:S01]  /*4c50*/  @!P0 IMAD.MOV R70, RZ, RZ, -R70 ;  /* 0x000000ffff468224 */ /* 0x000fe200078e0a46 */
[C---:B------:R-:W-:Y:S01]  /*4c60*/  ISETP.GT.U32.AND P6, PT, R242.reuse, R74, PT ;  /* 0x0000004af200720c */ /* 0x040fe20003fc4070 */
[----:B------:R-:W-:Y:S01]  /*4c70*/  @!P4 IMAD.MOV R71, RZ, RZ, -R71 ;  /* 0x000000ffff47c224 */ /* 0x000fe200078e0a47 */
[----:B------:R-:W-:Y:S01]  /*4c80*/  ISETP.GT.U32.AND P0, PT, R242, R75, PT ;  /* 0x0000004bf200720c */ /* 0x000fe20003f04070 */
[----:B------:R-:W-:Y:S01]  /*4c90*/  IMAD.HI.U32 R77, R244, R79, RZ ;  /* 0x0000004ff44d7227 */ /* 0x000fe200078e00ff */
[----:B------:R-:W-:-:S02]  /*4ca0*/  ISETP.GE.AND P4, PT, R83, RZ, PT ;  /* 0x000000ff5300720c */ /* 0x000fc40003f86270 */
[----:B------:R-:W-:Y:S01]  /*4cb0*/  @!P3 IADD3 R73, R73, -R242, RZ ;  /* 0x800000f24949b210 */ /* 0x000fe20007ffe0ff */
[----:B------:R-:W-:Y:S01]  /*4cc0*/  IMAD.MOV R77, RZ, RZ, -R77 ;  /* 0x000000ffff4d7224 */ /* 0x000fe200078e0a4d */
[----:B------:R-:W-:Y:S01]  /*4cd0*/  @!P1 IADD3 R72, -R72, RZ, RZ ;  /* 0x000000ff48489210 */ /* 0x000fe20007ffe1ff */
[----:B------:R-:W-:Y:S01]  /*4ce0*/  @!P2 IMAD.MOV R69, RZ, RZ, -R69 ;  /* 0x000000ffff45a224 */ /* 0x000fe200078e0a45 */
[----:B------:R-:W-:Y:S01]  /*4cf0*/  ISETP.GT.U32.AND P2, PT, R242, R73, PT ;  /* 0x00000049f200720c */ /* 0x000fe20003f44070 */
[--C-:B------:R-:W-:Y:S01]  /*4d00*/  @!P5 IMAD.IADD R76, R76, 0x1, -R242.reuse ;  /* 0x000000014c4cd824 */ /* 0x100fe200078e0af2 */
[----:B------:R-:W-:Y:S01]  /*4d10*/  ISETP.GE.AND P3, PT, R82, RZ, PT ;  /* 0x000000ff5200720c */ /* 0x000fe20003f66270 */
[--C-:B------:R-:W-:Y:S01]  /*4d20*/  @!P6 IMAD.IADD R74, R74, 0x1, -R242.reuse ;  /* 0x000000014a4ae824 */ /* 0x100fe200078e0af2 */
[----:B------:R-:W-:Y:S01]  /*4d30*/  LOP3.LUT R82, R243, 0xb4, RZ, 0xfc, !PT ;  /* 0x000000b4f3527812 */ /* 0x000fe200078efcff */
[C---:B------:R-:W-:Y:S01]  /*4d40*/  IMAD R77, R242.reuse, R77, R79 ;  /* 0x0000004df24d7224 */ /* 0x040fe200078e024f */
[----:B------:R-:W-:Y:S01]  /*4d50*/  ISETP.GT.U32.AND P5, PT, R242, R76, PT ;  /* 0x0000004cf200720c */ /* 0x000fe20003fa4070 */
[----:B------:R-:W-:Y:S01]  /*4d60*/  @!P0 IMAD.IADD R75, R75, 0x1, -R242 ;  /* 0x000000014b4b8824 */ /* 0x000fe200078e0af2 */
[----:B------:R-:W-:Y:S01]  /*4d70*/  ISETP.GE.AND P0, PT, R78, RZ, PT ;  /* 0x000000ff4e00720c */ /* 0x000fe20003f06270 */
[----:B------:R-:W-:Y:S01]  /*4d80*/  @!P4 IMAD.MOV R74, RZ, RZ, -R74 ;  /* 0x000000ffff4ac224 */ /* 0x000fe200078e0a4a */
[----:B------:R-:W-:Y:S01]  /*4d90*/  ISETP.GT.U32.AND P4, PT, R242, R77, PT ;  /* 0x0000004df200720c */ /* 0x000fe20003f84070 */
[----:B------:R-:W-:Y:S01]  /*4da0*/  IMAD.HI.U32 R78, R244, R81, RZ ;  /* 0x00000051f44e7227 */ /* 0x000fe200078e00ff */
[----:B------:R-:W-:-:S02]  /*4db0*/  ISETP.GT.U32.AND P1, PT, R242, R75, PT ;  /* 0x0000004bf200720c */ /* 0x000fc40003f24070 */
[----:B------:R-:W-:Y:S01]  /*4dc0*/  LOP3.LUT R79, R243, 0xb0, RZ, 0xfc, !PT ;  /* 0x000000b0f34f7812 */ /* 0x000fe200078efcff */
[----:B------:R-:W-:Y:S01]  /*4dd0*/  IMAD.MOV R78, RZ, RZ, -R78 ;  /* 0x000000ffff4e7224 */ /* 0x000fe200078e0a4e */
[----:B------:R-:W-:Y:S01]  /*4de0*/  IABS R87, R82 ;  /* 0x0000005200577213 */ /* 0x000fe20000000000 */
[--C-:B------:R-:W-:Y:S01]  /*4df0*/  @!P2 IMAD.IADD R73, R73, 0x1, -R242.reuse ;  /* 0x000000014949a824 */ /* 0x100fe200078e0af2 */
[----:B------:R-:W-:Y:S01]  /*4e00*/  IABS R83, R79 ;  /* 0x0000004f00537213 */ /* 0x000fe20000000000 */
[----:B------:R-:W-:Y:S01]  /*4e10*/  IMAD R78, R242, R78, R81 ;  /* 0x0000004ef24e7224 */ /* 0x000fe200078e0251 */
[----:B------:R-:W-:Y:S01]  /*4e20*/  ISETP.GE.AND P2, PT, R84, RZ, PT ;  /* 0x000000ff5400720c */ /* 0x000fe20003f46270 */
[--C-:B------:R-:W-:Y:S01]  /*4e30*/  @!P5 IMAD.IADD R76, R76, 0x1, -R242.reuse ;  /* 0x000000014c4cd824 */ /* 0x100fe200078e0af2 */
[----:B------:R-:W-:Y:S01]  /*4e40*/  ISETP.GE.AND P6, PT, R85, RZ, PT ;  /* 0x000000ff5500720c */ /* 0x000fe20003fc6270 */
[----:B------:R-:W-:Y:S01]  /*4e50*/  @!P3 IMAD.MOV R73, RZ, RZ, -R73 ;  /* 0x000000ffff49b224 */ /* 0x000fe200078e0a49 */
[----:B------:R-:W-:Y:S01]  /*4e60*/  @!P4 IADD3 R77, R77, -R242, RZ ;  /* 0x800000f24d4dc210 */ /* 0x000fe20007ffe0ff */
[----:B------:R-:W-:Y:S01]  /*4e70*/  @!P1 IMAD.IADD R75, R75, 0x1, -R242 ;  /* 0x000000014b4b9824 */ /* 0x000fe200078e0af2 */
[----:B------:R-:W-:Y:S01]  /*4e80*/  ISETP.GT.U32.AND P5, PT, R242, R78, PT ;  /* 0x0000004ef200720c */ /* 0x000fe20003fa4070 */
[----:B------:R-:W-:Y:S01]  /*4e90*/  IMAD.HI.U32 R81, R244, R87, RZ ;  /* 0x00000057f4517227 */ /* 0x000fe200078e00ff */
[----:B------:R-:W-:-:S02]  /*4ea0*/  ISETP.GE.AND P1, PT, R79, RZ, PT ;  /* 0x000000ff4f00720c */ /* 0x000fc40003f26270 */
[----:B------:R-:W-:Y:S01]  /*4eb0*/  ISETP.GT.U32.AND P4, PT, R242, R77, PT ;  /* 0x0000004df200720c */ /* 0x000fe20003f84070 */
[----:B------:R-:W-:Y:S01]  /*4ec0*/  IMAD.HI.U32 R79, R244, R83, RZ ;  /* 0x00000053f44f7227 */ /* 0x000fe200078e00ff */
[----:B------:R-:W-:Y:S02]  /*4ed0*/  ISETP.GE.AND P3, PT, R80, RZ, PT ;  /* 0x000000ff5000720c */ /* 0x000fe40003f66270 */
[----:B------:R-:W-:Y:S01]  /*4ee0*/  LOP3.LUT R80, R243, 0xb2, RZ, 0xfc, !PT ;  /* 0x000000b2f3507812 */ /* 0x000fe200078efcff */
[----:B------:R-:W-:Y:S01]  /*4ef0*/  IMAD.MOV R79, RZ, RZ, -R79 ;  /* 0x000000ffff4f7224 */ /* 0x000fe200078e0a4f */
[----:B------:R-:W-:Y:S01]  /*4f00*/  IADD3 R81, -R81, RZ, RZ ;  /* 0x000000ff51517210 */ /* 0x000fe20007ffe1ff */
[----:B------:R-:W-:Y:S01]  /*4f10*/  @!P2 IMAD.MOV R75, RZ, RZ, -R75 ;  /* 0x000000ffff4ba224 */ /* 0x000fe200078e0a4b */
[----:B------:R-:W-:Y:S01]  /*4f20*/  IABS R85, R80 ;  /* 0x0000005000557213 */ /* 0x000fe20000000000 */
[----:B------:R-:W-:Y:S01]  /*4f30*/  IMAD R79, R242, R79, R83 ;  /* 0x0000004ff24f7224 */ /* 0x000fe200078e0253 */
[----:B------:R-:W-:Y:S01]  /*4f40*/  ISETP.GE.AND P2, PT, R80, RZ, PT ;  /* 0x000000ff5000720c */ /* 0x000fe20003f46270 */
[--C-:B------:R-:W-:Y:S01]  /*4f50*/  @!P5 IMAD.IADD R78, R78, 0x1, -R242.reuse ;  /* 0x000000014e4ed824 */ /* 0x100fe200078e0af2 */
[----:B------:R-:W-:Y:S01]  /*4f60*/  LOP3.LUT R84, R243, 0xb6, RZ, 0xfc, !PT ;  /* 0x000000b6f3547812 */ /* 0x000fe200078efcff */
[----:B------:R-:W-:Y:S01]  /*4f70*/  @!P4 IMAD.IADD R77, R77, 0x1, -R242 ;  /* 0x000000014d4dc824 */ /* 0x000fe200078e0af2 */
[----:B------:R-:W-:Y:S01]  /*4f80*/  ISETP.GT.U32.AND P4, PT, R242, R79, PT ;  /* 0x0000004ff200720c */ /* 0x000fe20003f84070 */
[----:B------:R-:W-:Y:S01]  /*4f90*/  IMAD.HI.U32 R80, R244, R85, RZ ;  /* 0x00000055f4507227 */ /* 0x000fe200078e00ff */
[----:B------:R-:W-:-:S02]  /*4fa0*/  ISETP.GT.U32.AND P5, PT, R242, R78, PT ;  /* 0x0000004ef200720c */ /* 0x000fc40003fa4070 */
[----:B------:R-:W-:Y:S01]  /*4fb0*/  IABS R83, R84 ;  /* 0x0000005400537213 */ /* 0x000fe20000000000 */
[C---:B------:R-:W-:Y:S01]  /*4fc0*/  IMAD R81, R242.reuse, R81, R87 ;  /* 0x00000051f2517224 */ /* 0x040fe200078e0257 */
[----:B------:R-:W-:Y:S01]  /*4fd0*/  IABS R87, R86 ;  /* 0x0000005600577213 */ /* 0x000fe20000000000 */
[----:B------:R-:W-:Y:S01]  /*4fe0*/  IMAD.MOV R80, RZ, RZ, -R80 ;  /* 0x000000ffff507224 */ /* 0x000fe200078e0a50 */
[C---:B------:R-:W-:Y:S01]  /*4ff0*/  LOP3.LUT R204, R243.reuse, 0x1a0, RZ, 0xfc, !PT ;  /* 0x000001a0f3cc7812 */ /* 0x040fe200078efcff */
[----:B------:R-:W-:Y:S01]  /*5000*/  @!P0 IMAD.MOV R77, RZ, RZ, -R77 ;  /* 0x000000ffff4d8224 */ /* 0x000fe200078e0a4d */
[C---:B------:R-:W-:Y:S01]  /*5010*/  ISETP.GT.U32.AND P0, PT, R242.reuse, R81, PT ;  /* 0x00000051f200720c */ /* 0x040fe20003f04070 */
[----:B------:R-:W-:Y:S01]  /*5020*/  IMAD R80, R242, R80, R85 ;  /* 0x00000050f2507224 */ /* 0x000fe200078e0255 */
[----:B------:R-:W-:Y:S01]  /*5030*/  LOP3.LUT R202, R243, 0x1a2, RZ, 0xfc, !PT ;  /* 0x000001a2f3ca7812 */ /* 0x000fe200078efcff */
[--C-:B------:R-:W-:Y:S01]  /*5040*/  @!P4 IMAD.IADD R79, R79, 0x1, -R242.reuse ;  /* 0x000000014f4fc824 */ /* 0x100fe200078e0af2 */
[----:B------:R-:W-:Y:S01]  /*5050*/  IABS R203, R204 ;  /* 0x000000cc00cb7213 */ /* 0x000fe20000000000 */
[----:B------:R-:W-:Y:S01]  /*5060*/  @!P5 IMAD.IADD R78, R78, 0x1, -R242 ;  /* 0x000000014e4ed824 */ /* 0x000fe200078e0af2 */
[----:B------:R-:W-:Y:S01]  /*5070*/  ISETP.GT.U32.AND P5, PT, R242, R80, PT ;  /* 0x00000050f200720c */ /* 0x000fe20003fa4070 */
[----:B------:R-:W-:Y:S01]  /*5080*/  @!P6 IMAD.MOV R76, RZ, RZ, -R76 ;  /* 0x000000ffff4ce224 */ /* 0x000fe200078e0a4c */
[----:B------:R-:W-:Y:S01]  /*5090*/  ISETP.GE.AND P6, PT, R82, RZ, PT ;  /* 0x000000ff5200720c */ /* 0x000fe20003fc6270 */
[----:B------:R-:W-:Y:S01]  /*50a0*/  IMAD.HI.U32 R82, R244, R83, RZ ;  /* 0x00000053f4527227 */ /* 0x000fe200078e00ff */
[----:B------:R-:W-:-:S02]  /*50b0*/  ISETP.GT.U32.AND P4, PT, R242, R79, PT ;  /* 0x0000004ff200720c */ /* 0x000fc40003f84070 */
[----:B------:R-:W-:Y:S01]  /*50c0*/  IABS R205, R202 ;  /* 0x000000ca00cd7213 */ /* 0x000fe20000000000 */
[----:B------:R-:W-:Y:S01]  /*50d0*/  @!P0 IMAD.IADD R81, R81, 0x1, -R242 ;  /* 0x0000000151518824 */ /* 0x000fe200078e0af2 */
[----:B------:R-:W-:Y:S01]  /*50e0*/  IADD3 R82, -R82, RZ, RZ ;  /* 0x000000ff52527210 */ /* 0x000fe20007ffe1ff */
[----:B------:R-:W-:Y:S01]  /*50f0*/  @!P3 IMAD.MOV R78, RZ, RZ, -R78 ;  /* 0x000000ffff4eb224 */ /* 0x000fe200078e0a4e */
[----:B------:R-:W-:Y:S01]  /*5100*/  ISETP.GE.AND P3, PT, R84, RZ, PT ;  /* 0x000000ff5400720c */ /* 0x000fe20003f66270 */
[----:B------:R-:W-:Y:S01]  /*5110*/  IMAD.HI.U32 R84, R244, R89, RZ ;  /* 0x00000059f4547227 */ /* 0x000fe200078e00ff */
[C---:B------:R-:W-:Y:S02]  /*5120*/  ISETP.GT.U32.AND P0, PT, R242.reuse, R81, PT ;  /* 0x00000051f200720c */ /* 0x040fe40003f04070 */
[C---:B------:R-:W-:Y:S01]  /*5130*/  LOP3.LUT R206, R243.reuse, 0x19e, RZ, 0xfc, !PT ;  /* 0x0000019ef3ce7812 */ /* 0x040fe200078efcff */
[----:B------:R-:W-:Y:S01]  /*5140*/  IMAD R82, R242, R82, R83 ;  /* 0x00000052f2527224 */ /* 0x000fe200078e0253 */
[C---:B------:R-:W-:Y:S01]  /*5150*/  LOP3.LUT R210, R243.reuse, 0x1a8, RZ, 0xfc, !PT ;  /* 0x000001a8f3d27812 */ /* 0x040fe200078efcff */
[--C-:B------:R-:W-:Y:S01]  /*5160*/  @!P5 IMAD.IADD R80, R80, 0x1, -R242.reuse ;  /* 0x000000015050d824 */ /* 0x100fe200078e0af2 */
[----:B------:R-:W-:Y:S01]  /*5170*/  LOP3.LUT R208, R243, 0x1aa, RZ, 0xfc, !PT ;  /* 0x000001aaf3d07812 */ /* 0x000fe200078efcff */
[----:B------:R-:W-:Y:S01]  /*5180*/  @!P4 IMAD.IADD R79, R79, 0x1, -R242 ;  /* 0x000000014f4fc824 */ /* 0x000fe200078e0af2 */
[----:B------:R-:W-:Y:S01]  /*5190*/  ISETP.GT.U32.AND P4, PT, R242, R82, PT ;  /* 0x00000052f200720c */ /* 0x000fe20003f84070 */
[----:B------:R-:W-:Y:S01]  /*51a0*/  IMAD.HI.U32 R83, R244, R87, RZ ;  /* 0x00000057f4537227 */ /* 0x000fe200078e00ff */
[----:B------:R-:W-:-:S02]  /*51b0*/  ISETP.GT.U32.AND P5, PT, R242, R80, PT ;  /* 0x00000050f200720c */ /* 0x000fc40003fa4070 */
[----:B------:R-:W-:Y:S01]  /*51c0*/  IABS R207, R210 ;  /* 0x000000d200cf7213 */ /* 0x000fe20000000000 */
[----:B------:R-:W-:Y:S01]  /*51d0*/  IMAD.HI.U32 R85, R244, R91, RZ ;  /* 0x0000005bf4557227 */ /* 0x000fe200078e00ff */
[----:B------:R-:W-:Y:S02]  /*51e0*/  IABS R209, R208 ;  /* 0x000000d000d17213 */ /* 0x000fe40000000000 */
[C---:B------:R-:W-:Y:S01]  /*51f0*/  LOP3.LUT R216, R243.reuse, 0x1ae, RZ, 0xfc, !PT ;  /* 0x000001aef3d87812 */ /* 0x040fe200078efcff */
[----:B------:R-:W-:Y:S01]  /*5200*/  IMAD.MOV R84, RZ, RZ, -R84 ;  /* 0x000000ffff547224 */ /* 0x000fe200078e0a54 */
[C---:B------:R-:W-:Y:S01]  /*5210*/  LOP3.LUT R214, R243.reuse, 0x1b0, RZ, 0xfc, !PT ;  /* 0x000001b0f3d67812 */ /* 0x040fe200078efcff */
[----:B------:R-:W-:Y:S01]  /*5220*/  IMAD.MOV R83, RZ, RZ, -R83 ;  /* 0x000000ffff537224 */ /* 0x000fe200078e0a53 */
[C---:B------:R-:W-:Y:S01]  /*5230*/  LOP3.LUT R212, R243.reuse, 0x1b4, RZ, 0xfc, !PT ;  /* 0x000001b4f3d47812 */ /* 0x040fe200078efcff */
[----:B------:R-:W-:Y:S01]  /*5240*/  IMAD.MOV R85, RZ, RZ, -R85 ;  /* 0x000000ffff557224 */ /* 0x000fe200078e0a55 */
[----:B------:R-:W-:Y:S01]  /*5250*/  LOP3.LUT R215, R243, 0x1b6, RZ, 0xfc, !PT ;  /* 0x000001b6f3d77812 */ /* 0x000fe200078efcff */
[----:B------:R-:W-:Y:S01]  /*5260*/  IMAD R84, R242, R84, R89 ;  /* 0x00000054f2547224 */ /* 0x000fe200078e0259 */
[----:B------:R-:W-:Y:S01]  /*5270*/  @!P5 IADD3 R80, R80, -R242, RZ ;  /* 0x800000f25050d210 */ /* 0x000fe20007ffe0ff */
[--C-:B------:R-:W-:Y:S01]  /*5280*/  @!P0 IMAD.IADD R81, R81, 0x1, -R242.reuse ;  /* 0x0000000151518824 */ /* 0x100fe200078e0af2 */
[----:B------:R-:W-:Y:S01]  /*5290*/  ISETP.GE.AND P5, PT, R86, RZ, PT ;  /* 0x000000ff5600720c */ /* 0x000fe20003fa6270 */
[C---:B------:R-:W-:Y:S01]  /*52a0*/  IMAD R83, R242.reuse, R83, R87 ;  /* 0x00000053f2537224 */ /* 0x040fe200078e0257 */
[C---:B------:R-:W-:Y:S01]  /*52b0*/  ISETP.GT.U32.AND P0, PT, R242.reuse, R84, PT ;  /* 0x00000054f200720c */ /* 0x040fe20003f04070 */
[----:B------:R-:W-:Y:S01]  /*52c0*/  IMAD R85, R242, R85, R91 ;  /* 0x00000055f2557224 */ /* 0x000fe200078e025b */
[----:B------:R-:W-:Y:S01]  /*52d0*/  @!P6 IADD3 R81, -R81, RZ, RZ ;  /* 0x000000ff5151e210 */ /* 0x000fe20007ffe1ff */
[----:B------:R-:W-:Y:S01]  /*52e0*/  @!P4 IMAD.IADD R82, R82, 0x1, -R242 ;  /* 0x000000015252c824 */ /* 0x000fe200078e0af2 */
[----:B------:R-:W-:Y:S01]  /*52f0*/  IABS R87, R92 ;  /* 0x0000005c00577213 */ /* 0x000fe20000000000 */
[----:B------:R-:W-:Y:S01]  /*5300*/  @!P1 IMAD.MOV R79, RZ, RZ, -R79 ;  /* 0x000000ffff4f9224 */ /* 0x000fe200078e0a4f */
[C---:B------:R-:W-:Y:S01]  /*5310*/  ISETP.GT.U32.AND P1, PT, R242.reuse, R83, PT ;  /* 0x00000053f200720c */ /* 0x040fe20003f24070 */
[----:B------:R-:W-:Y:S01]  /*5320*/  @!P2 IMAD.MOV R80, RZ, RZ, -R80 ;  /* 0x000000ffff50a224 */ /* 0x000fe200078e0a50 */
[----:B------:R-:W-:Y:S01]  /*5330*/  ISETP.GT.U32.AND P6, PT, R242, R85, PT ;  /* 0x00000055f200720c */ /* 0x000fe20003fc4070 */
[----:B------:R-:W-:Y:S01]  /*5340*/  IMAD.HI.U32 R86, R244, R87, RZ ;  /* 0x00000057f4567227 */ /* 0x000fe200078e00ff */
[----:B------:R-:W-:-:S02]  /*5350*/  ISETP.GT.U32.AND P4, PT, R242, R82, PT ;  /* 0x00000052f200720c */ /* 0x000fc40003f84070 */
[----:B------:R-:W-:Y:S01]  /*5360*/  ISETP.GE.AND P2, PT, R88, RZ, PT ;  /* 0x000000ff5800720c */ /* 0x000fe20003f46270 */
[----:B------:R-:W-:Y:S01]  /*5370*/  @!P0 IMAD.IADD R84, R84, 0x1, -R242 ;  /* 0x0000000154548824 */ /* 0x000fe200078e0af2 */
[C---:B------:R-:W-:Y:S01]  /*5380*/  LOP3.LUT R88, R243.reuse, 0xc0, RZ, 0xfc, !PT ;  /* 0x000000c0f3587812 */ /* 0x040fe200078efcff */
[----:B------:R-:W-:Y:S01]  /*5390*/  IMAD.MOV R86, RZ, RZ, -R86 ;  /* 0x000000ffff567224 */ /* 0x000fe200078e0a56 */
[----:B------:R-:W-:Y:S01]  /*53a0*/  LOP3.LUT R218, R243, 0x1bc, RZ, 0xfc, !PT ;  /* 0x000001bcf3da7812 */ /* 0x000fe200078efcff */
[----:B------:R-:W-:Y:S01]  /*53b0*/  IMAD.MOV R176, RZ, RZ, -R176 ;  /* 0x000000ffffb07224 */ /* 0x000fe200078e0ab0 */
[----:B------:R-:W-:Y:S01]  /*53c0*/  IABS R89, R88 ;  /* 0x0000005800597213 */ /* 0x000fe20000000000 */
[--C-:B------:R-:W-:Y:S01]  /*53d0*/  @!P1 IMAD.IADD R83, R83, 0x1, -R242.reuse ;  /* 0x0000000153539824 */ /* 0x100fe200078e0af2 */
[----:B------:R-:W-:Y:S01]  /*53e0*/  ISETP.GE.AND P1, PT, R92, RZ, PT ;  /* 0x000000ff5c00720c */ /* 0x000fe20003f26270 */
[----:B------:R-:W-:Y:S01]  /*53f0*/  @!P6 IMAD.IADD R85, R85, 0x1, -R242 ;  /* 0x000000015555e824 */ /* 0x000fe200078e0af2 */
[C---:B------:R-:W-:Y:S01]  /*5400*/  ISETP.GT.U32.AND P6, PT, R242.reuse, R84, PT ;  /* 0x00000054f200720c */ /* 0x040fe20003fc4070 */
[C---:B------:R-:W-:Y:S01]  /*5410*/  IMAD R86, R242.reuse, R86, R87 ;  /* 0x00000056f2567224 */ /* 0x040fe200078e0257 */
[----:B------:R-:W-:Y:S01]  /*5420*/  ISETP.GT.U32.AND P0, PT, R242, R83, PT ;  /* 0x00000053f200720c */ /* 0x000fe20003f04070 */
[----:B------:R-:W-:Y:S01]  /*5430*/  IMAD.HI.U32 R87, R244, R89, RZ ;  /* 0x00000059f4577227 */ /* 0x000fe200078e00ff */
[----:B------:R-:W-:-:S02]  /*5440*/  LOP3.LUT R92, R243, 0xc4, RZ, 0xfc, !PT ;  /* 0x000000c4f35c7812 */ /* 0x000fc400078efcff */
[----:B------:R-:W-:Y:S01]  /*5450*/  IABS R217, R218 ;  /* 0x000000da00d97213 */ /* 0x000fe20000000000 */
[--C-:B------:R-:W-:Y:S01]  /*5460*/  @!P4 IMAD.IADD R82, R82, 0x1, -R242.reuse ;  /* 0x000000015252c824 */ /* 0x100fe200078e0af2 */
[----:B------:R-:W-:Y:S01]  /*5470*/  ISETP.GE.AND P4, PT, R90, RZ, PT ;  /* 0x000000ff5a00720c */ /* 0x000fe20003f86270 */
[----:B------:R-:W-:Y:S01]  /*5480*/  IMAD.MOV R87, RZ, RZ, -R87 ;  /* 0x000000ffff577224 */ /* 0x000fe200078e0a57 */
[----:B------:R-:W-:Y:S01]  /*5490*/  LOP3.LUT R90, R243, 0xc2, RZ, 0xfc, !PT ;  /* 0x000000c2f35a7812 */ /* 0x000fe200078efcff */
[----:B------:R-:W-:Y:S01]  /*54a0*/  IMAD R176, R242, R176, R181 ;  /* 0x000000b0f2b07224 */ /* 0x000fe200078e02b5 */
[----:B------:R-:W-:Y:S01]  /*54b0*/  @!P3 IADD3 R82, -R82, RZ, RZ ;  /* 0x000000ff5252b210 */ /* 0x000fe20007ffe1ff */
[C---:B------:R-:W-:Y:S01]  /*54c0*/  IMAD R87, R242.reuse, R87, R89 ;  /* 0x00000057f2577224 */ /* 0x040fe200078e0259 */
[----:B------:R-:W-:Y:S01]  /*54d0*/  ISETP.GT.U32.AND P3, PT, R242, R85, PT ;  /* 0x00000055f200720c */ /* 0x000fe20003f64070 */
[--C-:B------:R-:W-:Y:S01]  /*54e0*/  @!P6 IMAD.IADD R84, R84, 0x1, -R242.reuse ;  /* 0x000000015454e824 */ /* 0x100fe200078e0af2 */
[----:B------:R-:W-:Y:S01]  /*54f0*/  IABS R91, R90 ;  /* 0x0000005a005b7213 */ /* 0x000fe20000000000 */
[----:B------:R-:W-:Y:S01]  /*5500*/  @!P0 IMAD.IADD R83, R83, 0x1, -R242 ;  /* 0x0000000153538824 */ /* 0x000fe200078e0af2 */
[C---:B------:R-:W-:Y:S01]  /*5510*/  ISETP.GT.U32.AND P6, PT, R242.reuse, R87, PT ;  /* 0x00000057f200720c */ /* 0x040fe20003fc4070 */
[----:B------:R-:W-:Y:S01]  /*5520*/  @!P2 IMAD.MOV R84, RZ, RZ, -R84 ;  /* 0x000000ffff54a224 */ /* 0x000fe200078e0a54 */
[----:B------:R-:W-:Y:S01]  /*5530*/  ISETP.GT.U32.AND P0, PT, R242, R86, PT ;  /* 0x00000056f200720c */ /* 0x000fe20003f04070 */
[----:B------:R-:W-:Y:S01]  /*5540*/  @!P5 IMAD.MOV R83, RZ, RZ, -R83 ;  /* 0x000000ffff53d224 */ /* 0x000fe200078e0a53 */
[----:B------:R-:W-:-:S02]  /*5550*/  IABS R93, R92 ;  /* 0x0000005c005d7213 */ /* 0x000fc40000000000 */
[----:B------:R-:W-:Y:S02]  /*5560*/  IABS R181, R185 ;  /* 0x000000b900b57213 */ /* 0x000fe40000000000 */
[----:B------:R-:W-:Y:S01]  /*5570*/  LOP3.LUT R224, R243, 0x1c0, RZ, 0xfc, !PT ;  /* 0x000001c0f3e07812 */ /* 0x000fe200078efcff */
[--C-:B------:R-:W-:Y:S01]  /*5580*/  @!P3 IMAD.IADD R85, R85, 0x1, -R242.reuse ;  /* 0x000000015555b824 */ /* 0x100fe200078e0af2 */
[----:B------:R-:W-:Y:S01]  /*5590*/  ISETP.GE.AND P3, PT, R88, RZ, PT ;  /* 0x000000ff5800720c */ /* 0x000fe20003f66270 */
[----:B------:R-:W-:Y:S01]  /*55a0*/  IMAD.HI.U32 R88, R244, R91, RZ ;  /* 0x0000005bf4587227 */ /* 0x000fe200078e00ff */
[----:B------:R-:W-:Y:S02]  /*55b0*/  LOP3.LUT R223, R243, 0x1c2, RZ, 0xfc, !PT ;  /* 0x000001c2f3df7812 */ /* 0x000fe400078efcff */
[----:B------:R-:W-:Y:S01]  /*55c0*/  @!P4 IADD3 R85, -R85, RZ, RZ ;  /* 0x000000ff5555c210 */ /* 0x000fe20007ffe1ff */
[----:B------:R-:W-:Y:S01]  /*55d0*/  @!P6 IMAD.IADD R87, R87, 0x1, -R242 ;  /* 0x000000015757e824 */ /* 0x000fe200078e0af2 */
[----:B------:R-:W-:Y:S01]  /*55e0*/  IADD3 R88, -R88, RZ, RZ ;  /* 0x000000ff58587210 */ /* 0x000fe20007ffe1ff */
[----:B------:R-:W-:Y:S01]  /*55f0*/  IMAD.HI.U32 R89, R244, R93, RZ ;  /* 0x0000005df4597227 */ /* 0x000fe200078e00ff */
[----:B------:R-:W-:-:S02]  /*5600*/  LOP3.LUT R220, R243, 0x1c4, RZ, 0xfc, !PT ;  /* 0x000001c4f3dc7812 */ /* 0x000fc400078efcff */
[----:B------:R-:W-:Y:S01]  /*5610*/  ISETP.GT.U32.AND P6, PT, R242, R87, PT ;  /* 0x00000057f200720c */ /* 0x000fe20003fc4070 */
[----:B------:R-:W-:Y:S01]  /*5620*/  @!P0 IMAD.IADD R86, R86, 0x1, -R242 ;  /* 0x0000000156568824 */ /* 0x000fe200078e0af2 */
[----:B------:R-:W-:Y:S01]  /*5630*/  ISETP.GE.AND P0, PT, R90, RZ, PT ;  /* 0x000000ff5a00720c */ /* 0x000fe20003f06270 */
[----:B------:R-:W-:Y:S01]  /*5640*/  IMAD.HI.U32 R90, R244, R95, RZ ;  /* 0x0000005ff45a7227 */ /* 0x000fe200078e00ff */
[----:B------:R-:W-:Y:S02]  /*5650*/  IABS R221, R223 ;  /* 0x000000df00dd7213 */ /* 0x000fe40000000000 */
[C---:B------:R-:W-:Y:S01]  /*5660*/  ISETP.GT.U32.AND P5, PT, R242.reuse, R86, PT ;  /* 0x00000056f200720c */ /* 0x040fe20003fa4070 */
[----:B------:R-:W-:Y:S01]  /*5670*/  IMAD.MOV R89, RZ, RZ, -R89 ;  /* 0x000000ffff597224 */ /* 0x000fe200078e0a59 */
[C---:B------:R-:W-:Y:S01]  /*5680*/  LOP3.LUT R222, R243.reuse, 0x1c6, RZ, 0xfc, !PT ;  /* 0x000001c6f3de7812 */ /* 0x040fe200078efcff */
[C---:B------:R-:W-:Y:S01]  /*5690*/  IMAD R88, R242.reuse, R88, R91 ;  /* 0x00000058f2587224 */ /* 0x040fe200078e025b */
[C---:B------:R-:W-:Y:S01]  /*56a0*/  LOP3.LUT R226, R243.reuse, 0x1d2, RZ, 0xfc, !PT ;  /* 0x000001d2f3e27812 */ /* 0x040fe200078efcff */
[----:B------:R-:W-:Y:S01]  /*56b0*/  IMAD.MOV R90, RZ, RZ, -R90 ;  /* 0x000000ffff5a7224 */ /* 0x000fe200078e0a5a */
[----:B------:R-:W-:Y:S01]  /*56c0*/  LOP3.LUT R228, R243, 0x1d6, RZ, 0xfc, !PT ;  /* 0x000001d6f3e47812 */ /* 0x000fe200078efcff */
[C---:B------:R-:W-:Y:S01]  /*56d0*/  IMAD R89, R242.reuse, R89, R93 ;  /* 0x00000059f2597224 */ /* 0x040fe200078e025d */
[C---:B------:R-:W-:Y:S01]  /*56e0*/  ISETP.GT.U32.AND P2, PT, R242.reuse, R88, PT ;  /* 0x00000058f200720c */ /* 0x040fe20003f44070 */
[C---:B------:R-:W-:Y:S01]  /*56f0*/  IMAD R90, R242.reuse, R90, R95 ;  /* 0x0000005af25a7224 */ /* 0x040fe200078e025f */
[----:B------:R-:W-:Y:S01]  /*5700*/  IABS R93, R96 ;  /* 0x00000060005d7213 */ /* 0x000fe20000000000 */
[--C-:B------:R-:W-:Y:S01]  /*5710*/  @!P6 IMAD.IADD R87, R87, 0x1, -R242.reuse ;  /* 0x000000015757e824 */ /* 0x100fe200078e0af2 */
[----:B------:R-:W-:Y:S01]  /*5720*/  ISETP.GT.U32.AND P4, PT, R242, R89, PT ;  /* 0x00000059f200720c */ /* 0x000fe20003f84070 */
[----:B------:R-:W-:Y:S01]  /*5730*/  @!P5 IMAD.IADD R86, R86, 0x1, -R242 ;  /* 0x000000015656d824 */ /* 0x000fe200078e0af2 */
[----:B------:R-:W-:Y:S01]  /*5740*/  ISETP.GT.U32.AND P6, PT, R242, R90, PT ;  /* 0x0000005af200720c */ /* 0x000fe20003fc4070 */
[----:B------:R-:W-:Y:S01]  /*5750*/  IMAD.HI.U32 R91, R244, R93, RZ ;  /* 0x0000005df45b7227 */ /* 0x000fe200078e00ff */
[----:B------:R-:W-:-:S02]  /*5760*/  IABS R95, R98 ;  /* 0x00000062005f7213 */ /* 0x000fc40000000000 */
[----:B------:R-:W-:Y:S01]  /*5770*/  ISETP.GE.AND P5, PT, R92, RZ, PT ;  /* 0x000000ff5c00720c */ /* 0x000fe20003fa6270 */
[----:B------:R-:W-:Y:S01]  /*5780*/  IMAD.MOV R91, RZ, RZ, -R91 ;  /* 0x000000ffff5b7224 */ /* 0x000fe200078e0a5b */
[----:B------:R-:W-:Y:S01]  /*5790*/  IABS R227, R226 ;  /* 0x000000e200e37213 */ /* 0x000fe20000000000 */
[--C-:B------:R-:W-:Y:S01]  /*57a0*/  @!P2 IMAD.IADD R88, R88, 0x1, -R242.reuse ;  /* 0x000000015858a824 */ /* 0x100fe200078e0af2 */
[----:B------:R-:W-:Y:S01]  /*57b0*/  ISETP.GE.AND P2, PT, R94, RZ, PT ;  /* 0x000000ff5e00720c */ /* 0x000fe20003f46270 */
[----:B------:R-:W-:Y:S01]  /*57c0*/  IMAD.HI.U32 R92, R244, R95, RZ ;  /* 0x0000005ff45c7227 */ /* 0x000fe200078e00ff */
[C---:B------:R-:W-:Y:S02]  /*57d0*/  LOP3.LUT R234, R243.reuse, 0x1d8, RZ, 0xfc, !PT ;  /* 0x000001d8f3ea7812 */ /* 0x040fe400078efcff */
[----:B------:R-:W-:Y:S01]  /*57e0*/  LOP3.LUT R238, R243, 0x1dc, RZ, 0xfc, !PT ;  /* 0x000001dcf3ee7812 */ /* 0x000fe200078efcff */
[----:B------:R-:W-:Y:S01]  /*57f0*/  @!P4 IMAD.IADD R89, R89, 0x1, -R242 ;  /* 0x000000015959c824 */ /* 0x000fe200078e0af2 */
[C---:B------:R-:W-:Y:S01]  /*5800*/  ISETP.GT.U32.AND P4, PT, R242.reuse, R88, PT ;  /* 0x00000058f200720c */ /* 0x040fe20003f84070 */
[----:B------:R-:W-:Y:S01]  /*5810*/  IMAD R91, R242, R91, R93 ;  /* 0x0000005bf25b7224 */ /* 0x000fe200078e025d */
[----:B------:R-:W-:Y:S01]  /*5820*/  @!P6 IADD3 R90, R90, -R242, RZ ;  /* 0x800000f25a5ae210 */ /* 0x000fe20007ffe0ff */
[----:B------:R-:W-:Y:S01]  /*5830*/  IMAD.MOV R92, RZ, RZ, -R92 ;  /* 0x000000ffff5c7224 */ /* 0x000fe200078e0a5c */
[----:B------:R-:W-:Y:S01]  /*5840*/  ISETP.GT.U32.AND P6, PT, R242, R89, PT ;  /* 0x00000059f200720c */ /* 0x000fe20003fc4070 */
[----:B------:R-:W-:Y:S01]  /*5850*/  IMAD.HI.U32 R93, R244, R97, RZ ;  /* 0x00000061f45d7227 */ /* 0x000fe200078e00ff */
[----:B------:R-:W-:-:S02]  /*5860*/  LOP3.LUT R236, R243, 0x1da, RZ, 0xfc, !PT ;  /* 0x000001daf3ec7812 */ /* 0x000fc400078efcff */
[----:B------:R-:W-:Y:S01]  /*5870*/  IABS R232, R238 ;  /* 0x000000ee00e87213 */ /* 0x000fe20000000000 */
[----:B------:R-:W-:Y:S01]  /*5880*/  IMAD R92, R242, R92, R95 ;  /* 0x0000005cf25c7224 */ /* 0x000fe200078e025f */
[----:B------:R-:W-:Y:S01]  /*5890*/  IADD3 R93, -R93, RZ, RZ ;  /* 0x000000ff5d5d7210 */ /* 0x000fe20007ffe1ff */
[----:B------:R-:W-:Y:S01]  /*58a0*/  IMAD.HI.U32 R94, R244, R99, RZ ;  /* 0x00000063f45e7227 */ /* 0x000fe200078e00ff */
[----:B------:R-:W-:Y:S02]  /*58b0*/  IABS R95, R102 ;  /* 0x00000066005f7213 */ /* 0x000fe40000000000 */
[----:B------:R-:W-:Y:S01]  /*58c0*/  IABS R231, R236 ;  /* 0x000000ec00e77213 */ /* 0x000fe20000000000 */
[--C-:B------:R-:W-:Y:S01]  /*58d0*/  @!P4 IMAD.IADD R88, R88, 0x1, -R242.reuse ;  /* 0x000000015858c824 */ /* 0x100fe200078e0af2 */
[C---:B------:R-:W-:Y:S01]  /*58e0*/  ISETP.GT.U32.AND P4, PT, R242.reuse, R91, PT ;  /* 0x0000005bf200720c */ /* 0x040fe20003f84070 */
[----:B------:R-:W-:Y:S01]  /*58f0*/  @!P6 IMAD.IADD R89, R89, 0x1, -R242 ;  /* 0x000000015959e824 */ /* 0x000fe200078e0af2 */
[----:B------:R-:W-:Y:S01]  /*5900*/  ISETP.GT.U32.AND P6, PT, R242, R92, PT ;  /* 0x0000005cf200720c */ /* 0x000fe20003fc4070 */
[----:B------:R-:W-:Y:S01]  /*5910*/  IMAD.MOV R94, RZ, RZ, -R94 ;  /* 0x000000ffff5e7224 */ /* 0x000fe200078e0a5e */
[----:B------:R-:W-:Y:S01]  /*5920*/  @!P0 IADD3 R88, -R88, RZ, RZ ;  /* 0x000000ff58588210 */ /* 0x000fe20007ffe1ff */
[C---:B------:R-:W-:Y:S01]  /*5930*/  IMAD R93, R242.reuse, R93, R97 ;  /* 0x0000005df25d7224 */ /* 0x040fe200078e0261 */
[C---:B------:R-:W-:Y:S01]  /*5940*/  LOP3.LUT R235, R243.reuse, 0x1de, RZ, 0xfc, !PT ;  /* 0x000001def3eb7812 */ /* 0x040fe200078efcff */
[----:B------:R-:W-:Y:S01]  /*5950*/  @!P1 IMAD.MOV R86, RZ, RZ, -R86 ;  /* 0x000000ffff569224 */ /* 0x000fe200078e0a56 */
[C---:B------:R-:W-:Y:S01]  /*5960*/  ISETP.GT.U32.AND P1, PT, R242.reuse, R90, PT ;  /* 0x0000005af200720c */ /* 0x040fe20003f24070 */
[C---:B------:R-:W-:Y:S01]  /*5970*/  IMAD R94, R242.reuse, R94, R99 ;  /* 0x0000005ef25e7224 */ /* 0x040fe200078e0263 */
[----:B------:R-:W-:Y:S01]  /*5980*/  LOP3.LUT R99, R243, 0xd4, RZ, 0xfc, !PT ;  /* 0x000000d4f3637812 */ /* 0x000fe200078efcff */
[----:B------:R-:W-:Y:S01]  /*5990*/  @!P3 IMAD.MOV R87, RZ, RZ, -R87 ;  /* 0x000000ffff57b224 */ /* 0x000fe200078e0a57 */
[----:B------:R-:W-:Y:S01]  /*59a0*/  ISETP.GT.U32.AND P3, PT, R242, R93, PT ;  /* 0x0000005df200720c */ /* 0x000fe20003f64070 */
[--C-:B------:R-:W-:Y:S01]  /*59b0*/  @!P4 IMAD.IADD R91, R91, 0x1, -R242.reuse ;  /* 0x000000015b5bc824 */ /* 0x100fe200078e0af2 */
[----:B------:R-:W-:Y:S01]  /*59c0*/  ISETP.GE.AND P4, PT, R98, RZ, PT ;  /* 0x000000ff6200720c */ /* 0x000fe20003f86270 */
[----:B------:R-:W-:Y:S01]  /*59d0*/  @!P6 IMAD.IADD R92, R92, 0x1, -R242 ;  /* 0x000000015c5ce824 */ /* 0x000fe200078e0af2 */
[----:B------:R-:W-:Y:S01]  /*59e0*/  LOP3.LUT R98, R243, 0xd2, RZ, 0xfc, !PT ;  /* 0x000000d2f3627812 */ /* 0x000fe200078efcff */
[----:B------:R-:W-:Y:S01]  /*59f0*/  IMAD.MOV.U32 R97, RZ, RZ, R95 ;  /* 0x000000ffff617224 */ /* 0x000fe200078e005f */
[C---:B------:R-:W-:Y:S01]  /*5a00*/  ISETP.GT.U32.AND P6, PT, R242.reuse, R91, PT ;  /* 0x0000005bf200720c */ /* 0x040fe20003fc4070 */
[----:B------:R-:W-:Y:S01]  /*5a10*/  @!P5 IMAD.MOV R89, RZ, RZ, -R89 ;  /* 0x000000ffff59d224 */ /* 0x000fe200078e0a59 */
[----:B------:R-:W-:Y:S01]  /*5a20*/  ISETP.GT.U32.AND P0, PT, R242, R92, PT ;  /* 0x0000005cf200720c */ /* 0x000fe20003f04070 */
[----:B------:R-:W-:Y:S01]  /*5a30*/  IMAD.HI.U32 R95, R244, R97, RZ ;  /* 0x00000061f45f7227 */ /* 0x000fe200078e00ff */
[----:B------:R-:W-:-:S02]  /*5a40*/  ISETP.GE.AND P5, PT, R100, RZ, PT ;  /* 0x000000ff6400720c */ /* 0x000fc40003fa6270 */
[----:B------:R-:W-:Y:S01]  /*5a50*/  LOP3.LUT R100, R243, 0xd6, RZ, 0xfc, !PT ;  /* 0x000000d6f3647812 */ /* 0x000fe200078efcff */
[----:B------:R-:W-:Y:S01]  /*5a60*/  IMAD.MOV R95, RZ, RZ, -R95 ;  /* 0x000000ffff5f7224 */ /* 0x000fe200078e0a5f */
[----:B------:R-:W-:Y:S01]  /*5a70*/  @!P3 IADD3 R93, R93, -R242, RZ ;  /* 0x800000f25d5db210 */ /* 0x000fe20007ffe0ff */
[--C-:B------:R-:W-:Y:S01]  /*5a80*/  @!P1 IMAD.IADD R90, R90, 0x1, -R242.reuse ;  /* 0x000000015a5a9824 */ /* 0x100fe200078e0af2 */
[----:B------:R-:W-:Y:S01]  /*5a90*/  ISETP.GE.AND P1, PT, R96, RZ, PT ;  /* 0x000000ff6000720c */ /* 0x000fe20003f26270 */
[C---:B------:R-:W-:Y:S01]  /*5aa0*/  IMAD R95, R242.reuse, R95, R97 ;  /* 0x0000005ff25f7224 */ /* 0x040fe200078e0261 */
[----:B------:R-:W-:Y:S01]  /*5ab0*/  IABS R96, R98 ;  /* 0x0000006200607213 */ /* 0x000fe20000000000 */
[--C-:B------:R-:W-:Y:S01]  /*5ac0*/  @!P6 IMAD.IADD R91, R91, 0x1, -R242.reuse ;  /* 0x000000015b5be824 */ /* 0x100fe200078e0af2 */
[----:B------:R-:W-:Y:S01]  /*5ad0*/  ISETP.GT.U32.AND P6, PT, R242, R94, PT ;  /* 0x0000005ef200720c */ /* 0x000fe20003fc4070 */
[----:B------:R-:W-:Y:S01]  /*5ae0*/  @!P0 IMAD.IADD R92, R92, 0x1, -R242 ;  /* 0x000000015c5c8824 */ /* 0x000fe200078e0af2 */
[----:B------:R-:W-:Y:S01]  /*5af0*/  IABS R103, R100 ;  /* 0x0000006400677213 */ /* 0x000fe20000000000 */
[----:B------:R-:W-:Y:S01]  /*5b00*/  IMAD.MOV.U32 R97, RZ, RZ, R96 ;  /* 0x000000ffff617224 */ /* 0x000fe200078e0060 */
[----:B------:R-:W-:Y:S01]  /*5b10*/  ISETP.GE.AND P3, PT, R98, RZ, PT ;  /* 0x000000ff6200720c */ /* 0x000fe20003f66270 */
[----:B------:R-:W-:Y:S01]  /*5b20*/  @!P4 IMAD.MOV R92, RZ, RZ, -R92 ;  /* 0x000000ffff5cc224 */ /* 0x000fe200078e0a5c */
[----:B------:R-:W-:Y:S01]  /*5b30*/  ISETP.GT.U32.AND P4, PT, R242, R95, PT ;  /* 0x0000005ff200720c */ /* 0x000fe20003f84070 */
[----:B------:R-:W-:Y:S01]  /*5b40*/  IMAD.HI.U32 R96, R244, R97, RZ ;  /* 0x00000061f4607227 */ /* 0x000fe200078e00ff */
[----:B------:R-:W-:-:S02]  /*5b50*/  ISETP.GE.AND P0, PT, R102, RZ, PT ;  /* 0x000000ff6600720c */ /* 0x000fc40003f06270 */
[C---:B------:R-:W-:Y:S01]  /*5b60*/  LOP3.LUT R102, R243.reuse, 0xd8, RZ, 0xfc, !PT ;  /* 0x000000d8f3667812 */ /* 0x040fe200078efcff */
[----:B------:R-:W-:Y:S01]  /*5b70*/  IMAD.MOV R96, RZ, RZ, -R96 ;  /* 0x000000ffff607224 */ /* 0x000fe200078e0a60 */
[----:B------:R-:W-:Y:S01]  /*5b80*/  LOP3.LUT R239, R243, 0x1e2, RZ, 0xfc, !PT ;  /* 0x000001e2f3ef7812 */ /* 0x000fe200078efcff */
[----:B------:R-:W-:Y:S01]  /*5b90*/  @!P6 IMAD.IADD R94, R94, 0x1, -R242 ;  /* 0x000000015e5ee824 */ /* 0x000fe200078e0af2 */
[C---:B------:R-:W-:Y:S01]  /*5ba0*/  ISETP.GT.U32.AND P6, PT, R242.reuse, R93, PT ;  /* 0x0000005df200720c */ /* 0x040fe20003fc4070 */
[----:B------:R-:W-:Y:S01]  /*5bb0*/  @!P2 IMAD.MOV R90, RZ, RZ, -R90 ;  /* 0x000000ffff5aa224 */ /* 0x000fe200078e0a5a */
[----:B------:R-:W-:Y:S01]  /*5bc0*/  ISETP.GE.AND P2, PT, R101, RZ, PT ;  /* 0x000000ff6500720c */ /* 0x000fe20003f46270 */
[----:B------:R-:W-:Y:S01]  /*5bd0*/  @!P1 IMAD.MOV R91, RZ, RZ, -R91 ;  /* 0x000000ffff5b9224 */ /* 0x000fe200078e0a5b */
[----:B------:R-:W-:Y:S01]  /*5be0*/  IABS R101, R99 ;  /* 0x0000006300657213 */ /* 0x000fe20000000000 */
[C---:B------:R-:W-:Y:S01]  /*5bf0*/  IMAD R96, R242.reuse, R96, R97 ;  /* 0x00000060f2607224 */ /* 0x040fe200078e0261 */
[----:B------:R-:W-:Y:S01]  /*5c00*/  ISETP.GT.U32.AND P1, PT, R242, R94, PT ;  /* 0x0000005ef200720c */ /* 0x000fe20003f24070 */
[----:B------:R-:W-:Y:S01]  /*5c10*/  @!P4 IMAD.IADD R95, R95, 0x1, -R242 ;  /* 0x000000015f5fc824 */ /* 0x000fe200078e0af2 */
[----:B------:R-:W-:Y:S01]  /*5c20*/  IABS R105, R102 ;  /* 0x0000006600697213 */ /* 0x000fe20000000000 */
[----:B------:R-:W-:Y:S01]  /*5c30*/  IMAD.HI.U32 R97, R244, R101, RZ ;  /* 0x00000065f4617227 */ /* 0x000fe200078e00ff */
[----:B------:R-:W-:-:S02]  /*5c40*/  ISETP.GE.AND P4, PT, R100, RZ, PT ;  /* 0x000000ff6400720c */ /* 0x000fc40003f86270 */
[----:B------:R-:W-:Y:S01]  /*5c50*/  LOP3.LUT R237, R243, 0x1e0, RZ, 0xfc, !PT ;  /* 0x000001e0f3ed7812 */ /* 0x000fe200078efcff */
[----:B------:R-:W-:Y:S01]  /*5c60*/  IMAD.HI.U32 R98, R244, R103, RZ ;  /* 0x00000067f4627227 */ /* 0x000fe200078e00ff */
[----:B------:R-:W-:Y:S02]  /*5c70*/  @!P6 IADD3 R93, R93, -R242, RZ ;  /* 0x800000f25d5de210 */ /* 0x000fe40007ffe0ff */
[C---:B------:R-:W-:Y:S01]  /*5c80*/  ISETP.GT.U32.AND P6, PT, R242.reuse, R96, PT ;  /* 0x00000060f200720c */ /* 0x040fe20003fc4070 */
[----:B------:R-:W-:Y:S01]  /*5c90*/  IMAD.MOV R97, RZ, RZ, -R97 ;  /* 0x000000ffff617224 */ /* 0x000fe200078e0a61 */
[----:B------:R-:W-:Y:S01]  /*5ca0*/  LOP3.LUT R240, R243, 0x1ec, RZ, 0xfc, !PT ;  /* 0x000001ecf3f07812 */ /* 0x000fe200078efcff */
[----:B------:R-:W-:Y:S01]  /*5cb0*/  @!P5 IMAD.MOV R93, RZ, RZ, -R93 ;  /* 0x000000ffff5dd224 */ /* 0x000fe200078e0a5d */
[----:B------:R-:W-:Y:S01]  /*5cc0*/  ISETP.GT.U32.AND P5, PT, R242, R95, PT ;  /* 0x0000005ff200720c */ /* 0x000fe20003fa4070 */
[----:B------:R-:W-:Y:S01]  /*5cd0*/  @!P1 IMAD.IADD R94, R94, 0x1, -R242 ;  /* 0x000000015e5e9824 */ /* 0x000fe200078e0af2 */
[----:B------:R-:W-:Y:S01]  /*5ce0*/  ISETP.GE.AND P1, PT, R99, RZ, PT ;  /* 0x000000ff6300720c */ /* 0x000fe20003f26270 */
        /* <DEDUP_REMOVED lines=9> */
[----:B------:R-:W-:-:S02]  /*5d80*/  @!P6 IADD3 R96, R96, -R242, RZ ;  /* 0x800000f26060e210 */ /* 0x000fc40007ffe0ff */
[----:B-1----:R-:W-:Y:S01]  /*5d90*/  LOP3.LUT R251, R243, 0x1f4, RZ, 0xfc, !PT ;  /* 0x000001f4f3fb7812 */ /* 0x002fe200078efcff */
[--C-:B------:R-:W-:Y:S01]  /*5da0*/  @!P5 IMAD.IADD R95, R95, 0x1, -R242.reuse ;  /* 0x000000015f5fd824 */ /* 0x100fe200078e0af2 */
[C---:B------:R-:W-:Y:S01]  /*5db0*/  ISETP.GT.U32.AND P5, PT, R242.reuse, R98, PT ;  /* 0x00000062f200720c */ /* 0x040fe20003fa4070 */
[----:B------:R-:W-:Y:S01]  /*5dc0*/  IMAD.MOV R99, RZ, RZ, -R99 ;  /* 0x000000ffff637224 */ /* 0x000fe200078e0a63 */
[----:B------:R-:W-:Y:S01]  /*5dd0*/  ISETP.GT.U32.AND P6, PT, R242, R96, PT ;  /* 0x00000060f200720c */ /* 0x000fe20003fc4070 */
[----:B------:R-:W-:Y:S01]  /*5de0*/  IMAD.HI.U32 R100, R244, R103, RZ ;  /* 0x00000067f4647227 */ /* 0x000fe200078e00ff */
[C---:B--2---:R-:W-:Y:S02]  /*5df0*/  LOP3.LUT R249, R243.reuse, 0x1f6, RZ, 0xfc, !PT ;  /* 0x000001f6f3f97812 */ /* 0x044fe400078efcff */
[----:B---3--:R-:W-:Y:S01]  /*5e00*/  LOP3.LUT R248, R243, 0x1f8, RZ, 0xfc, !PT ;  /* 0x000001f8f3f87812 */ /* 0x008fe200078efcff */
[--C-:B------:R-:W-:Y:S01]  /*5e10*/  @!P2 IMAD.IADD R97, R97, 0x1, -R242.reuse ;  /* 0x000000016161a824 */ /* 0x100fe200078e0af2 */
[----:B------:R-:W-:Y:S01]  /*5e20*/  IADD3 R100, -R100, RZ, RZ ;  /* 0x000000ff64647210 */ /* 0x000fe20007ffe1ff */
[----:B------:R-:W-:Y:S01]  /*5e30*/  IMAD R99, R242, R99, R105 ;  /* 0x00000063f2637224 */ /* 0x000fe200078e0269 */
[----:B------:R-:W-:Y:S01]  /*5e40*/  IABS R105, R106 ;  /* 0x0000006a00697213 */ /* 0x000fe20000000000 */
[----:B------:R-:W-:Y:S01]  /*5e50*/  @!P0 IMAD.MOV R95, RZ, RZ, -R95 ;  /* 0x000000ffff5f8224 */ /* 0x000fe200078e0a5f */
[----:B------:R-:W-:Y:S01]  /*5e60*/  ISETP.GE.AND P2, PT, R102, RZ, PT ;  /* 0x000000ff6600720c */ /* 0x000fe20003f46270 */
[--C-:B------:R-:W-:Y:S01]  /*5e70*/  @!P5 IMAD.IADD R98, R98, 0x1, -R242.reuse ;  /* 0x000000016262d824 */ /* 0x100fe200078e0af2 */
[----:B------:R-:W-:Y:S01]  /*5e80*/  ISETP.GT.U32.AND P5, PT, R242, R97, PT ;  /* 0x00000061f200720c */ /* 0x000fe20003fa4070 */
[----:B------:R-:W-:Y:S01]  /*5e90*/  @!P6 IMAD.IADD R96, R96, 0x1, -R242 ;  /* 0x000000016060e824 */ /* 0x000fe200078e0af2 */
[C---:B------:R-:W-:Y:S01]  /*5ea0*/  ISETP.GT.U32.AND P6, PT, R242.reuse, R99, PT ;  /* 0x00000063f200720c */ /* 0x040fe20003fc4070 */
[----:B------:R-:W-:Y:S01]  /*5eb0*/  IMAD R100, R242, R100, R103 ;  /* 0x00000064f2647224 */ /* 0x000fe200078e0267 */
[----:B----4-:R-:W-:Y:S01]  /*5ec0*/  LOP3.LUT R2, R243, 0x1fc, RZ, 0xfc, !PT ;  /* 0x000001fcf3027812 */ /* 0x010fe200078efcff */
[----:B------:R-:W-:-:S04]  /*5ed0*/  IMAD.HI.U32 R101, R244, R105, RZ ;  /* 0x00000069f4657227 */ /* 0x000fc800078e00ff */
[----:B------:R-:W-:Y:S01]  /*5ee0*/  IMAD.HI.U32 R103, R244, R109, RZ ;  /* 0x0000006df4677227 */ /* 0x000fe200078e00ff */
[----:B------:R1:W-:Y:S03]  /*5ef0*/  STL [R1+0x30], R2 ;  /* 0x0000300201007387 */ /* 0x0003e60000100800 */
[----:B------:R-:W-:Y:S01]  /*5f00*/  @!P5 IADD3 R97, R97, -R242, RZ ;  /* 0x800000f26161d210 */ /* 0x000fe20007ffe0ff */
[----:B------:R-:W-:Y:S01]  /*5f10*/  IMAD.MOV R101, RZ, RZ, -R101 ;  /* 0x000000ffff657224 */ /* 0x000fe200078e0a65 */
[C---:B------:R-:W-:Y:S01]  /*5f20*/  ISETP.GT.U32.AND P5, PT, R242.reuse, R100, PT ;  /* 0x00000064f200720c */ /* 0x040fe20003fa4070 */
[----:B------:R-:W-:Y:S01]  /*5f30*/  @!P6 IMAD.IADD R99, R99, 0x1, -R242 ;  /* 0x000000016363e824 */ /* 0x000fe200078e0af2 */
[C---:B------:R-:W-:Y:S01]  /*5f40*/  ISETP.GT.U32.AND P6, PT, R242.reuse, R98, PT ;  /* 0x00000062f200720c */ /* 0x040fe20003fc4070 */
[----:B------:R-:W-:Y:S02]  /*5f50*/  IMAD.MOV R103, RZ, RZ, -R103 ;  /* 0x000000ffff677224 */ /* 0x000fe400078e0a67 */
[C---:B------:R-:W-:Y:S01]  /*5f60*/  IMAD R101, R242.reuse, R101, R105 ;  /* 0x00000065f2657224 */ /* 0x040fe200078e0269 */
[----:B------:R-:W-:Y:S01]  /*5f70*/  ISETP.GT.U32.AND P0, PT, R242, R99, PT ;  /* 0x00000063f200720c */ /* 0x000fe20003f04070 */
[----:B------:R-:W-:Y:S01]  /*5f80*/  IMAD.HI.U32 R102, R244, R107, RZ ;  /* 0x0000006bf4667227 */ /* 0x000fe200078e00ff */
[----:B------:R-:W-:-:S02]  /*5f90*/  IABS R105, R111 ;  /* 0x0000006f00697213 */ /* 0x000fc40000000000 */
[----:B-1----:R-:W-:Y:S01]  /*5fa0*/  IABS R2, R2 ;  /* 0x0000000200027213 */ /* 0x002fe20000000000 */
[----:B------:R-:W-:Y:S02]  /*5fb0*/  IMAD R103, R242, R103, R109 ;  /* 0x00000067f2677224 */ /* 0x000fe400078e026d */
[--C-:B------:R-:W-:Y:S02]  /*5fc0*/  @!P5 IMAD.IADD R100, R100, 0x1, -R242.reuse ;  /* 0x000000016464d824 */ /* 0x100fe400078e0af2 */
[----:B------:R-:W-:Y:S01]  /*5fd0*/  @!P6 IMAD.IADD R98, R98, 0x1, -R242 ;  /* 0x000000016262e824 */ /* 0x000fe200078e0af2 */
[C---:B------:R-:W-:Y:S01]  /*5fe0*/  ISETP.GT.U32.AND P6, PT, R242.reuse, R101, PT ;  /* 0x00000065f200720c */ /* 0x040fe20003fc4070 */
[----:B------:R-:W-:Y:S01]  /*5ff0*/  @!P1 IMAD.MOV R97, RZ, RZ, -R97 ;  /* 0x000000ffff619224 */ /* 0x000fe200078e0a61 */
[C---:B------:R-:W-:Y:S01]  /*6000*/  ISETP.GT.U32.AND P1, PT, R242.reuse, R100, PT ;  /* 0x00000064f200720c */ /* 0x040fe20003f24070 */
[----:B------:R-:W-:Y:S02]  /*6010*/  IMAD.MOV R102, RZ, RZ, -R102 ;  /* 0x000000ffff667224 */ /* 0x000fe400078e0a66 */
[----:B------:R-:W-:Y:S01]  /*6020*/  @!P4 IMAD.MOV R98, RZ, RZ, -R98 ;  /* 0x000000ffff62c224 */ /* 0x000fe200078e0a62 */
[----:B------:R-:W-:Y:S01]  /*6030*/  ISETP.GT.U32.AND P4, PT, R242, R103, PT ;  /* 0x00000067f200720c */ /* 0x000fe20003f84070 */
[----:B------:R-:W-:Y:S01]  /*6040*/  @!P3 IMAD.MOV R96, RZ, RZ, -R96 ;  /* 0x000000ffff60b224 */ /* 0x000fe200078e0a60 */
[----:B------:R-:W-:Y:S01]  /*6050*/  ISETP.GE.AND P3, PT, R104, RZ, PT ;  /* 0x000000ff6800720c */ /* 0x000fe20003f66270 */
[----:B------:R-:W-:-:S02]  /*6060*/  IMAD R102, R242, R102, R107 ;  /* 0x00000066f2667224 */ /* 0x000fc400078e026b */
[----:B------:R-:W-:Y:S01]  /*6070*/  @!P0 IMAD.IADD R99, R99, 0x1, -R242 ;  /* 0x0000000163638824 */ /* 0x000fe200078e0af2 */
[----:B------:R-:W-:Y:S01]  /*6080*/  ISETP.GE.AND P0, PT, R106, RZ, PT ;  /* 0x000000ff6a00720c */ /* 0x000fe20003f06270 */
[----:B------:R-:W-:Y:S01]  /*6090*/  IMAD.HI.U32 R104, R244, R105, RZ ;  /* 0x00000069f4687227 */ /* 0x000fe200078e00ff */
[----:B------:R-:W-:Y:S02]  /*60a0*/  ISETP.GT.U32.AND P5, PT, R242, R102, PT ;  /* 0x00000066f200720c */ /* 0x000fe40003fa4070 */
[----:B------:R-:W-:Y:S01]  /*60b0*/  LOP3.LUT R106, R243, 0xe4, RZ, 0xfc, !PT ;  /* 0x000000e4f36a7812 */ /* 0x000fe200078efcff */
[----:B------:R-:W-:Y:S01]  /*60c0*/  IMAD.MOV R104, RZ, RZ, -R104 ;  /* 0x000000ffff687224 */ /* 0x000fe200078e0a68 */
[-C--:B------:R-:W-:Y:S01]  /*60d0*/  @!P6 IADD3 R101, R101, -R242.reuse, RZ ;  /* 0x800000f26565e210 */ /* 0x080fe20007ffe0ff */
[----:B------:R-:W-:Y:S01]  /*60e0*/  @!P4 IMAD.IADD R103, R103, 0x1, -R242 ;  /* 0x000000016767c824 */ /* 0x000fe200078e0af2 */
[----:B------:R-:W-:Y:S01]  /*60f0*/  @!P1 IADD3 R100, R100, -R242, RZ ;  /* 0x800000f264649210 */ /* 0x000fe20007ffe0ff */
[C---:B------:R-:W-:Y:S01]  /*6100*/  IMAD R104, R242.reuse, R104, R105 ;  /* 0x00000068f2687224 */ /* 0x040fe200078e0269 */
[----:B------:R-:W-:Y:S01]  /*6110*/  IABS R107, R106 ;  /* 0x0000006a006b7213 */ /* 0x000fe20000000000 */
[----:B------:R-:W-:Y:S01]  /*6120*/  @!P2 IMAD.MOV R99, RZ, RZ, -R99 ;  /* 0x000000ffff63a224 */ /* 0x000fe200078e0a63 */
[C---:B------:R-:W-:Y:S01]  /*6130*/  ISETP.GT.U32.AND P6, PT, R242.reuse, R101, PT ;  /* 0x00000065f200720c */ /* 0x040fe20003fc4070 */
[----:B------:R-:W-:Y:S01]  /*6140*/  @!P3 IMAD.MOV R100, RZ, RZ, -R100 ;  /* 0x000000ffff64b224 */ /* 0x000fe200078e0a64 */
[----:B------:R-:W-:Y:S01]  /*6150*/  ISETP.GT.U32.AND P3, PT, R242, R103, PT ;  /* 0x00000067f200720c */ /* 0x000fe20003f64070 */
[----:B------:R-:W-:Y:S01]  /*6160*/  IMAD.HI.U32 R105, R244, R107, RZ ;  /* 0x0000006bf4697227 */ /* 0x000fe200078e00ff */
[----:B------:R-:W-:-:S02]  /*6170*/  ISETP.GE.AND P1, PT, R110, RZ, PT ;  /* 0x000000ff6e00720c */ /* 0x000fc40003f26270 */
[----:B------:R-:W-:Y:S01]  /*6180*/  ISETP.GE.AND P2, PT, R108, RZ, PT ;  /* 0x000000ff6c00720c */ /* 0x000fe20003f46270 */
[--C-:B------:R-:W-:Y:S01]  /*6190*/  @!P5 IMAD.IADD R102, R102, 0x1, -R242.reuse ;  /* 0x000000016666d824 */ /* 0x100fe200078e0af2 */
[----:B------:R-:W-:Y:S01]  /*61a0*/  LOP3.LUT R108, R243, 0xea, RZ, 0xfc, !PT ;  /* 0x000000eaf36c7812 */ /* 0x000fe200078efcff */
[----:B------:R-:W-:Y:S01]  /*61b0*/  IMAD.MOV R105, RZ, RZ, -R105 ;  /* 0x000000ffff697224 */ /* 0x000fe200078e0a69 */
[----:B------:R-:W-:Y:S02]  /*61c0*/  ISETP.GE.AND P4, PT, R111, RZ, PT ;  /* 0x000000ff6f00720c */ /* 0x000fe40003f86270 */
[C---:B------:R-:W-:Y:S01]  /*61d0*/  ISETP.GT.U32.AND P5, PT, R242.reuse, R102, PT ;  /* 0x00000066f200720c */ /* 0x040fe20003fa4070 */
[--C-:B------:R-:W-:Y:S01]  /*61e0*/  @!P6 IMAD.IADD R101, R101, 0x1, -R242.reuse ;  /* 0x000000016565e824 */ /* 0x100fe200078e0af2 */
[C---:B------:R-:W-:Y:S01]  /*61f0*/  ISETP.GT.U32.AND P6, PT, R242.reuse, R104, PT ;  /* 0x00000068f200720c */ /* 0x040fe20003fc4070 */
[C---:B------:R-:W-:Y:S01]  /*6200*/  IMAD R105, R242.reuse, R105, R107 ;  /* 0x00000069f2697224 */ /* 0x040fe200078e026b */
[----:B------:R-:W-:Y:S01]  /*6210*/  IABS R113, R108 ;  /* 0x0000006c00717213 */ /* 0x000fe20000000000 */
[----:B------:R-:W-:Y:S01]  /*6220*/  @!P3 IMAD.IADD R103, R103, 0x1, -R242 ;  /* 0x000000016767b824 */ /* 0x000fe200078e0af2 */
[----:B------:R-:W-:Y:S01]  /*6230*/  LOP3.LUT R107, R243, 0xe8, RZ, 0xfc, !PT ;  /* 0x000000e8f36b7812 */ /* 0x000fe200078efcff */
[----:B------:R-:W-:Y:S01]  /*6240*/  @!P0 IMAD.MOV R101, RZ, RZ, -R101 ;  /* 0x000000ffff658224 */ /* 0x000fe200078e0a65 */
[----:B------:R-:W-:Y:S01]  /*6250*/  ISETP.GT.U32.AND P3, PT, R242, R105, PT ;  /* 0x00000069f200720c */ /* 0x000fe20003f64070 */
[----:B------:R-:W-:Y:S01]  /*6260*/  @!P1 IMAD.MOV R103, RZ, RZ, -R103 ;  /* 0x000000ffff679224 */ /* 0x000fe200078e0a67 */
[----:B------:R-:W-:Y:S01]  /*6270*/  ISETP.GE.AND P1, PT, R108, RZ, PT ;  /* 0x000000ff6c00720c */ /* 0x000fe20003f26270 */
[----:B------:R-:W-:Y:S01]  /*6280*/  IMAD.HI.U32 R108, R244, R113, RZ ;  /* 0x00000071f46c7227 */ /* 0x000fe200078e00ff */
[----:B------:R-:W-:-:S02]  /*6290*/  IABS R111, R107 ;  /* 0x0000006b006f7213 */ /* 0x000fc40000000000 */
[C---:B------:R-:W-:Y:S01]  /*62a0*/  LOP3.LUT R110, R243.reuse, 0xec, RZ, 0xfc, !PT ;  /* 0x000000ecf36e7812 */ /* 0x040fe200078efcff */
[----:B------:R-:W-:Y:S01]  /*62b0*/  @!P5 IMAD.IADD R102, R102, 0x1, -R242 ;  /* 0x000000016666d824 */ /* 0x000fe200078e0af2 */
[----:B------:R-:W-:Y:S01]  /*62c0*/  ISETP.GE.AND P5, PT, R106, RZ, PT ;  /* 0x000000ff6a00720c */ /* 0x000fe20003fa6270 */
[----:B------:R-:W-:Y:S01]  /*62d0*/  IMAD.MOV R108, RZ, RZ, -R108 ;  /* 0x000000ffff6c7224 */ /* 0x000fe200078e0a6c */
[----:B------:R-:W-:Y:S01]  /*62e0*/  LOP3.LUT R106, R243, 0xe6, RZ, 0xfc, !PT ;  /* 0x000000e6f36a7812 */ /* 0x000fe200078efcff */
[----:B------:R-:W-:Y:S01]  /*62f0*/  @!P2 IMAD.MOV R102, RZ, RZ, -R102 ;  /* 0x000000ffff66a224 */ /* 0x000fe200078e0a66 */
[----:B------:R-:W-:Y:S01]  /*6300*/  @!P6 IADD3 R104, R104, -R242, RZ ;  /* 0x800000f26868e210 */ /* 0x000fe20007ffe0ff */
[C---:B------:R-:W-:Y:S01]  /*6310*/  IMAD R108, R242.reuse, R108, R113 ;  /* 0x0000006cf26c7224 */ /* 0x040fe200078e0271 */
[----:B------:R-:W-:Y:S02]  /*6320*/  IABS R109, R106 ;  /* 0x0000006a006d7213 */ /* 0x000fe40000000000 */
[----:B------:R-:W-:-:S02]  /*6330*/  ISETP.GT.U32.AND P6, PT, R242, R104, PT ;  /* 0x00000068f200720c */ /* 0x000fc40003fc4070 */
[----:B------:R-:W-:Y:S02]  /*6340*/  @!P3 IADD3 R105, R105, -R242, RZ ;  /* 0x800000f26969b210 */ /* 0x000fe40007ffe0ff */
[----:B------:R-:W-:Y:S01]  /*6350*/  ISETP.GE.AND P0, PT, R106, RZ, PT ;  /* 0x000000ff6a00720c */ /* 0x000fe20003f06270 */
[----:B------:R-:W-:Y:S01]  /*6360*/  IMAD.HI.U32 R106, R244, R109, RZ ;  /* 0x0000006df46a7227 */ /* 0x000fe200078e00ff */
[----:B------:R-:W-:Y:S02]  /*6370*/  ISETP.GT.U32.AND P3, PT, R242, R105, PT ;  /* 0x00000069f200720c */ /* 0x000fe40003f64070 */
[----:B------:R-:W-:Y:S01]  /*6380*/  ISETP.GE.AND P2, PT, R107, RZ, PT ;  /* 0x000000ff6b00720c */ /* 0x000fe20003f46270 */
[----:B------:R-:W-:Y:S01]  /*6390*/  IMAD.MOV R106, RZ, RZ, -R106 ;  /* 0x000000ffff6a7224 */ /* 0x000fe200078e0a6a */
[----:B------:R-:W-:Y:S01]  /*63a0*/  IABS R115, R110 ;  /* 0x0000006e00737213 */ /* 0x000fe20000000000 */
[----:B------:R-:W-:Y:S01]  /*63b0*/  IMAD.HI.U32 R107, R244, R111, RZ ;  /* 0x0000006ff46b7227 */ /* 0x000fe200078e00ff */
[----:B------:R-:W-:-:S03]  /*63c0*/  IABS R113, R114 ;  /* 0x0000007200717213 */ /* 0x000fc60000000000 */
[----:B------:R-:W-:Y:S01]  /*63d0*/  @!P6 IMAD.IADD R104, R104, 0x1, -R242 ;  /* 0x000000016868e824 */ /* 0x000fe200078e0af2 */
[----:B------:R-:W-:Y:S01]  /*63e0*/  ISETP.GE.AND P6, PT, R110, RZ, PT ;  /* 0x000000ff6e00720c */ /* 0x000fe20003fc6270 */
[C---:B------:R-:W-:Y:S02]  /*63f0*/  IMAD R106, R242.reuse, R106, R109 ;  /* 0x0000006af26a7224 */ /* 0x040fe400078e026d */
[----:B------:R-:W-:Y:S01]  /*6400*/  @!P4 IMAD.MOV R104, RZ, RZ, -R104 ;  /* 0x000000ffff68c224 */ /* 0x000fe200078e0a68 */
[----:B------:R-:W-:Y:S01]  /*6410*/  @!P3 IADD3 R105, R105, -R242, RZ ;  /* 0x800000f26969b210 */ /* 0x000fe20007ffe0ff */
[----:B------:R-:W-:Y:S01]  /*6420*/  IMAD.MOV R107, RZ, RZ, -R107 ;  /* 0x000000ffff6b7224 */ /* 0x000fe200078e0a6b */
[----:B------:R-:W-:Y:S01]  /*6430*/  ISETP.GT.U32.AND P4, PT, R242, R106, PT ;  /* 0x0000006af200720c */ /* 0x000fe20003f84070 */
[----:B------:R-:W-:-:S04]  /*6440*/  IMAD.HI.U32 R109, R244, R115, RZ ;  /* 0x00000073f46d7227 */ /* 0x000fc800078e00ff */
[----:B------:R-:W-:Y:S01]  /*6450*/  @!P5 IMAD.MOV R105, RZ, RZ, -R105 ;  /* 0x000000ffff69d224 */ /* 0x000fe200078e0a69 */
[C---:B------:R-:W-:Y:S01]  /*6460*/  ISETP.GT.U32.AND P5, PT, R242.reuse, R108, PT ;  /* 0x0000006cf200720c */ /* 0x040fe20003fa4070 */
[----:B------:R-:W-:Y:S02]  /*6470*/  IMAD R107, R242, R107, R111 ;  /* 0x0000006bf26b7224 */ /* 0x000fe400078e026f */
[----:B------:R-:W-:Y:S02]  /*6480*/  IMAD.MOV R109, RZ, RZ, -R109 ;  /* 0x000000ffff6d7224 */ /* 0x000fe400078e0a6d */
[----:B------:R-:W-:Y:S01]  /*6490*/  IMAD.HI.U32 R110, R244, R113, RZ ;  /* 0x00000071f46e7227 */ /* 0x000fe200078e00ff */
[----:B------:R-:W-:-:S03]  /*64a0*/  ISETP.GT.U32.AND P3, PT, R242, R107, PT ;  /* 0x0000006bf200720c */ /* 0x000fc60003f64070 */
[--C-:B------:R-:W-:Y:S02]  /*64b0*/  @!P4 IMAD.IADD R106, R106, 0x1, -R242.reuse ;  /* 0x000000016a6ac824 */ /* 0x100fe400078e0af2 */
[----:B------:R-:W-:Y:S01]  /*64c0*/  IMAD R109, R242, R109, R115 ;  /* 0x0000006df26d7224 */ /* 0x000fe200078e0273 */
[----:B------:R-:W-:Y:S01]  /*64d0*/  IABS R115, R116 ;  /* 0x0000007400737213 */ /* 0x000fe20000000000 */
[----:B------:R-:W-:Y:S01]  /*64e0*/  @!P5 IMAD.IADD R108, R108, 0x1, -R242 ;  /* 0x000000016c6cd824 */ /* 0x000fe200078e0af2 */
[----:B------:R-:W-:Y:S01]  /*64f0*/  ISETP.GT.U32.AND P4, PT, R242, R106, PT ;  /* 0x0000006af200720c */ /* 0x000fe20003f84070 */
[----:B------:R-:W-:Y:S02]  /*6500*/  IMAD.MOV R110, RZ, RZ, -R110 ;  /* 0x000000ffff6e7224 */ /* 0x000fe400078e0a6e */
[----:B------:R-:W-:Y:S01]  /*6510*/  IMAD.HI.U32 R111, R244, R115, RZ ;  /* 0x00000073f46f7227 */ /* 0x000fe200078e00ff */
[----:B------:R-:W-:-:S03]  /*6520*/  ISETP.GT.U32.AND P5, PT, R242, R108, PT ;  /* 0x0000006cf200720c */ /* 0x000fc60003fa4070 */
[----:B------:R-:W-:Y:S01]  /*6530*/  @!P3 IMAD.IADD R107, R107, 0x1, -R242 ;  /* 0x000000016b6bb824 */ /* 0x000fe200078e0af2 */
[----:B------:R-:W-:Y:S01]  /*6540*/  IADD3 R111, -R111, RZ, RZ ;  /* 0x000000ff6f6f7210 */ /* 0x000fe20007ffe1ff */
[----:B------:R-:W-:Y:S02]  /*6550*/  IMAD R110, R242, R110, R113 ;  /* 0x0000006ef26e7224 */ /* 0x000fe400078e0271 */
[----:B------:R-:W-:Y:S01]  /*6560*/  IMAD.HI.U32 R113, R244, R117, RZ ;  /* 0x00000075f4717227 */ /* 0x000fe200078e00ff */
[----:B------:R-:W-:-:S03]  /*6570*/  ISETP.GT.U32.AND P3, PT, R242, R107, PT ;  /* 0x0000006bf200720c */ /* 0x000fc60003f64070 */
[--C-:B------:R-:W-:Y:S01]  /*6580*/  @!P4 IMAD.IADD R106, R106, 0x1, -R242.reuse ;  /* 0x000000016a6ac824 */ /* 0x100fe200078e0af2 */
[C---:B------:R-:W-:Y:S01]  /*6590*/  ISETP.GT.U32.AND P4, PT, R242.reuse, R109, PT ;  /* 0x0000006df200720c */ /* 0x040fe20003f84070 */
[----:B------:R-:W-:Y:S02]  /*65a0*/  IMAD R111, R242, R111, R115 ;  /* 0x0000006ff26f7224 */ /* 0x000fe400078e0273 */
[----:B------:R-:W-:Y:S01]  /*65b0*/  @!P5 IMAD.IADD R108, R108, 0x1, -R242 ;  /* 0x000000016c6cd824 */ /* 0x000fe200078e0af2 */
[----:B------:R-:W-:Y:S01]  /*65c0*/  @!P0 IADD3 R106, -R106, RZ, RZ ;  /* 0x000000ff6a6a8210 */ /* 0x000fe20007ffe1ff */
[----:B------:R-:W-:Y:S01]  /*65d0*/  IMAD.MOV.U32 R115, RZ, RZ, R112 ;  /* 0x000000ffff737224 */ /* 0x000fe200078e0070 */
[C---:B------:R-:W-:Y:S01]  /*65e0*/  ISETP.GT.U32.AND P5, PT, R242.reuse, R111, PT ;  /* 0x0000006ff200720c */ /* 0x040fe20003fa4070 */
[----:B------:R-:W-:Y:S02]  /*65f0*/  IMAD.MOV R113, RZ, RZ, -R113 ;  /* 0x000000ffff717224 */ /* 0x000fe400078e0a71 */
[----:B------:R-:W-:Y:S01]  /*6600*/  @!P3 IMAD.IADD R107, R107, 0x1, -R242 ;  /* 0x000000016b6bb824 */ /* 0x000fe200078e0af2 */
[----:B------:R-:W-:Y:S01]  /*6610*/  ISETP.GT.U32.AND P3, PT, R242, R110, PT ;  /* 0x0000006ef200720c */ /* 0x000fe20003f64070 */
[----:B------:R-:W-:-:S04]  /*6620*/  IMAD.HI.U32 R112, R244, R115, RZ ;  /* 0x00000073f4707227 */ /* 0x000fc800078e00ff */
[----:B------:R-:W-:Y:S01]  /*6630*/  @!P4 IMAD.IADD R109, R109, 0x1, -R242 ;  /* 0x000000016d6dc824 */ /* 0x000fe200078e0af2 */
[----:B------:R-:W-:Y:S01]  /*6640*/  ISETP.GE.AND P4, PT, R114, RZ, PT ;  /* 0x000000ff7200720c */ /* 0x000fe20003f86270 */
[----:B------:R-:W-:-:S03]  /*6650*/  IMAD.HI.U32 R114, R244, R119, RZ ;  /* 0x00000077f4727227 */ /* 0x000fc600078e00ff */
[----:B------:R-:W-:Y:S01]  /*6660*/  ISETP.GT.U32.AND P0, PT, R242, R109, PT ;  /* 0x0000006df200720c */ /* 0x000fe20003f04070 */
[----:B------:R-:W-:Y:S02]  /*6670*/  @!P5 IMAD.IADD R111, R111, 0x1, -R242 ;  /* 0x000000016f6fd824 */ /* 0x000fe400078e0af2 */
[----:B------:R-:W-:Y:S02]  /*6680*/  IMAD.MOV R112, RZ, RZ, -R112 ;  /* 0x000000ffff707224 */ /* 0x000fe400078e0a70 */
[----:B------:R-:W-:Y:S01]  /*6690*/  @!P3 IMAD.IADD R110, R110, 0x1, -R242 ;  /* 0x000000016e6eb824 */ /* 0x000fe200078e0af2 */
[----:B------:R-:W-:Y:S01]  /*66a0*/  ISETP.GT.U32.AND P5, PT, R242, R111, PT ;  /* 0x0000006ff200720c */ /* 0x000fe20003fa4070 */
[----:B------:R-:W-:Y:S01]  /*66b0*/  IMAD.MOV R114, RZ, RZ, -R114 ;  /* 0x000000ffff727224 */ /* 0x000fe200078e0a72 */
[----:B------:R-:W-:Y:S01]  /*66c0*/  ISETP.GE.AND P3, PT, R116, RZ, PT ;  /* 0x000000ff7400720c */ /* 0x000fe20003f66270 */
[C---:B------:R-:W-:Y:S02]  /*66d0*/  IMAD R112, R242.reuse, R112, R115 ;  /* 0x00000070f2707224 */ /* 0x040fe400078e0273 */
[----:B------:R-:W-:Y:S01]  /*66e0*/  @!P2 IMAD.MOV R107, RZ, RZ, -R107 ;  /* 0x000000ffff6ba224 */ /* 0x000fe200078e0a6b */
[C---:B------:R-:W-:Y:S01]  /*66f0*/  ISETP.GT.U32.AND P2, PT, R242.reuse, R110, PT ;  /* 0x0000006ef200720c */ /* 0x040fe20003f44070 */
[C---:B------:R-:W-:Y:S01]  /*6700*/  IMAD R113, R242.reuse, R113, R117 ;  /* 0x00000071f2717224 */ /* 0x040fe200078e0275 */
[----:B------:R-:W-:Y:S01]  /*6710*/  @!P0 IADD3 R109, R109, -R242, RZ ;  /* 0x800000f26d6d8210 */ /* 0x000fe20007ffe0ff */
[C---:B------:R-:W-:Y:S01]  /*6720*/  IMAD R114, R242.reuse, R114, R119 ;  /* 0x00000072f2727224 */ /* 0x040fe200078e0277 */
[----:B------:R-:W-:Y:S01]  /*6730*/  ISETP.GT.U32.AND P0, PT, R242, R112, PT ;  /* 0x00000070f200720c */ /* 0x000fe20003f04070 */
[----:B------:R-:W-:Y:S01]  /*6740*/  @!P1 IMAD.MOV R108, RZ, RZ, -R108 ;  /* 0x000000ffff6c9224 */ /* 0x000fe200078e0a6c */
[----:B------:R-:W-:Y:S01]  /*6750*/  ISETP.GE.AND P1, PT, R118, RZ, PT ;  /* 0x000000ff7600720c */ /* 0x000fe20003f26270 */
[----:B------:R-:W-:Y:S01]  /*6760*/  @!P6 IMAD.MOV R109, RZ, RZ, -R109 ;  /* 0x000000ffff6de224 */ /* 0x000fe200078e0a6d */
[C---:B------:R-:W-:Y:S01]  /*6770*/  ISETP.GT.U32.AND P6, PT, R242.reuse, R113, PT ;  /* 0x00000071f200720c */ /* 0x040fe20003fc4070 */
[----:B------:R-:W-:Y:S01]  /*6780*/  @!P5 IMAD.IADD R111, R111, 0x1, -R242 ;  /* 0x000000016f6fd824 */ /* 0x000fe200078e0af2 */
[----:B------:R-:W-:-:S02]  /*6790*/  ISETP.GT.U32.AND P5, PT, R242, R114, PT ;  /* 0x00000072f200720c */ /* 0x000fc40003fa4070 */
[C---:B------:R-:W-:Y:S01]  /*67a0*/  LOP3.LUT R118, R243.reuse, 0xf8, RZ, 0xfc, !PT ;  /* 0x000000f8f3767812 */ /* 0x040fe200078efcff */
[----:B------:R-:W-:Y:S01]  /*67b0*/  @!P2 IMAD.IADD R110, R110, 0x1, -R242 ;  /* 0x000000016e6ea824 */ /* 0x000fe200078e0af2 */
[----:B------:R-:W-:Y:S01]  /*67c0*/  ISETP.GE.AND P2, PT, R120, RZ, PT ;  /* 0x000000ff7800720c */ /* 0x000fe20003f46270 */
[----:B------:R-:W-:Y:S01]  /*67d0*/  @!P3 IMAD.MOV R111, RZ, RZ, -R111 ;  /* 0x000000ffff6fb224 */ /* 0x000fe200078e0a6f */
[----:B------:R-:W-:Y:S01]  /*67e0*/  IABS R117, R118 ;  /* 0x0000007600757213 */ /* 0x000fe20000000000 */
[----:B------:R-:W-:Y:S01]  /*67f0*/  @!P4 IMAD.MOV R110, RZ, RZ, -R110 ;  /* 0x000000ffff6ec224 */ /* 0x000fe200078e0a6e */
[----:B------:R-:W-:Y:S02]  /*6800*/  LOP3.LUT R120, R243, 0xfa, RZ, 0xfc, !PT ;  /* 0x000000faf3787812 */ /* 0x000fe400078efcff */
[----:B------:R-:W-:Y:S01]  /*6810*/  @!P0 IADD3 R112, R112, -R242, RZ ;  /* 0x800000f270708210 */ /* 0x000fe20007ffe0ff */
[--C-:B------:R-:W-:Y:S01]  /*6820*/  @!P6 IMAD.IADD R113, R113, 0x1, -R242.reuse ;  /* 0x000000017171e824 */ /* 0x100fe200078e0af2 */
[----:B------:R-:W-:Y:S01]  /*6830*/  IABS R119, R120 ;  /* 0x0000007800777213 */ /* 0x000fe20000000000 */
[----:B------:R-:W-:Y:S01]  /*6840*/  @!P5 IMAD.IADD R114, R114, 0x1, -R242 ;  /* 0x000000017272d824 */ /* 0x000fe200078e0af2 */
[----:B------:R-:W-:Y:S01]  /*6850*/  ISETP.GT.U32.AND P6, PT, R242, R112, PT ;  /* 0x00000070f200720c */ /* 0x000fe20003fc4070 */
[----:B------:R-:W-:Y:S01]  /*6860*/  IMAD.HI.U32 R115, R244, R117, RZ ;  /* 0x00000075f4737227 */ /* 0x000fe200078e00ff */
[----:B------:R-:W-:-:S02]  /*6870*/  ISETP.GT.U32.AND P5, PT, R242, R113, PT ;  /* 0x00000071f200720c */ /* 0x000fc40003fa4070 */
[----:B------:R-:W-:Y:S01]  /*6880*/  ISETP.GT.U32.AND P4, PT, R242, R114, PT ;  /* 0x00000072f200720c */ /* 0x000fe20003f84070 */
[----:B------:R-:W-:Y:S01]  /*6890*/  IMAD.MOV R115, RZ, RZ, -R115 ;  /* 0x000000ffff737224 */ /* 0x000fe200078e0a73 */
[----:B------:R-:W-:Y:S01]  /*68a0*/  ISETP.GE.AND P0, PT, R121, RZ, PT ;  /* 0x000000ff7900720c */ /* 0x000fe20003f06270 */
[----:B------:R-:W-:Y:S01]  /*68b0*/  IMAD.HI.U32 R116, R244, R119, RZ ;  /* 0x00000077f4747227 */ /* 0x000fe200078e00ff */
[----:B------:R-:W-:-:S03]  /*68c0*/  IABS R121, R122 ;  /* 0x0000007a00797213 */ /* 0x000fc60000000000 */
[----:B------:R-:W-:Y:S02]  /*68d0*/  IMAD R115, R242, R115, R117 ;  /* 0x00000073f2737224 */ /* 0x000fe400078e0275 */
[----:B------:R-:W-:Y:S01]  /*68e0*/  IMAD.MOV R116, RZ, RZ, -R116 ;  /* 0x000000ffff747224 */ /* 0x000fe200078e0a74 */
[----:B------:R-:W-:Y:S01]  /*68f0*/  @!P6 IADD3 R112, R112, -R242, RZ ;  /* 0x800000f27070e210 */ /* 0x000fe20007ffe0ff */
[----:B------:R-:W-:Y:S01]  /*6900*/  IMAD.HI.U32 R117, R244, R121, RZ ;  /* 0x00000079f4757227 */ /* 0x000fe200078e00ff */
[----:B------:R-:W-:-:S03]  /*6910*/  ISETP.GT.U32.AND P6, PT, R242, R115, PT ;  /* 0x00000073f200720c */ /* 0x000fc60003fc4070 */
[----:B------:R-:W-:Y:S02]  /*6920*/  IMAD R116, R242, R116, R119 ;  /* 0x00000074f2747224 */ /* 0x000fe400078e0277 */
[--C-:B------:R-:W-:Y:S02]  /*6930*/  @!P4 IMAD.IADD R114, R114, 0x1, -R242.reuse ;  /* 0x000000017272c824 */ /* 0x100fe400078e0af2 */
[----:B------:R-:W-:Y:S01]  /*6940*/  @!P5 IMAD.IADD R113, R113, 0x1, -R242 ;  /* 0x000000017171d824 */ /* 0x000fe200078e0af2 */
[----:B------:R-:W-:Y:S01]  /*6950*/  ISETP.GT.U32.AND P4, PT, R242, R116, PT ;  /* 0x00000074f200720c */ /* 0x000fe20003f84070 */
[----:B------:R-:W-:Y:S01]  /*6960*/  IMAD.MOV R117, RZ, RZ, -R117 ;  /* 0x000000ffff757224 */ /* 0x000fe200078e0a75 */
[----:B------:R-:W-:Y:S01]  /*6970*/  ISETP.GE.AND P5, PT, R118, RZ, PT ;  /* 0x000000ff7600720c */ /* 0x000fe20003fa6270 */
[----:B------:R-:W-:-:S04]  /*6980*/  IMAD.HI.U32 R118, R244, R123, RZ ;  /* 0x0000007bf4767227 */ /* 0x000fc800078e00ff */
[----:B------:R-:W-:Y:S01]  /*6990*/  @!P6 IMAD.IADD R115, R115, 0x1, -R242 ;  /* 0x000000017373e824 */ /* 0x000fe200078e0af2 */
[----:B------:R-:W-:Y:S01]  /*69a0*/  ISETP.GE.AND P6, PT, R120, RZ, PT ;  /* 0x000000ff7800720c */ /* 0x000fe20003fc6270 */
[----:B------:R-:W-:Y:S02]  /*69b0*/  IMAD.MOV R118, RZ, RZ, -R118 ;  /* 0x000000ffff767224 */ /* 0x000fe400078e0a76 */
[C---:B------:R-:W-:Y:S01]  /*69c0*/  IMAD R117, R242.reuse, R117, R121 ;  /* 0x00000075f2757224 */ /* 0x040fe200078e0279 */
[----:B------:R-:W-:Y:S01]  /*69d0*/  IABS R121, R125 ;  /* 0x0000007d00797213 */ /* 0x000fe20000000000 */
[----:B------:R-:W-:Y:S01]  /*69e0*/  IMAD R118, R242, R118, R123 ;  /* 0x00000076f2767224 */ /* 0x000fe200078e027b */
[----:B------:R-:W-:Y:S01]  /*69f0*/  @!P4 IADD3 R116, R116, -R242, RZ ;  /* 0x800000f27474c210 */ /* 0x000fe20007ffe0ff */
[----:B------:R-:W-:Y:S01]  /*6a00*/  @!P2 IMAD.MOV R113, RZ, RZ, -R113 ;  /* 0x000000ffff71a224 */ /* 0x000fe200078e0a71 */
[----:B------:R-:W-:Y:S01]  /*6a10*/  ISETP.GT.U32.AND P3, PT, R242, R115, PT ;  /* 0x00000073f200720c */ /* 0x000fe20003f64070 */
[----:B------:R-:W-:Y:S01]  /*6a20*/  IMAD.HI.U32 R119, R244, R121, RZ ;  /* 0x00000079f4777227 */ /* 0x000fe200078e00ff */
[----:B------:R-:W-:-:S02]  /*6a30*/  ISETP.GT.U32.AND P4, PT, R242, R116, PT ;  /* 0x00000074f200720c */ /* 0x000fc40003f84070 */
[----:B------:R-:W-:Y:S01]  /*6a40*/  IABS R123, R126 ;  /* 0x0000007e007b7213 */ /* 0x000fe20000000000 */
[----:B------:R-:W-:Y:S01]  /*6a50*/  @!P0 IMAD.MOV R114, RZ, RZ, -R114 ;  /* 0x000000ffff728224 */ /* 0x000fe200078e0a72 */
[----:B------:R-:W-:Y:S01]  /*6a60*/  ISETP.GT.U32.AND P2, PT, R242, R118, PT ;  /* 0x00000076f200720c */ /* 0x000fe20003f44070 */
[----:B------:R-:W-:Y:S01]  /*6a70*/  @!P1 IMAD.MOV R112, RZ, RZ, -R112 ;  /* 0x000000ffff709224 */ /* 0x000fe200078e0a70 */
[----:B------:R-:W-:Y:S01]  /*6a80*/  IADD3 R119, -R119, RZ, RZ ;  /* 0x000000ff77777210 */ /* 0x000fe20007ffe1ff */
[----:B------:R-:W-:Y:S01]  /*6a90*/  IMAD.HI.U32 R120, R244, R123, RZ ;  /* 0x0000007bf4787227 */ /* 0x000fe200078e00ff */
[----:B------:R-:W-:Y:S02]  /*6aa0*/  ISETP.GE.AND P0, PT, R122, RZ, PT ;  /* 0x000000ff7a00720c */ /* 0x000fe40003f06270 */
[----:B------:R-:W-:Y:S01]  /*6ab0*/  LOP3.LUT R122, R243, 0x104, RZ, 0xfc, !PT ;  /* 0x00000104f37a7812 */ /* 0x000fe200078efcff */
[----:B------:R-:W-:Y:S01]  /*6ac0*/  @!P3 IMAD.IADD R115, R115, 0x1, -R242 ;  /* 0x000000017373b824 */ /* 0x000fe200078e0af2 */
[----:B------:R-:W-:Y:S01]  /*6ad0*/  ISETP.GE.AND P3, PT, R124, RZ, PT ;  /* 0x000000ff7c00720c */ /* 0x000fe20003f66270 */
[----:B------:R-:W-:Y:S01]  /*6ae0*/  IMAD.MOV R120, RZ, RZ, -R120 ;  /* 0x000000ffff787224 */ /* 0x000fe200078e0a78 */
[C---:B------:R-:W-:Y:S01]  /*6af0*/  ISETP.GT.U32.AND P1, PT, R242.reuse, R117, PT ;  /* 0x00000075f200720c */ /* 0x040fe20003f24070 */
[----:B------:R-:W-:Y:S01]  /*6b00*/  IMAD R119, R242, R119, R121 ;  /* 0x00000077f2777224 */ /* 0x000fe200078e0279 */
[----:B------:R-:W-:Y:S01]  /*6b10*/  LOP3.LUT R124, R243, 0x106, RZ, 0xfc, !PT ;  /* 0x00000106f37c7812 */ /* 0x000fe200078efcff */
[--C-:B------:R-:W-:Y:S01]  /*6b20*/  @!P4 IMAD.IADD R116, R116, 0x1, -R242.reuse ;  /* 0x000000017474c824 */ /* 0x100fe200078e0af2 */
[----:B------:R-:W-:Y:S01]  /*6b30*/  ISETP.GE.AND P4, PT, R125, RZ, PT ;  /* 0x000000ff7d00720c */ /* 0x000fe20003f86270 */
[C---:B------:R-:W-:Y:S01]  /*6b40*/  IMAD R120, R242.reuse, R120, R123 ;  /* 0x00000078f2787224 */ /* 0x040fe200078e027b */
[----:B------:R-:W-:Y:S01]  /*6b50*/  IABS R123, R122 ;  /* 0x0000007a007b7213 */ /* 0x000fe20000000000 */
[----:B------:R-:W-:Y:S01]  /*6b60*/  @!P5 IMAD.MOV R115, RZ, RZ, -R115 ;  /* 0x000000ffff73d224 */ /* 0x000fe200078e0a73 */
[----:B------:R-:W-:Y:S01]  /*6b70*/  ISETP.GT.U32.AND P5, PT, R242, R119, PT ;  /* 0x00000077f200720c */ /* 0x000fe20003fa4070 */
[----:B------:R-:W-:Y:S01]  /*6b80*/  @!P2 IMAD.IADD R118, R118, 0x1, -R242 ;  /* 0x000000017676a824 */ /* 0x000fe200078e0af2 */
[----:B------:R-:W-:Y:S01]  /*6b90*/  @!P6 IADD3 R116, -R116, RZ, RZ ;  /* 0x000000ff7474e210 */ /* 0x000fe20007ffe1ff */
[----:B------:R-:W-:Y:S01]  /*6ba0*/  IMAD.HI.U32 R121, R244, R123, RZ ;  /* 0x0000007bf4797227 */ /* 0x000fe200078e00ff */
[----:B------:R-:W-:-:S02]  /*6bb0*/  ISETP.GT.U32.AND P6, PT, R242, R120, PT ;  /* 0x00000078f200720c */ /* 0x000fc40003fc4070 */
[C---:B------:R-:W-:Y:S01]  /*6bc0*/  ISETP.GT.U32.AND P2, PT, R242.reuse, R118, PT ;  /* 0x00000076f200720c */ /* 0x040fe20003f44070 */
[----:B------:R-:W-:Y:S01]  /*6bd0*/  IMAD.MOV R121, RZ, RZ, -R121 ;  /* 0x000000ffff797224 */ /* 0x000fe200078e0a79 */
[----:B------:R-:W-:Y:S01]  /*6be0*/  IABS R125, R124 ;  /* 0x0000007c007d7213 */ /* 0x000fe20000000000 */
[--C-:B------:R-:W-:Y:S02]  /*6bf0*/  @!P1 IMAD.IADD R117, R117, 0x1, -R242.reuse ;  /* 0x0000000175759824 */ /* 0x100fe400078e0af2 */
[C---:B------:R-:W-:Y:S02]  /*6c00*/  IMAD R121, R242.reuse, R121, R123 ;  /* 0x00000079f2797224 */ /* 0x040fe400078e027b */
[----:B------:R-:W-:Y:S01]  /*6c10*/  @!P5 IMAD.IADD R119, R119, 0x1, -R242 ;  /* 0x000000017777d824 */ /* 0x000fe200078e0af2 */
[----:B------:R-:W-:Y:S01]  /*6c20*/  ISETP.GT.U32.AND P1, PT, R242, R117, PT ;  /* 0x00000075f200720c */ /* 0x000fe20003f24070 */
[----:B------:R-:W-:-:S03]  /*6c30*/  IMAD.HI.U32 R123, R244, R127, RZ ;  /* 0x0000007ff47b7227 */ /* 0x000fc600078e00ff */
[----:B------:R-:W-:Y:S01]  /*6c40*/  ISETP.GT.U32.AND P5, PT, R242, R119, PT ;  /* 0x00000077f200720c */ /* 0x000fe20003fa4070 */
[--C-:B------:R-:W-:Y:S02]  /*6c50*/  @!P6 IMAD.IADD R120, R120, 0x1, -R242.reuse ;  /* 0x000000017878e824 */ /* 0x100fe400078e0af2 */
[----:B------:R-:W-:Y:S01]  /*6c60*/  @!P2 IMAD.IADD R118, R118, 0x1, -R242 ;  /* 0x000000017676a824 */ /* 0x000fe200078e0af2 */
[----:B------:R-:W-:Y:S01]  /*6c70*/  ISETP.GE.AND P2, PT, R122, RZ, PT ;  /* 0x000000ff7a00720c */ /* 0x000fe20003f46270 */
[----:B------:R-:W-:Y:S01]  /*6c80*/  IMAD.HI.U32 R122, R244, R125, RZ ;  /* 0x0000007df47a7227 */ /* 0x000fe200078e00ff */
[----:B------:R-:W-:-:S03]  /*6c90*/  ISETP.GT.U32.AND P6, PT, R242, R120, PT ;  /* 0x00000078f200720c */ /* 0x000fc60003fc4070 */
[--C-:B------:R-:W-:Y:S01]  /*6ca0*/  @!P1 IMAD.IADD R117, R117, 0x1, -R242.reuse ;  /* 0x0000000175759824 */ /* 0x100fe200078e0af2 */
[----:B------:R-:W-:Y:S01]  /*6cb0*/  IADD3 R122, -R122, RZ, RZ ;  /* 0x000000ff7a7a7210 */ /* 0x000fe20007ffe1ff */
[----:B------:R-:W-:Y:S01]  /*6cc0*/  IMAD.MOV R123, RZ, RZ, -R123 ;  /* 0x000000ffff7b7224 */ /* 0x000fe200078e0a7b */
[----:B------:R-:W-:Y:S01]  /*6cd0*/  ISETP.GE.AND P1, PT, R126, RZ, PT ;  /* 0x000000ff7e00720c */ /* 0x000fe20003f26270 */
[--C-:B------:R-:W-:Y:S01]  /*6ce0*/  @!P5 IMAD.IADD R119, R119, 0x1, -R242.reuse ;  /* 0x000000017777d824 */ /* 0x100fe200078e0af2 */
[C---:B------:R-:W-:Y:S01]  /*6cf0*/  ISETP.GT.U32.AND P5, PT, R242.reuse, R121, PT ;  /* 0x00000079f200720c */ /* 0x040fe20003fa4070 */
[----:B------:R-:W-:Y:S01]  /*6d00*/  IMAD R122, R242, R122, R125 ;  /* 0x0000007af27a7224 */ /* 0x000fe200078e027d */
[----:B------:R-:W-:Y:S01]  /*6d10*/  IABS R126, R133 ;  /* 0x00000085007e7213 */ /* 0x000fe20000000000 */
[----:B------:R-:W-:Y:S01]  /*6d20*/  @!P0 IMAD.MOV R117, RZ, RZ, -R117 ;  /* 0x000000ffff758224 */ /* 0x000fe200078e0a75 */
[----:B------:R-:W-:Y:S01]  /*6d30*/  ISETP.GE.AND P0, PT, R124, RZ, PT ;  /* 0x000000ff7c00720c */ /* 0x000fe20003f06270 */
[----:B------:R-:W-:Y:S01]  /*6d40*/  @!P6 IMAD.IADD R120, R120, 0x1, -R242 ;  /* 0x000000017878e824 */ /* 0x000fe200078e0af2 */
[----:B------:R-:W-:Y:S01]  /*6d50*/  ISETP.GT.U32.AND P6, PT, R242, R122, PT ;  /* 0x0000007af200720c */ /* 0x000fe20003fc4070 */
[----:B------:R-:W-:-:S04]  /*6d60*/  IMAD.HI.U32 R124, R244, R129, RZ ;  /* 0x00000081f47c7227 */ /* 0x000fc800078e00ff */
[----:B------:R-:W-:Y:S01]  /*6d70*/  IMAD.HI.U32 R125, R244, R131, RZ ;  /* 0x00000083f47d7227 */ /* 0x000fe200078e00ff */
[----:B------:R-:W-:-:S03]  /*6d80*/  IADD3 R124, -R124, RZ, RZ ;  /* 0x000000ff7c7c7210 */ /* 0x000fc60007ffe1ff */
[--C-:B------:R-:W-:Y:S02]  /*6d90*/  @!P5 IMAD.IADD R121, R121, 0x1, -R242.reuse ;  /* 0x000000017979d824 */ /* 0x100fe400078e0af2 */
[----:B------:R-:W-:Y:S02]  /*6da0*/  IMAD R124, R242, R124, R129 ;  /* 0x0000007cf27c7224 */ /* 0x000fe400078e0281 */
[----:B------:R-:W-:Y:S01]  /*6db0*/  @!P6 IMAD.IADD R122, R122, 0x1, -R242 ;  /* 0x000000017a7ae824 */ /* 0x000fe200078e0af2 */
[----:B------:R-:W-:Y:S01]  /*6dc0*/  ISETP.GT.U32.AND P6, PT, R242, R121, PT ;  /* 0x00000079f200720c */ /* 0x000fe20003fc4070 */
[----:B------:R-:W-:Y:S02]  /*6dd0*/  IMAD.MOV.U32 R129, RZ, RZ, R126 ;  /* 0x000000ffff817224 */ /* 0x000fe400078e007e */
[----:B------:R-:W-:Y:S02]  /*6de0*/  IMAD.MOV R125, RZ, RZ, -R125 ;  /* 0x000000ffff7d7224 */ /* 0x000fe400078e0a7d */
[----:B------:R-:W-:-:S04]  /*6df0*/  IMAD.HI.U32 R126, R244, R129, RZ ;  /* 0x00000081f47e7227 */ /* 0x000fc800078e00ff */
[----:B------:R-:W-:Y:S02]  /*6e00*/  IMAD.MOV R126, RZ, RZ, -R126 ;  /* 0x000000ffff7e7224 */ /* 0x000fe400078e0a7e */
[----:B------:R-:W-:Y:S01]  /*6e10*/  @!P4 IMAD.MOV R119, RZ, RZ, -R119 ;  /* 0x000000ffff77c224 */ /* 0x000fe200078e0a77 */
[C---:B------:R-:W-:Y:S01]  /*6e20*/  ISETP.GT.U32.AND P4, PT, R242.reuse, R122, PT ;  /* 0x0000007af200720c */ /* 0x040fe20003f84070 */
[----:B------:R-:W-:Y:S01]  /*6e30*/  @!P6 IMAD.IADD R121, R121, 0x1, -R242 ;  /* 0x000000017979e824 */ /* 0x000fe200078e0af2 */
[C---:B------:R-:W-:Y:S01]  /*6e40*/  ISETP.GT.U32.AND P6, PT, R242.reuse, R124, PT ;  /* 0x0000007cf200720c */ /* 0x040fe20003fc4070 */
[C---:B------:R-:W-:Y:S02]  /*6e50*/  IMAD R125, R242.reuse, R125, R131 ;  /* 0x0000007df27d7224 */ /* 0x040fe400078e0283 */
[C---:B------:R-:W-:Y:S01]  /*6e60*/  IMAD R126, R242.reuse, R126, R129 ;  /* 0x0000007ef27e7224 */ /* 0x040fe200078e0281 */
[----:B------:R-:W-:Y:S01]  /*6e70*/  @!P2 IADD3 R121, -R121, RZ, RZ ;  /* 0x000000ff7979a210 */ /* 0x000fe20007ffe1ff */
[C---:B------:R-:W-:Y:S01]  /*6e80*/  IMAD R123, R242.reuse, R123, R127 ;  /* 0x0000007bf27b7224 */ /* 0x040fe200078e027f */
[C---:B------:R-:W-:Y:S01]  /*6e90*/  ISETP.GT.U32.AND P2, PT, R242.reuse, R125, PT ;  /* 0x0000007df200720c */ /* 0x040fe20003f44070 */
[----:B------:R-:W-:Y:S01]  /*6ea0*/  @!P3 IMAD.MOV R118, RZ, RZ, -R118 ;  /* 0x000000ffff76b224 */ /* 0x000fe200078e0a76 */
[----:B------:R-:W-:Y:S01]  /*6eb0*/  IABS R127, R134 ;  /* 0x00000086007f7213 */ /* 0x000fe20000000000 */
[----:B------:R-:W-:Y:S01]  /*6ec0*/  @!P1 IMAD.MOV R120, RZ, RZ, -R120 ;  /* 0x000000ffff789224 */ /* 0x000fe200078e0a78 */
[----:B------:R-:W-:Y:S01]  /*6ed0*/  ISETP.GT.U32.AND P5, PT, R242, R123, PT ;  /* 0x0000007bf200720c */ /* 0x000fe20003fa4070 */
[--C-:B------:R-:W-:Y:S01]  /*6ee0*/  @!P4 IMAD.IADD R122, R122, 0x1, -R242.reuse ;  /* 0x000000017a7ac824 */ /* 0x100fe200078e0af2 */
[----:B------:R-:W-:Y:S01]  /*6ef0*/  ISETP.GE.AND P4, PT, R132, RZ, PT ;  /* 0x000000ff8400720c */ /* 0x000fe20003f86270 */
[----:B------:R-:W-:Y:S01]  /*6f00*/  @!P6 IMAD.IADD R124, R124, 0x1, -R242 ;  /* 0x000000017c7ce824 */ /* 0x000fe200078e0af2 */
[----:B------:R-:W-:Y:S01]  /*6f10*/  ISETP.GT.U32.AND P6, PT, R242, R126, PT ;  /* 0x0000007ef200720c */ /* 0x000fe20003fc4070 */
[----:B------:R-:W-:Y:S01]  /*6f20*/  IMAD.MOV.U32 R131, RZ, RZ, R127 ;  /* 0x000000ffff837224 */ /* 0x000fe200078e007f */
[----:B------:R-:W-:Y:S01]  /*6f30*/  LOP3.LUT R132, R243, 0x112, RZ, 0xfc, !PT ;  /* 0x00000112f3847812 */ /* 0x000fe200078efcff */
[----:B------:R-:W-:Y:S01]  /*6f40*/  @!P0 IMAD.MOV R122, RZ, RZ, -R122 ;  /* 0x000000ffff7a8224 */ /* 0x000fe200078e0a7a */
[----:B------:R-:W-:Y:S01]  /*6f50*/  ISETP.GE.AND P3, PT, R128, RZ, PT ;  /* 0x000000ff8000720c */ /* 0x000fe20003f66270 */
[----:B------:R-:W-:Y:S01]  /*6f60*/  @!P2 IMAD.IADD R125, R125, 0x1, -R242 ;  /* 0x000000017d7da824 */ /* 0x000fe200078e0af2 */
[----:B------:R-:W-:Y:S01]  /*6f70*/  IABS R129, R132 ;  /* 0x0000008400817213 */ /* 0x000fe20000000000 */
[----:B------:R-:W-:Y:S01]  /*6f80*/  IMAD.HI.U32 R127, R244, R131, RZ ;  /* 0x00000083f47f7227 */ /* 0x000fe200078e00ff */
[----:B------:R-:W-:-:S02]  /*6f90*/  ISETP.GT.U32.AND P2, PT, R242, R124, PT ;  /* 0x0000007cf200720c */ /* 0x000fc40003f44070 */
[-C--:B------:R-:W-:Y:S01]  /*6fa0*/  @!P5 IADD3 R123, R123, -R242.reuse, RZ ;  /* 0x800000f27b7bd210 */ /* 0x080fe20007ffe0ff */
[----:B------:R-:W-:Y:S01]  /*6fb0*/  IMAD.MOV R127, RZ, RZ, -R127 ;  /* 0x000000ffff7f7224 */ /* 0x000fe200078e0a7f */
[----:B------:R-:W-:Y:S01]  /*6fc0*/  ISETP.GT.U32.AND P0, PT, R242, R125, PT ;  /* 0x0000007df200720c */ /* 0x000fe20003f04070 */
[----:B------:R-:W-:Y:S01]  /*6fd0*/  IMAD.HI.U32 R128, R244, R129, RZ ;  /* 0x00000081f4807227 */ /* 0x000fe200078e00ff */
[----:B------:R-:W-:Y:S02]  /*6fe0*/  @!P6 IADD3 R126, R126, -R242, RZ ;  /* 0x800000f27e7ee210 */ /* 0x000fe40007ffe0ff */
[C---:B------:R-:W-:Y:S01]  /*6ff0*/  ISETP.GT.U32.AND P5, PT, R242.reuse, R123, PT ;  /* 0x0000007bf200720c */ /* 0x040fe20003fa4070 */
[C---:B------:R-:W-:Y:S01]  /*7000*/  IMAD R127, R242.reuse, R127, R131 ;  /* 0x0000007ff27f7224 */ /* 0x040fe200078e0283 */
[----:B------:R-:W-:Y:S01]  /*7010*/  ISETP.GT.U32.AND P6, PT, R242, R126, PT ;  /* 0x0000007ef200720c */ /* 0x000fe20003fc4070 */
[----:B------:R-:W-:Y:S01]  /*7020*/  IMAD.MOV R128, RZ, RZ, -R128 ;  /* 0x000000ffff807224 */ /* 0x000fe200078e0a80 */
[----:B------:R-:W-:Y:S01]  /*7030*/  ISETP.GE.AND P1, PT, R130, RZ, PT ;  /* 0x000000ff8200720c */ /* 0x000fe20003f26270 */
[----:B------:R-:W-:Y:S01]  /*7040*/  @!P2 IMAD.IADD R124, R124, 0x1, -R242 ;  /* 0x000000017c7ca824 */ /* 0x000fe200078e0af2 */
[C---:B------:R-:W-:Y:S01]  /*7050*/  ISETP.GT.U32.AND P2, PT, R242.reuse, R127, PT ;  /* 0x0000007ff200720c */ /* 0x040fe20003f44070 */
[----:B------:R-:W-:-:S02]  /*7060*/  IMAD R128, R242, R128, R129 ;  /* 0x00000080f2807224 */ /* 0x000fc400078e0281 */
[----:B------:R-:W-:-:S04]  /*7070*/  IMAD.HI.U32 R130, R244, R135, RZ ;  /* 0x00000087f4827227 */ /* 0x000fc800078e00ff */
[--C-:B------:R-:W-:Y:S01]  /*7080*/  @!P5 IMAD.IADD R123, R123, 0x1, -R242.reuse ;  /* 0x000000017b7bd824 */ /* 0x100fe200078e0af2 */
[----:B------:R-:W-:Y:S01]  /*7090*/  ISETP.GE.AND P5, PT, R133, RZ, PT ;  /* 0x000000ff8500720c */ /* 0x000fe20003fa6270 */
[--C-:B------:R-:W-:Y:S01]  /*70a0*/  @!P6 IMAD.IADD R126, R126, 0x1, -R242.reuse ;  /* 0x000000017e7ee824 */ /* 0x100fe200078e0af2 */
[----:B------:R-:W-:Y:S01]  /*70b0*/  ISETP.GT.U32.AND P6, PT, R242, R128, PT ;  /* 0x00000080f200720c */ /* 0x000fe20003fc4070 */
[----:B------:R-:W-:Y:S01]  /*70c0*/  IMAD.HI.U32 R131, R244, R137, RZ ;  /* 0x00000089f4837227 */ /* 0x000fe200078e00ff */
[----:B------:R-:W-:Y:S02]  /*70d0*/  IABS R133, R136 ;  /* 0x0000008800857213 */ /* 0x000fe40000000000 */
[----:B------:R-:W-:Y:S01]  /*70e0*/  IADD3 R130, -R130, RZ, RZ ;  /* 0x000000ff82827210 */ /* 0x000fe20007ffe1ff */
[----:B------:R-:W-:Y:S01]  /*70f0*/  @!P2 IMAD.IADD R127, R127, 0x1, -R242 ;  /* 0x000000017f7fa824 */ /* 0x000fe200078e0af2 */
[----:B------:R-:W-:Y:S01]  /*7100*/  ISETP.GE.AND P2, PT, R132, RZ, PT ;  /* 0x000000ff8400720c */ /* 0x000fe20003f46270 */
[----:B------:R-:W-:-:S04]  /*7110*/  IMAD.HI.U32 R129, R244, R133, RZ ;  /* 0x00000085f4817227 */ /* 0x000fc800078e00ff */
[----:B------:R-:W-:Y:S02]  /*7120*/  IMAD.MOV R129, RZ, RZ, -R129 ;  /* 0x000000ffff817224 */ /* 0x000fe400078e0a81 */
[--C-:B------:R-:W-:Y:S01]  /*7130*/  @!P6 IMAD.IADD R128, R128, 0x1, -R242.reuse ;  /* 0x000000018080e824 */ /* 0x100fe200078e0af2 */
[----:B------:R-:W-:Y:S01]  /*7140*/  ISETP.GT.U32.AND P6, PT, R242, R127, PT ;  /* 0x0000007ff200720c */ /* 0x000fe20003fc4070 */
[----:B------:R-:W-:Y:S02]  /*7150*/  IMAD.MOV R131, RZ, RZ, -R131 ;  /* 0x000000ffff837224 */ /* 0x000fe400078e0a83 */
[----:B------:R-:W-:Y:S01]  /*7160*/  @!P0 IMAD.IADD R125, R125, 0x1, -R242 ;  /* 0x000000017d7d8824 */ /* 0x000fe200078e0af2 */
[----:B------:R-:W-:Y:S01]  /*7170*/  ISETP.GE.AND P0, PT, R134, RZ, PT ;  /* 0x000000ff8600720c */ /* 0x000fe20003f06270 */
[C---:B------:R-:W-:Y:S01]  /*7180*/  IMAD R130, R242.reuse, R130, R135 ;  /* 0x00000082f2827224 */ /* 0x040fe200078e0287 */
[----:B------:R-:W-:Y:S01]  /*7190*/  LOP3.LUT R134, R243, 0x11a, RZ, 0xfc, !PT ;  /* 0x0000011af3867812 */ /* 0x000fe200078efcff */
[C---:B------:R-:W-:Y:S01]  /*71a0*/  IMAD R129, R242.reuse, R129, R133 ;  /* 0x00000081f2817224 */ /* 0x040fe200078e0285 */
[----:B------:R-:W-:Y:S01]  /*71b0*/  @!P4 IADD3 R125, -R125, RZ, RZ ;  /* 0x000000ff7d7dc210 */ /* 0x000fe20007ffe1ff */
[C---:B------:R-:W-:Y:S01]  /*71c0*/  IMAD R131, R242.reuse, R131, R137 ;  /* 0x00000083f2837224 */ /* 0x040fe200078e0289 */
[C---:B------:R-:W-:Y:S01]  /*71d0*/  ISETP.GT.U32.AND P4, PT, R242.reuse, R130, PT ;  /* 0x00000082f200720c */ /* 0x040fe20003f84070 */
[----:B------:R-:W-:Y:S01]  /*71e0*/  @!P1 IMAD.MOV R124, RZ, RZ, -R124 ;  /* 0x000000ffff7c9224 */ /* 0x000fe200078e0a7c */
[C---:B------:R-:W-:Y:S01]  /*71f0*/  ISETP.GT.U32.AND P1, PT, R242.reuse, R129, PT ;  /* 0x00000081f200720c */ /* 0x040fe20003f24070 */
[----:B------:R-:W-:Y:S01]  /*7200*/  @!P6 IMAD.IADD R127, R127, 0x1, -R242 ;  /* 0x000000017f7fe824 */ /* 0x000fe200078e0af2 */
[C---:B------:R-:W-:Y:S01]  /*7210*/  ISETP.GT.U32.AND P6, PT, R242.reuse, R131, PT ;  /* 0x00000083f200720c */ /* 0x040fe20003fc4070 */
[----:B------:R-:W-:Y:S01]  /*7220*/  @!P3 IMAD.MOV R123, RZ, RZ, -R123 ;  /* 0x000000ffff7bb224 */ /* 0x000fe200078e0a7b */
[----:B------:R-:W-:Y:S01]  /*7230*/  IABS R135, R134 ;  /* 0x0000008600877213 */ /* 0x000fe20000000000 */
[----:B------:R-:W-:Y:S01]  /*7240*/  @!P0 IMAD.MOV R127, RZ, RZ, -R127 ;  /* 0x000000ffff7f8224 */ /* 0x000fe200078e0a7f */
[----:B------:R-:W-:Y:S01]  /*7250*/  ISETP.GT.U32.AND P3, PT, R242, R128, PT ;  /* 0x00000080f200720c */ /* 0x000fe20003f64070 */
[----:B------:R-:W-:Y:S01]  /*7260*/  @!P5 IMAD.MOV R126, RZ, RZ, -R126 ;  /* 0x000000ffff7ed224 */ /* 0x000fe200078e0a7e */
[----:B------:R-:W-:Y:S01]  /*7270*/  IABS R137, R140 ;  /* 0x0000008c00897213 */ /* 0x000fe20000000000 */
[----:B------:R-:W-:Y:S01]  /*7280*/  IMAD.HI.U32 R132, R244, R135, RZ ;  /* 0x00000087f4847227 */ /* 0x000fe200078e00ff */
[----:B------:R-:W-:-:S02]  /*7290*/  ISETP.GE.AND P5, PT, R136, RZ, PT ;  /* 0x000000ff8800720c */ /* 0x000fc40003fa6270 */
[----:B------:R-:W-:Y:S01]  /*72a0*/  @!P4 IADD3 R130, R130, -R242, RZ ;  /* 0x800000f28282c210 */ /* 0x000fe20007ffe0ff */
[----:B------:R-:W-:Y:S01]  /*72b0*/  IMAD.MOV R132, RZ, RZ, -R132 ;  /* 0x000000ffff847224 */ /* 0x000fe200078e0a84 */
[----:B------:R-:W-:Y:S01]  /*72c0*/  LOP3.LUT R136, R243, 0x11e, RZ, 0xfc, !PT ;  /* 0x0000011ef3887812 */ /* 0x000fe200078efcff */
[--C-:B------:R-:W-:Y:S01]  /*72d0*/  @!P1 IMAD.IADD R129, R129, 0x1, -R242.reuse ;  /* 0x0000000181819824 */ /* 0x100fe200078e0af2 */
[----:B------:R-:W-:Y:S01]  /*72e0*/  ISETP.GE.AND P1, PT, R139, RZ, PT ;  /* 0x000000ff8b00720c */ /* 0x000fe20003f26270 */
[--C-:B------:R-:W-:Y:S01]  /*72f0*/  @!P6 IMAD.IADD R131, R131, 0x1, -R242.reuse ;  /* 0x000000018383e824 */ /* 0x100fe200078e0af2 */
[----:B------:R-:W-:Y:S01]  /*7300*/  ISETP.GT.U32.AND P6, PT, R242, R130, PT ;  /* 0x00000082f200720c */ /* 0x000fe20003fc4070 */
[----:B------:R-:W-:Y:S01]  /*7310*/  @!P3 IMAD.IADD R128, R128, 0x1, -R242 ;  /* 0x000000018080b824 */ /* 0x000fe200078e0af2 */
[C---:B------:R-:W-:Y:S01]  /*7320*/  ISETP.GT.U32.AND P4, PT, R242.reuse, R129, PT ;  /* 0x00000081f200720c */ /* 0x040fe20003f84070 */
[C---:B------:R-:W-:Y:S01]  /*7330*/  IMAD R132, R242.reuse, R132, R135 ;  /* 0x00000084f2847224 */ /* 0x040fe200078e0287 */
[----:B------:R-:W-:Y:S01]  /*7340*/  ISETP.GT.U32.AND P0, PT, R242, R131, PT ;  /* 0x00000083f200720c */ /* 0x000fe20003f04070 */
[----:B------:R-:W-:Y:S01]  /*7350*/  IMAD.HI.U32 R133, R244, R137, RZ ;  /* 0x00000089f4857227 */ /* 0x000fe200078e00ff */
[----:B------:R-:W-:-:S02]  /*7360*/  ISETP.GE.AND P3, PT, R138, RZ, PT ;  /* 0x000000ff8a00720c */ /* 0x000fc40003f66270 */
[----:B------:R-:W-:Y:S01]  /*7370*/  LOP3.LUT R138, R243, 0x120, RZ, 0xfc, !PT ;  /* 0x00000120f38a7812 */ /* 0x000fe200078efcff */
[----:B------:R-:W-:Y:S01]  /*7380*/  @!P2 IMAD.MOV R128, RZ, RZ, -R128 ;  /* 0x000000ffff80a224 */ /* 0x000fe200078e0a80 */
[----:B------:R-:W-:Y:S01]  /*7390*/  ISETP.GT.U32.AND P2, PT, R242, R132, PT ;  /* 0x00000084f200720c */ /* 0x000fe20003f44070 */
[----:B------:R-:W-:Y:S01]  /*73a0*/  IMAD.MOV R133, RZ, RZ, -R133 ;  /* 0x000000ffff857224 */ /* 0x000fe200078e0a85 */
[----:B------:R-:W-:Y:S02]  /*73b0*/  IABS R139, R138 ;  /* 0x0000008a008b7213 */ /* 0x000fe40000000000 */
[----:B------:R-:W-:Y:S01]  /*73c0*/  @!P6 IADD3 R130, R130, -R242, RZ ;  /* 0x800000f28282e210 */ /* 0x000fe20007ffe0ff */
[----:B------:R-:W-:Y:S01]  /*73d0*/  IMAD R133, R242, R133, R137 ;  /* 0x00000085f2857224 */ /* 0x000fe200078e0289 */
[----:B------:R-:W-:Y:S01]  /*73e0*/  IABS R137, R136 ;  /* 0x0000008800897213 */ /* 0x000fe20000000000 */
[--C-:B------:R-:W-:Y:S01]  /*73f0*/  @!P4 IMAD.IADD R129, R129, 0x1, -R242.reuse ;  /* 0x000000018181c824 */ /* 0x100fe200078e0af2 */
[----:B------:R-:W-:Y:S01]  /*7400*/  ISETP.GE.AND P4, PT, R134, RZ, PT ;  /* 0x000000ff8600720c */ /* 0x000fe20003f86270 */
[----:B------:R-:W-:Y:S01]  /*7410*/  @!P0 IMAD.IADD R131, R131, 0x1, -R242 ;  /* 0x0000000183838824 */ /* 0x000fe200078e0af2 */
[----:B------:R-:W-:Y:S01]  /*7420*/  ISETP.GT.U32.AND P6, PT, R242, R133, PT ;  /* 0x00000085f200720c */ /* 0x000fe20003fc4070 */
[----:B------:R-:W-:Y:S01]  /*7430*/  IMAD.HI.U32 R134, R244, R137, RZ ;  /* 0x00000089f4867227 */ /* 0x000fe200078e00ff */
[----:B------:R-:W-:-:S02]  /*7440*/  ISETP.GE.AND P0, PT, R140, RZ, PT ;  /* 0x000000ff8c00720c */ /* 0x000fc40003f06270 */
[----:B------:R-:W-:Y:S01]  /*7450*/  LOP3.LUT R140, R243, 0x122, RZ, 0xfc, !PT ;  /* 0x00000122f38c7812 */ /* 0x000fe200078efcff */
[----:B------:R-:W-:Y:S01]  /*7460*/  @!P2 IMAD.IADD R132, R132, 0x1, -R242 ;  /* 0x000000018484a824 */ /* 0x000fe200078e0af2 */
[----:B------:R-:W-:Y:S01]  /*7470*/  @!P5 IADD3 R129, -R129, RZ, RZ ;  /* 0x000000ff8181d210 */ /* 0x000fe20007ffe1ff */
[----:B------:R-:W-:Y:S01]  /*7480*/  IMAD.HI.U32 R135, R244, R139, RZ ;  /* 0x0000008bf4877227 */ /* 0x000fe200078e00ff */
[----:B------:R-:W-:Y:S02]  /*7490*/  IABS R141, R140 ;  /* 0x0000008c008d7213 */ /* 0x000fe40000000000 */
[----:B------:R-:W-:Y:S01]  /*74a0*/  ISETP.GT.U32.AND P5, PT, R242, R132, PT ;  /* 0x00000084f200720c */ /* 0x000fe20003fa4070 */
[----:B------:R-:W-:Y:S01]  /*74b0*/  IMAD.MOV R134, RZ, RZ, -R134 ;  /* 0x000000ffff867224 */ /* 0x000fe200078e0a86 */
[----:B------:R-:W-:Y:S01]  /*74c0*/  ISETP.GE.AND P2, PT, R136, RZ, PT ;  /* 0x000000ff8800720c */ /* 0x000fe20003f46270 */
[----:B------:R-:W-:-:S04]  /*74d0*/  IMAD.HI.U32 R136, R244, R141, RZ ;  /* 0x0000008df4887227 */ /* 0x000fc800078e00ff */
[----:B------:R-:W-:Y:S02]  /*74e0*/  @!P6 IMAD.IADD R133, R133, 0x1, -R242 ;  /* 0x000000018585e824 */ /* 0x000fe400078e0af2 */
[----:B------:R-:W-:Y:S02]  /*74f0*/  IMAD.MOV R136, RZ, RZ, -R136 ;  /* 0x000000ffff887224 */ /* 0x000fe400078e0a88 */
[----:B------:R-:W-:Y:S01]  /*7500*/  IMAD.MOV R135, RZ, RZ, -R135 ;  /* 0x000000ffff877224 */ /* 0x000fe200078e0a87 */
[----:B------:R-:W-:Y:S01]  /*7510*/  ISETP.GT.U32.AND P6, PT, R242, R133, PT ;  /* 0x00000085f200720c */ /* 0x000fe20003fc4070 */
[----:B------:R-:W-:Y:S02]  /*7520*/  @!P5 IMAD.IADD R132, R132, 0x1, -R242 ;  /* 0x000000018484d824 */ /* 0x000fe400078e0af2 */
[----:B------:R-:W-:Y:S02]  /*7530*/  IMAD R136, R242, R136, R141 ;  /* 0x00000088f2887224 */ /* 0x000fe400078e028d */
[----:B------:R-:W-:-:S02]  /*7540*/  @!P4 IMAD.MOV R132, RZ, RZ, -R132 ;  /* 0x000000ffff84c224 */ /* 0x000fc400078e0a84 */
[C---:B------:R-:W-:Y:S01]  /*7550*/  IMAD R134, R242.reuse, R134, R137 ;  /* 0x00000086f2867224 */ /* 0x040fe200078e0289 */
[C---:B------:R-:W-:Y:S01]  /*7560*/  ISETP.GT.U32.AND P4, PT, R242.reuse, R136, PT ;  /* 0x00000088f200720c */ /* 0x040fe20003f84070 */
[C---:B------:R-:W-:Y:S01]  /*7570*/  IMAD R135, R242.reuse, R135, R139 ;  /* 0x00000087f2877224 */ /* 0x040fe200078e028b */
[----:B------:R-:W-:Y:S01]  /*7580*/  LOP3.LUT R137, R243, 0x124, RZ, 0xfc, !PT ;  /* 0x00000124f3897812 */ /* 0x000fe200078efcff */
[----:B------:R-:W-:Y:S01]  /*7590*/  @!P3 IMAD.MOV R130, RZ, RZ, -R130 ;  /* 0x000000ffff82b224 */ /* 0x000fe200078e0a82 */
[----:B------:R-:W-:Y:S01]  /*75a0*/  ISETP.GT.U32.AND P3, PT, R242, R134, PT ;  /* 0x00000086f200720c */ /* 0x000fe20003f64070 */
[----:B------:R-:W-:Y:S01]  /*75b0*/  @!P6 IMAD.IADD R133, R133, 0x1, -R242 ;  /* 0x000000018585e824 */ /* 0x000fe200078e0af2 */
[----:B------:R-:W-:Y:S01]  /*75c0*/  ISETP.GE.AND P6, PT, R140, RZ, PT ;  /* 0x000000ff8c00720c */ /* 0x000fe20003fc6270 */
[----:B------:R-:W-:Y:S01]  /*75d0*/  @!P1 IMAD.MOV R131, RZ, RZ, -R131 ;  /* 0x000000ffff839224 */ /* 0x000fe200078e0a83 */
[----:B------:R-:W-:Y:S01]  /*75e0*/  LOP3.LUT R140, R243, 0x126, RZ, 0xfc, !PT ;  /* 0x00000126f38c7812 */ /* 0x000fe200078efcff */
[----:B------:R-:W-:Y:S01]  /*75f0*/  @!P0 IMAD.MOV R133, RZ, RZ, -R133 ;  /* 0x000000ffff858224 */ /* 0x000fe200078e0a85 */
[----:B------:R-:W-:Y:S01]  /*7600*/  ISETP.GT.U32.AND P5, PT, R242, R135, PT ;  /* 0x00000087f200720c */ /* 0x000fe20003fa4070 */
[----:B------:R-:W-:Y:S01]  /*7610*/  IMAD.HI.U32 R139, R244, R145, RZ ;  /* 0x00000091f48b7227 */ /* 0x000fe200078e00ff */
[----:B------:R-:W-:-:S02]  /*7620*/  IABS R143, R140 ;  /* 0x0000008c008f7213 */ /* 0x000fc40000000000 */
[----:B------:R-:W-:Y:S01]  /*7630*/  ISETP.GE.AND P1, PT, R138, RZ, PT ;  /* 0x000000ff8a00720c */ /* 0x000fe20003f26270 */
[--C-:B------:R-:W-:Y:S01]  /*7640*/  @!P4 IMAD.IADD R136, R136, 0x1, -R242.reuse ;  /* 0x000000018888c824 */ /* 0x100fe200078e0af2 */
[----:B------:R-:W-:Y:S01]  /*7650*/  IABS R141, R137 ;  /* 0x00000089008d7213 */ /* 0x000fe20000000000 */
[----:B------:R-:W-:Y:S01]  /*7660*/  IMAD.HI.U32 R138, R244, R143, RZ ;  /* 0x0000008ff48a7227 */ /* 0x000fe200078e00ff */
[----:B------:R-:W-:Y:S02]  /*7670*/  @!P3 IADD3 R134, R134, -R242, RZ ;  /* 0x800000f28686b210 */ /* 0x000fe40007ffe0ff */
[----:B------:R-:W-:Y:S01]  /*7680*/  ISETP.GT.U32.AND P4, PT, R242, R136, PT ;  /* 0x00000088f200720c */ /* 0x000fe20003f84070 */
[----:B------:R-:W-:Y:S01]  /*7690*/  IMAD.MOV R139, RZ, RZ, -R139 ;  /* 0x000000ffff8b7224 */ /* 0x000fe200078e0a8b */
[----:B------:R-:W-:Y:S01]  /*76a0*/  IADD3 R138, -R138, RZ, RZ ;  /* 0x000000ff8a8a7210 */ /* 0x000fe20007ffe1ff */
[----:B------:R-:W-:Y:S01]  /*76b0*/  @!P5 IMAD.IADD R135, R135, 0x1, -R242 ;  /* 0x000000018787d824 */ /* 0x000fe200078e0af2 */
[C---:B------:R-:W-:Y:S01]  /*76c0*/  ISETP.GT.U32.AND P3, PT, R242.reuse, R134, PT ;  /* 0x00000086f200720c */ /* 0x040fe20003f64070 */
[C---:B------:R-:W-:Y:S01]  /*76d0*/  IMAD R139, R242.reuse, R139, R145 ;  /* 0x0000008bf28b7224 */ /* 0x040fe200078e0291 */
[----:B------:R-:W-:Y:S01]  /*76e0*/  ISETP.GE.AND P0, PT, R137, RZ, PT ;  /* 0x000000ff8900720c */ /* 0x000fe20003f06270 */
[C---:B------:R-:W-:Y:S01]  /*76f0*/  IMAD R138, R242.reuse, R138, R143 ;  /* 0x0000008af28a7224 */ /* 0x040fe200078e028f */
[----:B------:R-:W-:Y:S01]  /*7700*/  ISETP.GT.U32.AND P5, PT, R242, R135, PT ;  /* 0x00000087f200720c */ /* 0x000fe20003fa4070 */
[----:B------:R-:W-:-:S04]  /*7710*/  IMAD.HI.U32 R137, R244, R141, RZ ;  /* 0x0000008df4897227 */ /* 0x000fc800078e00ff */
[----:B------:R-:W-:Y:S01]  /*7720*/  @!P4 IADD3 R136, R136, -R242, RZ ;  /* 0x800000f28888c210 */ /* 0x000fe20007ffe0ff */
[----:B------:R-:W-:Y:S01]  /*7730*/  IMAD.MOV R137, RZ, RZ, -R137 ;  /* 0x000000ffff897224 */ /* 0x000fe200078e0a89 */
[----:B------:R-:W-:Y:S01]  /*7740*/  ISETP.GT.U32.AND P4, PT, R242, R138, PT ;  /* 0x0000008af200720c */ /* 0x000fe20003f84070 */
[----:B------:R-:W-:-:S04]  /*7750*/  IMAD.HI.U32 R143, R244, R151, RZ ;  /* 0x00000097f48f7227 */ /* 0x000fc800078e00ff */
[--C-:B------:R-:W-:Y:S01]  /*7760*/  @!P3 IMAD.IADD R134, R134, 0x1, -R242.reuse ;  /* 0x000000018686b824 */ /* 0x100fe200078e0af2 */
[----:B------:R-:W-:Y:S01]  /*7770*/  ISETP.GE.AND P3, PT, R140, RZ, PT ;  /* 0x000000ff8c00720c */ /* 0x000fe20003f66270 */
[----:B------:R-:W-:Y:S01]  /*7780*/  IMAD R137, R242, R137, R141 ;  /* 0x00000089f2897224 */ /* 0x000fe200078e028d */
[----:B------:R-:W-:Y:S01]  /*7790*/  LOP3.LUT R140, R243, 0x12a, RZ, 0xfc, !PT ;  /* 0x0000012af38c7812 */ /* 0x000fe200078efcff */
[----:B------:R-:W-:Y:S01]  /*77a0*/  @!P5 IMAD.IADD R135, R135, 0x1, -R242 ;  /* 0x000000018787d824 */ /* 0x000fe200078e0af2 */
[----:B------:R-:W-:Y:S01]  /*77b0*/  ISETP.GE.AND P5, PT, R142, RZ, PT ;  /* 0x000000ff8e00720c */ /* 0x000fe20003fa6270 */
[----:B------:R-:W-:Y:S01]  /*77c0*/  @!P2 IMAD.MOV R134, RZ, RZ, -R134 ;  /* 0x000000ffff86a224 */ /* 0x000fe200078e0a86 */
[----:B------:R-:W-:Y:S01]  /*77d0*/  ISETP.GT.U32.AND P2, PT, R242, R137, PT ;  /* 0x00000089f200720c */ /* 0x000fe20003f44070 */
[----:B------:R-:W-:Y:S01]  /*77e0*/  @!P4 IMAD.IADD R138, R138, 0x1, -R242 ;  /* 0x000000018a8ac824 */ /* 0x000fe200078e0af2 */
[----:B------:R-:W-:Y:S01]  /*77f0*/  IABS R145, R140 ;  /* 0x0000008c00917213 */ /* 0x000fe20000000000 */
[----:B------:R-:W-:Y:S01]  /*7800*/  @!P1 IMAD.MOV R135, RZ, RZ, -R135 ;  /* 0x000000ffff879224 */ /* 0x000fe200078e0a87 */
[----:B------:R-:W-:Y:S01]  /*7810*/  ISETP.GE.AND P1, PT, R140, RZ, PT ;  /* 0x000000ff8c00720c */ /* 0x000fe20003f26270 */
[----:B------:R-:W-:Y:S01]  /*7820*/  @!P6 IMAD.MOV R136, RZ, RZ, -R136 ;  /* 0x000000ffff88e224 */ /* 0x000fe200078e0a88 */
[----:B------:R-:W-:Y:S01]  /*7830*/  ISETP.GT.U32.AND P4, PT, R242, R138, PT ;  /* 0x0000008af200720c */ /* 0x000fe20003f84070 */
[----:B------:R-:W-:Y:S01]  /*7840*/  IMAD.HI.U32 R140, R244, R145, RZ ;  /* 0x00000091f48c7227 */ /* 0x000fe200078e00ff */
[----:B------:R-:W-:-:S02]  /*7850*/  ISETP.GT.U32.AND P6, PT, R242, R139, PT ;  /* 0x0000008bf200720c */ /* 0x000fc40003fc4070 */
[----:B------:R-:W-:Y:S01]  /*7860*/  IADD3 R143, -R143, RZ, RZ ;  /* 0x000000ff8f8f7210 */ /* 0x000fe20007ffe1ff */
[----:B------:R-:W-:Y:S02]  /*7870*/  IMAD.MOV R140, RZ, RZ, -R140 ;  /* 0x000000ffff8c7224 */ /* 0x000fe400078e0a8c */
[----:B------:R-:W-:-:S04]  /*7880*/  IMAD.HI.U32 R141, R244, R147, RZ ;  /* 0x00000093f48d7227 */ /* 0x000fc800078e00ff */
[--C-:B------:R-:W-:Y:S02]  /*7890*/  @!P2 IMAD.IADD R137, R137, 0x1, -R242.reuse ;  /* 0x000000018989a824 */ /* 0x100fe400078e0af2 */
[C---:B------:R-:W-:Y:S02]  /*78a0*/  IMAD R140, R242.reuse, R140, R145 ;  /* 0x0000008cf28c7224 */ /* 0x040fe400078e0291 */
[----:B------:R-:W-:Y:S01]  /*78b0*/  IMAD.MOV R141, RZ, RZ, -R141 ;  /* 0x000000ffff8d7224 */ /* 0x000fe200078e0a8d */
[----:B------:R-:W-:Y:S01]  /*78c0*/  ISETP.GT.U32.AND P2, PT, R242, R137, PT ;  /* 0x00000089f200720c */ /* 0x000fe20003f44070 */
[--C-:B------:R-:W-:Y:S01]  /*78d0*/  @!P4 IMAD.IADD R138, R138, 0x1, -R242.reuse ;  /* 0x000000018a8ac824 */ /* 0x100fe200078e0af2 */
[C---:B------:R-:W-:Y:S01]  /*78e0*/  ISETP.GT.U32.AND P4, PT, R242.reuse, R140, PT ;  /* 0x0000008cf200720c */ /* 0x040fe20003f84070 */
[----:B------:R-:W-:Y:S01]  /*78f0*/  IMAD R141, R242, R141, R147 ;  /* 0x0000008df28d7224 */ /* 0x000fe200078e0293 */
[----:B------:R-:W-:Y:S01]  /*7900*/  IABS R147, R152 ;  /* 0x0000009800937213 */ /* 0x000fe20000000000 */
[----:B------:R-:W-:-:S02]  /*7910*/  @!P6 IMAD.IADD R139, R139, 0x1, -R242 ;  /* 0x000000018b8be824 */ /* 0x000fc400078e0af2 */
[----:B------:R-:W-:Y:S01]  /*7920*/  IMAD.HI.U32 R142, R244, R149, RZ ;  /* 0x00000095f48e7227 */ /* 0x000fe200078e00ff */
[----:B------:R-:W-:-:S03]  /*7930*/  ISETP.GT.U32.AND P6, PT, R242, R141, PT ;  /* 0x0000008df200720c */ /* 0x000fc60003fc4070 */
[----:B------:R-:W-:Y:S02]  /*7940*/  IMAD.MOV R142, RZ, RZ, -R142 ;  /* 0x000000ffff8e7224 */ /* 0x000fe400078e0a8e */
[--C-:B------:R-:W-:Y:S01]  /*7950*/  @!P2 IMAD.IADD R137, R137, 0x1, -R242.reuse ;  /* 0x000000018989a824 */ /* 0x100fe200078e0af2 */
[----:B------:R-:W-:Y:S01]  /*7960*/  ISETP.GE.AND P2, PT, R144, RZ, PT ;  /* 0x000000ff9000720c */ /* 0x000fe20003f46270 */
[----:B------:R-:W-:Y:S01]  /*7970*/  @!P4 IMAD.IADD R140, R140, 0x1, -R242 ;  /* 0x000000018c8cc824 */ /* 0x000fe200078e0af2 */
[C---:B------:R-:W-:Y:S01]  /*7980*/  ISETP.GT.U32.AND P4, PT, R242.reuse, R139, PT ;  /* 0x0000008bf200720c */ /* 0x040fe20003f84070 */
[C---:B------:R-:W-:Y:S01]  /*7990*/  IMAD R142, R242.reuse, R142, R149 ;  /* 0x0000008ef28e7224 */ /* 0x040fe200078e0295 */
[----:B------:R-:W-:Y:S01]  /*79a0*/  IABS R149, R154 ;  /* 0x0000009a00957213 */ /* 0x000fe20000000000 */
[----:B------:R-:W-:Y:S01]  /*79b0*/  @!P0 IMAD.MOV R137, RZ, RZ, -R137 ;  /* 0x000000ffff898224 */ /* 0x000fe200078e0a89 */
[----:B------:R-:W-:Y:S01]  /*79c0*/  ISETP.GT.U32.AND P0, PT, R242, R140, PT ;  /* 0x0000008cf200720c */ /* 0x000fe20003f04070 */
[----:B------:R-:W-:Y:S01]  /*79d0*/  IMAD.HI.U32 R144, R244, R147, RZ ;  /* 0x00000093f4907227 */ /* 0x000fe200078e00ff */
[----:B------:R-:W-:-:S03]  /*79e0*/  @!P6 IADD3 R141, R141, -R242, RZ ;  /* 0x800000f28d8de210 */ /* 0x000fc60007ffe0ff */
[----:B------:R-:W-:Y:S01]  /*79f0*/  IMAD.HI.U32 R145, R244, R149, RZ ;  /* 0x00000095f4917227 */ /* 0x000fe200078e00ff */
[----:B------:R-:W-:-:S03]  /*7a00*/  ISETP.GT.U32.AND P6, PT, R242, R141, PT ;  /* 0x0000008df200720c */ /* 0x000fc60003fc4070 */
[----:B------:R-:W-:Y:S02]  /*7a10*/  IMAD.MOV R144, RZ, RZ, -R144 ;  /* 0x000000ffff907224 */ /* 0x000fe400078e0a90 */
[----:B------:R-:W-:Y:S01]  /*7a20*/  IMAD R143, R242, R143, R151 ;  /* 0x0000008ff28f7224 */ /* 0x000fe200078e0297 */
[----:B------:R-:W-:Y:S01]  /*7a30*/  IABS R151, R155 ;  /* 0x0000009b00977213 */ /* 0x000fe20000000000 */
[----:B------:R-:W-:Y:S01]  /*7a40*/  IMAD.MOV R145, RZ, RZ, -R145 ;  /* 0x000000ffff917224 */ /* 0x000fe200078e0a91 */
[----:B------:R-:W-:Y:S01]  /*7a50*/  @!P0 IADD3 R140, R140, -R242, RZ ;  /* 0x800000f28c8c8210 */ /* 0x000fe20007ffe0ff */
[----:B------:R-:W-:Y:S01]  /*7a60*/  @!P3 IMAD.MOV R138, RZ, RZ, -R138 ;  /* 0x000000ffff8ab224 */ /* 0x000fe200078e0a8a */
[C---:B------:R-:W-:Y:S01]  /*7a70*/  ISETP.GT.U32.AND P3, PT, R242.reuse, R142, PT ;  /* 0x0000008ef200720c */ /* 0x040fe20003f64070 */
[C---:B------:R-:W-:Y:S02]  /*7a80*/  IMAD R144, R242.reuse, R144, R147 ;  /* 0x00000090f2907224 */ /* 0x040fe400078e0293 */
[--C-:B------:R-:W-:Y:S01]  /*7a90*/  @!P4 IMAD.IADD R139, R139, 0x1, -R242.reuse ;  /* 0x000000018b8bc824 */ /* 0x100fe200078e0af2 */
[C---:B------:R-:W-:Y:S01]  /*7aa0*/  ISETP.GT.U32.AND P4, PT, R242.reuse, R143, PT ;  /* 0x0000008ff200720c */ /* 0x040fe20003f84070 */
[C---:B------:R-:W-:Y:S01]  /*7ab0*/  IMAD R145, R242.reuse, R145, R149 ;  /* 0x00000091f2917224 */ /* 0x040fe200078e0295 */
[----:B------:R-:W-:Y:S01]  /*7ac0*/  ISETP.GT.U32.AND P0, PT, R242, R144, PT ;  /* 0x00000090f200720c */ /* 0x000fe20003f04070 */
[----:B------:R-:W-:-:S02]  /*7ad0*/  @!P6 IMAD.IADD R141, R141, 0x1, -R242 ;  /* 0x000000018d8de824 */ /* 0x000fc400078e0af2 */
[----:B------:R-:W-:Y:S01]  /*7ae0*/  @!P5 IMAD.MOV R139, RZ, RZ, -R139 ;  /* 0x000000ffff8bd224 */ /* 0x000fe200078e0a8b */
[----:B------:R-:W-:Y:S01]  /*7af0*/  ISETP.GT.U32.AND P6, PT, R242, R145, PT ;  /* 0x00000091f200720c */ /* 0x000fe20003fc4070 */
[----:B------:R-:W-:-:S04]  /*7b00*/  IMAD.HI.U32 R146, R244, R151, RZ ;  /* 0x00000097f4927227 */ /* 0x000fc800078e00ff */
[--C-:B------:R-:W-:Y:S01]  /*7b10*/  @!P3 IMAD.IADD R142, R142, 0x1, -R242.reuse ;  /* 0x000000018e8eb824 */ /* 0x100fe200078e0af2 */
[----:B------:R-:W-:Y:S01]  /*7b20*/  ISETP.GE.AND P3, PT, R148, RZ, PT ;  /* 0x000000ff9400720c */ /* 0x000fe20003f66270 */
[--C-:B------:R-:W-:Y:S01]  /*7b30*/  @!P4 IMAD.IADD R143, R143, 0x1, -R242.reuse ;  /* 0x000000018f8fc824 */ /* 0x100fe200078e0af2 */
[----:B------:R-:W-:Y:S01]  /*7b40*/  ISETP.GE.AND P4, PT, R150, RZ, PT ;  /* 0x000000ff9600720c */ /* 0x000fe20003f86270 */
[----:B------:R-:W-:Y:S01]  /*7b50*/  IMAD.HI.U32 R147, R244, R153, RZ ;  /* 0x00000099f4937227 */ /* 0x000fe200078e00ff */
[----:B------:R-:W-:Y:S02]  /*7b60*/  @!P0 IADD3 R144, R144, -R242, RZ ;  /* 0x800000f290908210 */ /* 0x000fe40007ffe0ff */
[C---:B------:R-:W-:Y:S01]  /*7b70*/  ISETP.GT.U32.AND P0, PT, R242.reuse, R142, PT ;  /* 0x0000008ef200720c */ /* 0x040fe20003f04070 */
[----:B------:R-:W-:Y:S01]  /*7b80*/  @!P6 IMAD.IADD R145, R145, 0x1, -R242 ;  /* 0x000000019191e824 */ /* 0x000fe200078e0af2 */
[C---:B------:R-:W-:Y:S01]  /*7b90*/  ISETP.GT.U32.AND P5, PT, R242.reuse, R143, PT ;  /* 0x0000008ff200720c */ /* 0x040fe20003fa4070 */
[----:B------:R-:W-:Y:S01]  /*7ba0*/  IMAD.MOV R146, RZ, RZ, -R146 ;  /* 0x000000ffff927224 */ /* 0x000fe200078e0a92 */
[C---:B------:R-:W-:Y:S01]  /*7bb0*/  ISETP.GT.U32.AND P6, PT, R242.reuse, R144, PT ;  /* 0x00000090f200720c */ /* 0x040fe20003fc4070 */
[----:B------:R-:W-:Y:S01]  /*7bc0*/  IMAD.MOV R147, RZ, RZ, -R147 ;  /* 0x000000ffff937224 */ /* 0x000fe200078e0a93 */
[----:B------:R-:W-:Y:S01]  /*7bd0*/  LOP3.LUT R150, R243, 0x13a, RZ, 0xfc, !PT ;  /* 0x0000013af3967812 */ /* 0x000fe200078efcff */
[----:B------:R-:W-:-:S02]  /*7be0*/  IMAD R146, R242, R146, R151 ;  /* 0x00000092f2927224 */ /* 0x000fc400078e0297 */
[C---:B------:R-:W-:Y:S01]  /*7bf0*/  IMAD R147, R242.reuse, R147, R153 ;  /* 0x00000093f2937224 */ /* 0x040fe200078e0299 */
[----:B------:R-:W-:Y:S01]  /*7c00*/  IABS R151, R150 ;  /* 0x0000009600977213 */ /* 0x000fe20000000000 */
[----:B------:R-:W-:Y:S01]  /*7c10*/  @!P1 IMAD.MOV R140, RZ, RZ, -R140 ;  /* 0x000000ffff8c9224 */ /* 0x000fe200078e0a8c */
[----:B------:R-:W-:Y:S01]  /*7c20*/  ISETP.GT.U32.AND P1, PT, R242, R145, PT ;  /* 0x00000091f200720c */ /* 0x000fe20003f24070 */
[--C-:B------:R-:W-:Y:S01]  /*7c30*/  @!P0 IMAD.IADD R142, R142, 0x1, -R242.reuse ;  /* 0x000000018e8e8824 */ /* 0x100fe200078e0af2 */
[----:B------:R-:W-:Y:S01]  /*7c40*/  IABS R153, R157 ;  /* 0x0000009d00997213 */ /* 0x000fe20000000000 */
[----:B------:R-:W-:Y:S01]  /*7c50*/  IMAD.HI.U32 R148, R244, R151, RZ ;  /* 0x00000097f4947227 */ /* 0x000fe200078e00ff */
[----:B------:R-:W-:Y:S02]  /*7c60*/  ISETP.GE.AND P0, PT, R152, RZ, PT ;  /* 0x000000ff9800720c */ /* 0x000fe40003f06270 */
[----:B------:R-:W-:Y:S01]  /*7c70*/  @!P5 IADD3 R143, R143, -R242, RZ ;  /* 0x800000f28f8fd210 */ /* 0x000fe20007ffe0ff */
[----:B------:R-:W-:Y:S01]  /*7c80*/  @!P6 IMAD.IADD R144, R144, 0x1, -R242 ;  /* 0x000000019090e824 */ /* 0x000fe200078e0af2 */
[----:B------:R-:W-:Y:S01]  /*7c90*/  ISETP.GT.U32.AND P5, PT, R242, R147, PT ;  /* 0x00000093f200720c */ /* 0x000fe20003fa4070 */
[----:B------:R-:W-:Y:S01]  /*7ca0*/  IMAD.HI.U32 R149, R244, R153, RZ ;  /* 0x00000099f4957227 */ /* 0x000fe200078e00ff */
[----:B------:R-:W-:-:S02]  /*7cb0*/  ISETP.GE.AND P6, PT, R154, RZ, PT ;  /* 0x000000ff9a00720c */ /* 0x000fc40003fc6270 */
[C---:B------:R-:W-:Y:S01]  /*7cc0*/  LOP3.LUT R152, R243.reuse, 0x142, RZ, 0xfc, !PT ;  /* 0x00000142f3987812 */ /* 0x040fe200078efcff */
[----:B------:R-:W-:Y:S02]  /*7cd0*/  IMAD.MOV R148, RZ, RZ, -R148 ;  /* 0x000000ffff947224 */ /* 0x000fe400078e0a94 */
[----:B------:R-:W-:Y:S01]  /*7ce0*/  IMAD.MOV R149, RZ, RZ, -R149 ;  /* 0x000000ffff957224 */ /* 0x000fe200078e0a95 */
[----:B------:R-:W-:Y:S01]  /*7cf0*/  IABS R154, R152 ;  /* 0x00000098009a7213 */ /* 0x000fe20000000000 */
[C---:B------:R-:W-:Y:S01]  /*7d00*/  IMAD R148, R242.reuse, R148, R151 ;  /* 0x00000094f2947224 */ /* 0x040fe200078e0297 */
[----:B------:R-:W-:Y:S01]  /*7d10*/  LOP3.LUT R151, R243, 0x140, RZ, 0xfc, !PT ;  /* 0x00000140f3977812 */ /* 0x000fe200078efcff */
[----:B------:R-:W-:Y:S01]  /*7d20*/  @!P2 IMAD.MOV R141, RZ, RZ, -R141 ;  /* 0x000000ffff8da224 */ /* 0x000fe200078e0a8d */
[C---:B------:R-:W-:Y:S01]  /*7d30*/  ISETP.GT.U32.AND P2, PT, R242.reuse, R146, PT ;  /* 0x00000092f200720c */ /* 0x040fe20003f44070 */
[----:B------:R-:W-:Y:S01]  /*7d40*/  @!P1 IMAD.IADD R145, R145, 0x1, -R242 ;  /* 0x0000000191919824 */ /* 0x000fe200078e0af2 */
[----:B------:R-:W-:Y:S01]  /*7d50*/  @!P5 IADD3 R147, R147, -R242, RZ ;  /* 0x800000f29393d210 */ /* 0x000fe20007ffe0ff */
[----:B------:R-:W-:Y:S01]  /*7d60*/  IMAD R149, R242, R149, R153 ;  /* 0x00000095f2957224 */ /* 0x000fe200078e0299 */
[----:B------:R-:W-:Y:S01]  /*7d70*/  ISETP.GE.AND P5, PT, R150, RZ, PT ;  /* 0x000000ff9600720c */ /* 0x000fe20003fa6270 */
[----:B------:R-:W-:Y:S01]  /*7d80*/  @!P0 IMAD.MOV R144, RZ, RZ, -R144 ;  /* 0x000000ffff908224 */ /* 0x000fe200078e0a90 */
[C---:B------:R-:W-:Y:S01]  /*7d90*/  ISETP.GT.U32.AND P0, PT, R242.reuse, R148, PT ;  /* 0x00000094f200720c */ /* 0x040fe20003f04070 */
[----:B------:R-:W-:Y:S01]  /*7da0*/  @!P4 IMAD.MOV R143, RZ, RZ, -R143 ;  /* 0x000000ffff8fc224 */ /* 0x000fe200078e0a8f */
[C---:B------:R-:W-:Y:S01]  /*7db0*/  ISETP.GT.U32.AND P4, PT, R242.reuse, R147, PT ;  /* 0x00000093f200720c */ /* 0x040fe20003f84070 */
[----:B------:R-:W-:Y:S01]  /*7dc0*/  @!P6 IMAD.MOV R145, RZ, RZ, -R145 ;  /* 0x000000ffff91e224 */ /* 0x000fe200078e0a91 */
[----:B------:R-:W-:Y:S01]  /*7dd0*/  ISETP.GT.U32.AND P6, PT, R242, R149, PT ;  /* 0x00000095f200720c */ /* 0x000fe20003fc4070 */
[----:B------:R-:W-:Y:S01]  /*7de0*/  @!P3 IMAD.MOV R142, RZ, RZ, -R142 ;  /* 0x000000ffff8eb224 */ /* 0x000fe200078e0a8e */
[----:B------:R-:W-:Y:S01]  /*7df0*/  LOP3.LUT R150, R243, 0x13e, RZ, 0xfc, !PT ;  /* 0x0000013ef3967812 */ /* 0x000fe200078efcff */
[----:B------:R-:W-:Y:S01]  /*7e00*/  @!P2 IMAD.IADD R146, R146, 0x1, -R242 ;  /* 0x000000019292a824 */ /* 0x000fe200078e0af2 */
[----:B------:R-:W-:-:S02]  /*7e10*/  ISETP.GE.AND P1, PT, R155, RZ, PT ;  /* 0x000000ff9b00720c */ /* 0x000fc40003f26270 */
[----:B------:R-:W-:Y:S02]  /*7e20*/  IABS R153, R150 ;  /* 0x0000009600997213 */ /* 0x000fe40000000000 */
[----:B------:R-:W-:Y:S01]  /*7e30*/  ISETP.GT.U32.AND P3, PT, R242, R146, PT ;  /* 0x00000092f200720c */ /* 0x000fe20003f64070 */
[--C-:B------:R-:W-:Y:S01]  /*7e40*/  @!P0 IMAD.IADD R148, R148, 0x1, -R242.reuse ;  /* 0x0000000194948824 */ /* 0x100fe200078e0af2 */
[----:B------:R-:W-:Y:S02]  /*7e50*/  IABS R155, R151 ;  /* 0x00000097009b7213 */ /* 0x000fe40000000000 */
[----:B------:R-:W-:Y:S01]  /*7e60*/  @!P4 IADD3 R147, R147, -R242, RZ ;  /* 0x800000f29393c210 */ /* 0x000fe20007ffe0ff */
[----:B------:R-:W-:Y:S01]  /*7e70*/  @!P6 IMAD.IADD R149, R149, 0x1, -R242 ;  /* 0x000000019595e824 */ /* 0x000fe200078e0af2 */
[----:B------:R-:W-:Y:S01]  /*7e80*/  ISETP.GE.AND P4, PT, R150, RZ, PT ;  /* 0x000000ff9600720c */ /* 0x000fe20003f86270 */
[----:B------:R-:W-:Y:S01]  /*7e90*/  IMAD.HI.U32 R150, R244, R153, RZ ;  /* 0x00000099f4967227 */ /* 0x000fe200078e00ff */
[----:B------:R-:W-:-:S02]  /*7ea0*/  ISETP.GT.U32.AND P6, PT, R242, R148, PT ;  /* 0x00000094f200720c */ /* 0x000fc40003fc4070 */
[----:B------:R-:W-:Y:S01]  /*7eb0*/  ISETP.GE.AND P0, PT, R151, RZ, PT ;  /* 0x000000ff9700720c */ /* 0x000fe20003f06270 */
[----:B------:R-:W-:Y:S01]  /*7ec0*/  IMAD.MOV R150, RZ, RZ, -R150 ;  /* 0x000000ffff967224 */ /* 0x000fe200078e0a96 */
[----:B------:R-:W-:Y:S01]  /*7ed0*/  ISETP.GE.AND P2, PT, R156, RZ, PT ;  /* 0x000000ff9c00720c */ /* 0x000fe20003f46270 */
[----:B------:R-:W-:-:S04]  /*7ee0*/  IMAD.HI.U32 R151, R244, R155, RZ ;  /* 0x0000009bf4977227 */ /* 0x000fc800078e00ff */
[----:B------:R-:W-:Y:S02]  /*7ef0*/  IMAD R150, R242, R150, R153 ;  /* 0x00000096f2967224 */ /* 0x000fe400078e0299 */
[--C-:B------:R-:W-:Y:S01]  /*7f00*/  @!P3 IMAD.IADD R146, R146, 0x1, -R242.reuse ;  /* 0x000000019292b824 */ /* 0x100fe200078e0af2 */
[----:B------:R-:W-:Y:S01]  /*7f10*/  ISETP.GE.AND P3, PT, R157, RZ, PT ;  /* 0x000000ff9d00720c */ /* 0x000fe20003f66270 */
[----:B------:R-:W-:Y:S01]  /*7f20*/  @!P6 IMAD.IADD R148, R148, 0x1, -R242 ;  /* 0x000000019494e824 */ /* 0x000fe200078e0af2 */
[C---:B------:R-:W-:Y:S01]  /*7f30*/  ISETP.GT.U32.AND P6, PT, R242.reuse, R150, PT ;  /* 0x00000096f200720c */ /* 0x040fe20003fc4070 */
[----:B------:R-:W-:Y:S02]  /*7f40*/  IMAD.MOV R151, RZ, RZ, -R151 ;  /* 0x000000ffff977224 */ /* 0x000fe400078e0a97 */
[----:B------:R-:W-:Y:S01]  /*7f50*/  @!P1 IMAD.MOV R146, RZ, RZ, -R146 ;  /* 0x000000ffff929224 */ /* 0x000fe200078e0a92 */
[C---:B------:R-:W-:Y:S01]  /*7f60*/  ISETP.GT.U32.AND P1, PT, R242.reuse, R149, PT ;  /* 0x00000095f200720c */ /* 0x040fe20003f24070 */
[----:B------:R-:W-:Y:S01]  /*7f70*/  IMAD R151, R242, R151, R155 ;  /* 0x00000097f2977224 */ /* 0x000fe200078e029b */
[----:B------:R-:W-:Y:S01]  /*7f80*/  @!P2 IADD3 R147, -R147, RZ, RZ ;  /* 0x000000ff9393a210 */ /* 0x000fe20007ffe1ff */
[----:B------:R-:W-:Y:S01]  /*7f90*/  @!P5 IMAD.MOV R148, RZ, RZ, -R148 ;  /* 0x000000ffff94d224 */ /* 0x000fe200078e0a94 */
[----:B------:R-:W-:Y:S01]  /*7fa0*/  ISETP.GE.AND P2, PT, R152, RZ, PT ;  /* 0x000000ff9800720c */ /* 0x000fe20003f46270 */
[----:B------:R-:W-:Y:S01]  /*7fb0*/  IMAD.MOV.U32 R155, RZ, RZ, R154 ;  /* 0x000000ffff9b7224 */ /* 0x000fe200078e009a */
[----:B------:R-:W-:-:S02]  /*7fc0*/  ISETP.GT.U32.AND P5, PT, R242, R151, PT ;  /* 0x00000097f200720c */ /* 0x000fc40003fa4070 */
[----:B------:R-:W-:Y:S02]  /*7fd0*/  LOP3.LUT R152, R243, 0x144, RZ, 0xfc, !PT ;  /* 0x00000144f3987812 */ /* 0x000fe400078efcff */
[----:B------:R-:W-:Y:S02]  /*7fe0*/  @!P6 IADD3 R150, R150, -R242, RZ ;  /* 0x800000f29696e210 */ /* 0x000fe40007ffe0ff */
[----:B------:R-:W-:Y:S01]  /*7ff0*/  IABS R157, R152 ;  /* 0x00000098009d7213 */ /* 0x000fe20000000000 */
[----:B------:R-:W-:Y:S01]  /*8000*/  @!P1 IMAD.IADD R149, R149, 0x1, -R242 ;  /* 0x0000000195959824 */ /* 0x000fe200078e0af2 */
[----:B------:R-:W-:Y:S01]  /*8010*/  ISETP.GE.AND P1, PT, R152, RZ, PT ;  /* 0x000000ff9800720c */ /* 0x000fe20003f26270 */
[----:B------:R-:W-:Y:S01]  /*8020*/  IMAD.HI.U32 R152, R244, R155, RZ ;  /* 0x0000009bf4987227 */ /* 0x000fe200078e00ff */
[----:B------:R-:W-:Y:S02]  /*8030*/  ISETP.GT.U32.AND P6, PT, R242, R150, PT ;  /* 0x00000096f200720c */ /* 0x000fe40003fc4070 */
[----:B------:R-:W-:Y:S01]  /*8040*/  LOP3.LUT R154, R243, 0x146, RZ, 0xfc, !PT ;  /* 0x00000146f39a7812 */ /* 0x000fe200078efcff */
[----:B------:R-:W-:-:S02]  /*8050*/  IMAD.MOV R152, RZ, RZ, -R152 ;  /* 0x000000ffff987224 */ /* 0x000fc400078e0a98 */
[----:B------:R-:W-:Y:S01]  /*8060*/  @!P5 IMAD.IADD R151, R151, 0x1, -R242 ;  /* 0x000000019797d824 */ /* 0x000fe200078e0af2 */
[----:B------:R-:W-:Y:S01]  /*8070*/  IABS R159, R154 ;  /* 0x0000009a009f7213 */ /* 0x000fe20000000000 */
[----:B------:R-:W-:Y:S02]  /*8080*/  IMAD R152, R242, R152, R155 ;  /* 0x00000098f2987224 */ /* 0x000fe400078e029b */
[----:B------:R-:W-:Y:S01]  /*8090*/  @!P3 IMAD.MOV R149, RZ, RZ, -R149 ;  /* 0x000000ffff95b224 */ /* 0x000fe200078e0a95 */
[----:B------:R-:W-:Y:S01]  /*80a0*/  ISETP.GE.AND P3, PT, R154, RZ, PT ;  /* 0x000000ff9a00720c */ /* 0x000fe20003f66270 */
[----:B------:R-:W-:Y:S01]  /*80b0*/  IMAD.HI.U32 R154, R244, R159, RZ ;  /* 0x0000009ff49a7227 */ /* 0x000fe200078e00ff */
[----:B------:R-:W-:-:S03]  /*80c0*/  ISETP.GT.U32.AND P5, PT, R242, R151, PT ;  /* 0x00000097f200720c */ /* 0x000fc60003fa4070 */
[----:B------:R-:W-:-:S04]  /*80d0*/  IMAD.HI.U32 R155, R244, R161, RZ ;  /* 0x000000a1f49b7227 */ /* 0x000fc800078e00ff */
[----:B------:R-:W-:Y:S01]  /*80e0*/  @!P6 IMAD.IADD R150, R150, 0x1, -R242 ;  /* 0x000000019696e824 */ /* 0x000fe200078e0af2 */
[----:B------:R-:W-:Y:S01]  /*80f0*/  ISETP.GT.U32.AND P6, PT, R242, R152, PT ;  /* 0x00000098f200720c */ /* 0x000fe20003fc4070 */
[----:B------:R-:W-:Y:S01]  /*8100*/  IMAD.MOV R154, RZ, RZ, -R154 ;  /* 0x000000ffff9a7224 */ /* 0x000fe200078e0a9a */
[----:B------:R-:W-:Y:S01]  /*8110*/  IADD3 R155, -R155, RZ, RZ ;  /* 0x000000ff9b9b7210 */ /* 0x000fe20007ffe1ff */
[----:B------:R-:W-:-:S04]  /*8120*/  IMAD.HI.U32 R153, R244, R157, RZ ;  /* 0x0000009df4997227 */ /* 0x000fc800078e00ff */
[C---:B------:R-:W-:Y:S01]  /*8130*/  IMAD R154, R242.reuse, R154, R159 ;  /* 0x0000009af29a7224 */ /* 0x040fe200078e029f */
[----:B------:R-:W-:Y:S01]  /*8140*/  IABS R159, R162 ;  /* 0x000000a2009f7213 */ /* 0x000fe20000000000 */
[C---:B------:R-:W-:Y:S01]  /*8150*/  IMAD R155, R242.reuse, R155, R161 ;  /* 0x0000009bf29b7224 */ /* 0x040fe200078e02a1 */
[----:B------:R-:W-:Y:S01]  /*8160*/  IABS R161, R164 ;  /* 0x000000a400a17213 */ /* 0x000fe20000000000 */
[----:B------:R-:W-:Y:S02]  /*8170*/  IMAD.MOV R153, RZ, RZ, -R153 ;  /* 0x000000ffff997224 */ /* 0x000fe400078e0a99 */
[--C-:B------:R-:W-:Y:S01]  /*8180*/  @!P5 IMAD.IADD R151, R151, 0x1, -R242.reuse ;  /* 0x000000019797d824 */ /* 0x100fe200078e0af2 */
[----:B------:R-:W-:Y:S01]  /*8190*/  ISETP.GT.U32.AND P5, PT, R242, R154, PT ;  /* 0x0000009af200720c */ /* 0x000fe20003fa4070 */
[----:B------:R-:W-:Y:S01]  /*81a0*/  @!P6 IMAD.IADD R152, R152, 0x1, -R242 ;  /* 0x000000019898e824 */ /* 0x000fe200078e0af2 */
[C---:B------:R-:W-:Y:S01]  /*81b0*/  ISETP.GT.U32.AND P6, PT, R242.reuse, R155, PT ;  /* 0x0000009bf200720c */ /* 0x040fe20003fc4070 */
[----:B------:R-:W-:Y:S01]  /*81c0*/  IMAD R153, R242, R153, R157 ;  /* 0x00000099f2997224 */ /* 0x000fe200078e029d */
[----:B------:R-:W-:Y:S01]  /*81d0*/  IABS R157, R160 ;  /* 0x000000a0009d7213 */ /* 0x000fe20000000000 */
[----:B------:R-:W-:-:S02]  /*81e0*/  @!P4 IMAD.MOV R150, RZ, RZ, -R150 ;  /* 0x000000ffff96c224 */ /* 0x000fc400078e0a96 */
[----:B------:R-:W-:Y:S01]  /*81f0*/  @!P0 IMAD.MOV R151, RZ, RZ, -R151 ;  /* 0x000000ffff978224 */ /* 0x000fe200078e0a97 */
[----:B------:R-:W-:Y:S01]  /*8200*/  ISETP.GT.U32.AND P4, PT, R242, R153, PT ;  /* 0x00000099f200720c */ /* 0x000fe20003f84070 */
[----:B------:R-:W-:-:S04]  /*8210*/  IMAD.HI.U32 R156, R244, R157, RZ ;  /* 0x0000009df49c7227 */ /* 0x000fc800078e00ff */
[----:B------:R-:W-:Y:S01]  /*8220*/  IMAD.MOV R156, RZ, RZ, -R156 ;  /* 0x000000ffff9c7224 */ /* 0x000fe200078e0a9c */
[----:B------:R-:W-:Y:S01]  /*8230*/  @!P5 IADD3 R154, R154, -R242, RZ ;  /* 0x800000f29a9ad210 */ /* 0x000fe20007ffe0ff */
[----:B------:R-:W-:Y:S02]  /*8240*/  @!P6 IMAD.IADD R155, R155, 0x1, -R242 ;  /* 0x000000019b9be824 */ /* 0x000fe400078e0af2 */
[C---:B------:R-:W-:Y:S01]  /*8250*/  IMAD R156, R242.reuse, R156, R157 ;  /* 0x0000009cf29c7224 */ /* 0x040fe200078e029d */
[----:B------:R-:W-:Y:S01]  /*8260*/  ISETP.GT.U32.AND P6, PT, R242, R154, PT ;  /* 0x0000009af200720c */ /* 0x000fe20003fc4070 */
[----:B------:R-:W-:Y:S01]  /*8270*/  IMAD.HI.U32 R157, R244, R159, RZ ;  /* 0x0000009ff49d7227 */ /* 0x000fe200078e00ff */
[----:B------:R-:W-:-:S03]  /*8280*/  ISETP.GT.U32.AND P0, PT, R242, R155, PT ;  /* 0x0000009bf200720c */ /* 0x000fc60003f04070 */
[----:B------:R-:W-:Y:S02]  /*8290*/  IMAD.MOV R157, RZ, RZ, -R157 ;  /* 0x000000ffff9d7224 */ /* 0x000fe400078e0a9d */
[--C-:B------:R-:W-:Y:S01]  /*82a0*/  @!P4 IMAD.IADD R153, R153, 0x1, -R242.reuse ;  /* 0x000000019999c824 */ /* 0x100fe200078e0af2 */
[C---:B------:R-:W-:Y:S01]  /*82b0*/  ISETP.GT.U32.AND P4, PT, R242.reuse, R152, PT ;  /* 0x00000098f200720c */ /* 0x040fe20003f84070 */
[----:B------:R-:W-:Y:S02]  /*82c0*/  IMAD R157, R242, R157, R159 ;  /* 0x0000009df29d7224 */ /* 0x000fe400078e029f */
[----:B------:R-:W-:Y:S01]  /*82d0*/  IMAD.HI.U32 R159, R244, R163, RZ ;  /* 0x000000a3f49f7227 */ /* 0x000fe200078e00ff */
[----:B------:R-:W-:Y:S02]  /*82e0*/  ISETP.GT.U32.AND P5, PT, R242, R153, PT ;  /* 0x00000099f200720c */ /* 0x000fe40003fa4070 */
[----:B------:R-:W-:Y:S01]  /*82f0*/  @!P6 IADD3 R154, R154, -R242, RZ ;  /* 0x800000f29a9ae210 */ /* 0x000fe20007ffe0ff */
[----:B------:R-:W-:Y:S01]  /*8300*/  @!P0 IMAD.IADD R155, R155, 0x1, -R242 ;  /* 0x000000019b9b8824 */ /* 0x000fe200078e0af2 */
[----:B------:R-:W-:Y:S01]  /*8310*/  ISETP.GT.U32.AND P6, PT, R242, R157, PT ;  /* 0x0000009df200720c */ /* 0x000fe20003fc4070 */
[----:B------:R-:W-:Y:S01]  /*8320*/  IMAD.MOV R159, RZ, RZ, -R159 ;  /* 0x000000ffff9f7224 */ /* 0x000fe200078e0a9f */
[----:B------:R-:W-:Y:S01]  /*8330*/  ISETP.GE.AND P0, PT, R160, RZ, PT ;  /* 0x000000ffa000720c */ /* 0x000fe20003f06270 */
[----:B------:R-:W-:-:S04]  /*8340*/  IMAD.HI.U32 R160, R244, R165, RZ ;  /* 0x000000a5f4a07227 */ /* 0x000fc800078e00ff */
[----:B------:R-:W-:Y:S01]  /*8350*/  @!P4 IMAD.IADD R152, R152, 0x1, -R242 ;  /* 0x000000019898c824 */ /* 0x000fe200078e0af2 */
[----:B------:R-:W-:Y:S01]  /*8360*/  ISETP.GT.U32.AND P4, PT, R242, R156, PT ;  /* 0x0000009cf200720c */ /* 0x000fe20003f84070 */
[----:B------:R-:W-:Y:S02]  /*8370*/  IMAD.MOV R160, RZ, RZ, -R160 ;  /* 0x000000ffffa07224 */ /* 0x000fe400078e0aa0 */
[--C-:B------:R-:W-:Y:S01]  /*8380*/  @!P5 IMAD.IADD R153, R153, 0x1, -R242.reuse ;  /* 0x000000019999d824 */ /* 0x100fe200078e0af2 */
[----:B------:R-:W-:Y:S01]  /*8390*/  @!P2 IADD3 R152, -R152, RZ, RZ ;  /* 0x000000ff9898a210 */ /* 0x000fe20007ffe1ff */
[----:B------:R-:W-:Y:S01]  /*83a0*/  @!P6 IMAD.IADD R157, R157, 0x1, -R242 ;  /* 0x000000019d9de824 */ /* 0x000fe200078e0af2 */
[----:B------:R-:W-:Y:S01]  /*83b0*/  ISETP.GE.AND P5, PT, R158, RZ, PT ;  /* 0x000000ff9e00720c */ /* 0x000fe20003fa6270 */
[----:B------:R-:W-:-:S03]  /*83c0*/  IMAD.HI.U32 R158, R244, R161, RZ ;  /* 0x000000a1f49e7227 */ /* 0x000fc600078e00ff */
[C---:B------:R-:W-:Y:S01]  /*83d0*/  ISETP.GT.U32.AND P6, PT, R242.reuse, R157, PT ;  /* 0x0000009df200720c */ /* 0x040fe20003fc4070 */
[----:B------:R-:W-:Y:S02]  /*83e0*/  IMAD R160, R242, R160, R165 ;  /* 0x000000a0f2a07224 */ /* 0x000fe400078e02a5 */
[----:B------:R-:W-:Y:S01]  /*83f0*/  @!P4 IMAD.IADD R156, R156, 0x1, -R242 ;  /* 0x000000019c9cc824 */ /* 0x000fe200078e0af2 */
[----:B------:R-:W-:Y:S01]  /*8400*/  ISETP.GE.AND P4, PT, R162, RZ, PT ;  /* 0x000000ffa200720c */ /* 0x000fe20003f86270 */
[----:B------:R-:W-:Y:S02]  /*8410*/  IMAD.MOV R158, RZ, RZ, -R158 ;  /* 0x000000ffff9e7224 */ /* 0x000fe400078e0a9e */
[C---:B------:R-:W-:Y:S01]  /*8420*/  IMAD R159, R242.reuse, R159, R163 ;  /* 0x0000009ff29f7224 */ /* 0x040fe200078e02a3 */
[C---:B------:R-:W-:Y:S01]  /*8430*/  ISETP.GT.U32.AND P2, PT, R242.reuse, R156, PT ;  /* 0x0000009cf200720c */ /* 0x040fe20003f44070 */
[----:B------:R-:W-:Y:S01]  /*8440*/  IMAD R158, R242, R158, R161 ;  /* 0x0000009ef29e7224 */ /* 0x000fe200078e02a1 */
[----:B------:R-:W-:Y:S01]  /*8450*/  IABS R163, R168 ;  /* 0x000000a800a37213 */ /* 0x000fe20000000000 */
[----:B------:R-:W-:-:S02]  /*8460*/  @!P1 IMAD.MOV R153, RZ, RZ, -R153 ;  /* 0x000000ffff999224 */ /* 0x000fc400078e0a99 */
[----:B------:R-:W-:Y:S01]  /*8470*/  @!P6 IADD3 R157, R157, -R242, RZ ;  /* 0x800000f29d9de210 */ /* 0x000fe20007ffe0ff */
[----:B------:R-:W-:Y:S01]  /*8480*/  @!P5 IMAD.MOV R155, RZ, RZ, -R155 ;  /* 0x000000ffff9bd224 */ /* 0x000fe200078e0a9b */
[----:B------:R-:W-:Y:S01]  /*8490*/  ISETP.GT.U32.AND P6, PT, R242, R160, PT ;  /* 0x000000a0f200720c */ /* 0x000fe20003fc4070 */
[----:B------:R-:W-:Y:S01]  /*84a0*/  IMAD.HI.U32 R161, R244, R163, RZ ;  /* 0x000000a3f4a17227 */ /* 0x000fe200078e00ff */
[C---:B------:R-:W-:Y:S02]  /*84b0*/  ISETP.GT.U32.AND P1, PT, R242.reuse, R158, PT ;  /* 0x0000009ef200720c */ /* 0x040fe40003f24070 */
[----:B------:R-:W-:Y:S01]  /*84c0*/  ISETP.GT.U32.AND P5, PT, R242, R159, PT ;  /* 0x0000009ff200720c */ /* 0x000fe20003fa4070 */
[----:B------:R-:W-:Y:S02]  /*84d0*/  IMAD.MOV R161, RZ, RZ, -R161 ;  /* 0x000000ffffa17224 */ /* 0x000fe400078e0aa1 */
[----:B------:R-:W-:Y:S01]  /*84e0*/  @!P2 IMAD.IADD R156, R156, 0x1, -R242 ;  /* 0x000000019c9ca824 */ /* 0x000fe200078e0af2 */
[----:B------:R-:W-:Y:S01]  /*84f0*/  ISETP.GE.AND P2, PT, R166, RZ, PT ;  /* 0x000000ffa600720c */ /* 0x000fe20003f46270 */
[----:B------:R-:W-:Y:S01]  /*8500*/  @!P3 IMAD.MOV R154, RZ, RZ, -R154 ;  /* 0x000000ffff9ab224 */ /* 0x000fe200078e0a9a */
[----:B------:R-:W-:Y:S01]  /*8510*/  LOP3.LUT R166, R243, 0x156, RZ, 0xfc, !PT ;  /* 0x00000156f3a67812 */ /* 0x000fe200078efcff */
[----:B------:R-:W-:Y:S01]  /*8520*/  @!P0 IMAD.MOV R156, RZ, RZ, -R156 ;  /* 0x000000ffff9c8224 */ /* 0x000fe200078e0a9c */
[----:B------:R-:W-:Y:S01]  /*8530*/  ISETP.GE.AND P3, PT, R164, RZ, PT ;  /* 0x000000ffa400720c */ /* 0x000fe20003f66270 */
[--C-:B------:R-:W-:Y:S01]  /*8540*/  @!P6 IMAD.IADD R160, R160, 0x1, -R242.reuse ;  /* 0x00000001a0a0e824 */ /* 0x100fe200078e0af2 */
[----:B------:R-:W-:Y:S01]  /*8550*/  IABS R165, R166 ;  /* 0x000000a600a57213 */ /* 0x000fe20000000000 */
[--C-:B------:R-:W-:Y:S01]  /*8560*/  @!P1 IMAD.IADD R158, R158, 0x1, -R242.reuse ;  /* 0x000000019e9e9824 */ /* 0x100fe200078e0af2 */
[----:B------:R-:W-:Y:S01]  /*8570*/  ISETP.GE.AND P1, PT, R167, RZ, PT ;  /* 0x000000ffa700720c */ /* 0x000fe20003f26270 */
[----:B------:R-:W-:Y:S01]  /*8580*/  @!P5 IMAD.IADD R159, R159, 0x1, -R242 ;  /* 0x000000019f9fd824 */ /* 0x000fe200078e0af2 */
[----:B------:R-:W-:Y:S01]  /*8590*/  ISETP.GT.U32.AND P6, PT, R242, R160, PT ;  /* 0x000000a0f200720c */ /* 0x000fe20003fc4070 */
[----:B------:R-:W-:Y:S01]  /*85a0*/  IMAD.HI.U32 R162, R244, R165, RZ ;  /* 0x000000a5f4a27227 */ /* 0x000fe200078e00ff */
[----:B------:R-:W-:-:S02]  /*85b0*/  ISETP.GT.U32.AND P5, PT, R242, R158, PT ;  /* 0x0000009ef200720c */ /* 0x000fc40003fa4070 */
[C---:B------:R-:W-:Y:S01]  /*85c0*/  ISETP.GT.U32.AND P0, PT, R242.reuse, R159, PT ;  /* 0x0000009ff200720c */ /* 0x040fe20003f04070 */
[----:B------:R-:W-:Y:S01]  /*85d0*/  IMAD R161, R242, R161, R163 ;  /* 0x000000a1f2a17224 */ /* 0x000fe200078e02a3 */
[----:B------:R-:W-:Y:S01]  /*85e0*/  IADD3 R162, -R162, RZ, RZ ;  /* 0x000000ffa2a27210 */ /* 0x000fe20007ffe1ff */
[----:B------:R-:W-:Y:S01]  /*85f0*/  @!P4 IMAD.MOV R157, RZ, RZ, -R157 ;  /* 0x000000ffff9dc224 */ /* 0x000fe200078e0a9d */
[----:B------:R-:W-:Y:S01]  /*8600*/  IABS R167, R170 ;  /* 0x000000aa00a77213 */ /* 0x000fe20000000000 */
[----:B------:R-:W-:-:S04]  /*8610*/  IMAD.HI.U32 R164, R244, R169, RZ ;  /* 0x000000a9f4a47227 */ /* 0x000fc800078e00ff */
[----:B------:R-:W-:Y:S02]  /*8620*/  IMAD R162, R242, R162, R165 ;  /* 0x000000a2f2a27224 */ /* 0x000fe400078e02a5 */
[--C-:B------:R-:W-:Y:S02]  /*8630*/  @!P6 IMAD.IADD R160, R160, 0x1, -R242.reuse ;  /* 0x00000001a0a0e824 */ /* 0x100fe400078e0af2 */
[--C-:B------:R-:W-:Y:S01]  /*8640*/  @!P5 IMAD.IADD R158, R158, 0x1, -R242.reuse ;  /* 0x000000019e9ed824 */ /* 0x100fe200078e0af2 */
[C---:B------:R-:W-:Y:S01]  /*8650*/  ISETP.GT.U32.AND P6, PT, R242.reuse, R162, PT ;  /* 0x000000a2f200720c */ /* 0x040fe20003fc4070 */
[----:B------:R-:W-:Y:S01]  /*8660*/  @!P0 IMAD.IADD R159, R159, 0x1, -R242 ;  /* 0x000000019f9f8824 */ /* 0x000fe200078e0af2 */
[----:B------:R-:W-:Y:S01]  /*8670*/  ISETP.GT.U32.AND P5, PT, R242, R161, PT ;  /* 0x000000a1f200720c */ /* 0x000fe20003fa4070 */
[----:B------:R-:W-:Y:S01]  /*8680*/  IMAD.HI.U32 R163, R244, R167, RZ ;  /* 0x000000a7f4a37227 */ /* 0x000fe200078e00ff */
[----:B------:R-:W-:Y:S02]  /*8690*/  ISETP.GE.AND P0, PT, R168, RZ, PT ;  /* 0x000000ffa800720c */ /* 0x000fe40003f06270 */
[----:B------:R-:W-:Y:S01]  /*86a0*/  LOP3.LUT R168, R243, 0x15c, RZ, 0xfc, !PT ;  /* 0x0000015cf3a87812 */ /* 0x000fe200078efcff */
[----:B------:R-:W-:Y:S01]  /*86b0*/  IMAD.MOV R163, RZ, RZ, -R163 ;  /* 0x000000ffffa37224 */ /* 0x000fe200078e0aa3 */
[----:B------:R-:W-:Y:S01]  /*86c0*/  @!P1 IADD3 R160, -R160, RZ, RZ ;  /* 0x000000ffa0a09210 */ /* 0x000fe20007ffe1ff */
[----:B------:R-:W-:Y:S01]  /*86d0*/  @!P3 IMAD.MOV R158, RZ, RZ, -R158 ;  /* 0x000000ffff9eb224 */ /* 0x000fe200078e0a9e */
[----:B------:R-:W-:Y:S01]  /*86e0*/  IABS R171, R168 ;  /* 0x000000a800ab7213 */ /* 0x000fe20000000000 */
[----:B------:R-:W-:Y:S01]  /*86f0*/  IMAD R163, R242, R163, R167 ;  /* 0x000000a3f2a37224 */ /* 0x000fe200078e02a7 */
[----:B------:R-:W-:Y:S01]  /*8700*/  IABS R167, R173 ;  /* 0x000000ad00a77213 */ /* 0x000fe20000000000 */
[----:B------:R-:W-:-:S02]  /*8710*/  @!P6 IMAD.IADD R162, R162, 0x1, -R242 ;  /* 0x00000001a2a2e824 */ /* 0x000fc400078e0af2 */
[----:B------:R-:W-:Y:S01]  /*8720*/  IMAD.HI.U32 R165, R244, R171, RZ ;  /* 0x000000abf4a57227 */ /* 0x000fe200078e00ff */
[----:B------:R-:W-:Y:S02]  /*8730*/  @!P5 IADD3 R161, R161, -R242, RZ ;  /* 0x800000f2a1a1d210 */ /* 0x000fe40007ffe0ff */
[C---:B------:R-:W-:Y:S01]  /*8740*/  ISETP.GT.U32.AND P3, PT, R242.reuse, R162, PT ;  /* 0x000000a2f200720c */ /* 0x040fe20003f64070 */
[----:B------:R-:W-:Y:S01]  /*8750*/  IMAD.MOV R165, RZ, RZ, -R165 ;  /* 0x000000ffffa57224 */ /* 0x000fe200078e0aa5 */
[C---:B------:R-:W-:Y:S01]  /*8760*/  ISETP.GT.U32.AND P4, PT, R242.reuse, R161, PT ;  /* 0x000000a1f200720c */ /* 0x040fe20003f84070 */
[----:B------:R-:W-:Y:S01]  /*8770*/  IMAD.MOV R164, RZ, RZ, -R164 ;  /* 0x000000ffffa47224 */ /* 0x000fe200078e0aa4 */
[C---:B------:R-:W-:Y:S01]  /*8780*/  ISETP.GT.U32.AND P6, PT, R242.reuse, R163, PT ;  /* 0x000000a3f200720c */ /* 0x040fe20003fc4070 */
[----:B------:R-:W-:Y:S01]  /*8790*/  IMAD R165, R242, R165, R171 ;  /* 0x000000a5f2a57224 */ /* 0x000fe200078e02ab */
[----:B------:R-:W-:Y:S01]  /*87a0*/  ISETP.GE.AND P5, PT, R166, RZ, PT ;  /* 0x000000ffa600720c */ /* 0x000fe20003fa6270 */
[----:B------:R-:W-:Y:S01]  /*87b0*/  @!P2 IMAD.MOV R159, RZ, RZ, -R159 ;  /* 0x000000ffff9fa224 */ /* 0x000fe200078e0a9f */
[----:B------:R-:W-:Y:S01]  /*87c0*/  ISETP.GE.AND P2, PT, R170, RZ, PT ;  /* 0x000000ffaa00720c */ /* 0x000fe20003f46270 */
[----:B------:R-:W-:Y:S01]  /*87d0*/  IMAD.HI.U32 R166, R244, R167, RZ ;  /* 0x000000a7f4a67227 */ /* 0x000fe200078e00ff */
[----:B------:R-:W-:-:S03]  /*87e0*/  LOP3.LUT R170, R243, 0x160, RZ, 0xfc, !PT ;  /* 0x00000160f3aa7812 */ /* 0x000fc600078efcff */
[--C-:B------:R-:W-:Y:S01]  /*87f0*/  @!P3 IMAD.IADD R162, R162, 0x1, -R242.reuse ;  /* 0x00000001a2a2b824 */ /* 0x100fe200078e0af2 */
[----:B------:R-:W-:Y:S01]  /*8800*/  ISETP.GT.U32.AND P3, PT, R242, R165, PT ;  /* 0x000000a5f200720c */ /* 0x000fe20003f64070 */
[--C-:B------:R-:W-:Y:S01]  /*8810*/  @!P4 IMAD.IADD R161, R161, 0x1, -R242.reuse ;  /* 0x00000001a1a1c824 */ /* 0x100fe200078e0af2 */
[----:B------:R-:W-:Y:S01]  /*8820*/  ISETP.GE.AND P4, PT, R172, RZ, PT ;  /* 0x000000ffac00720c */ /* 0x000fe20003f86270 */
[----:B------:R-:W-:Y:S01]  /*8830*/  @!P6 IMAD.IADD R163, R163, 0x1, -R242 ;  /* 0x00000001a3a3e824 */ /* 0x000fe200078e0af2 */
[----:B------:R-:W-:Y:S01]  /*8840*/  LOP3.LUT R172, R243, 0x162, RZ, 0xfc, !PT ;  /* 0x00000162f3ac7812 */ /* 0x000fe200078efcff */
[C---:B------:R-:W-:Y:S01]  /*8850*/  IMAD R164, R242.reuse, R164, R169 ;  /* 0x000000a4f2a47224 */ /* 0x040fe200078e02a9 */
[----:B------:R-:W-:Y:S01]  /*8860*/  @!P0 IADD3 R161, -R161, RZ, RZ ;  /* 0x000000ffa1a18210 */ /* 0x000fe20007ffe1ff */
[----:B------:R-:W-:Y:S01]  /*8870*/  IMAD.MOV R166, RZ, RZ, -R166 ;  /* 0x000000ffffa67224 */ /* 0x000fe200078e0aa6 */
[C---:B------:R-:W-:Y:S01]  /*8880*/  ISETP.GT.U32.AND P0, PT, R242.reuse, R163, PT ;  /* 0x000000a3f200720c */ /* 0x040fe20003f04070 */
        /* <DEDUP_REMOVED lines=8> */
[C---:B------:R-:W-:Y:S01]  /*8910*/  ISETP.GT.U32.AND P3, PT, R242.reuse, R165, PT ;  /* 0x000000a5f200720c */ /* 0x040fe20003f64070 */
[----:B------:R-:W-:Y:S01]  /*8920*/  IMAD.MOV R167, RZ, RZ, -R167 ;  /* 0x000000ffffa77224 */ /* 0x000fe200078e0aa7 */
[----:B------:R-:W-:Y:S01]  /*8930*/  ISETP.GE.AND P5, PT, R173, RZ, PT ;  /* 0x000000ffad00720c */ /* 0x000fe20003fa6270 */
[--C-:B------:R-:W-:Y:S01]  /*8940*/  @!P0 IMAD.IADD R163, R163, 0x1, -R242.reuse ;  /* 0x00000001a3a38824 */ /* 0x100fe200078e0af2 */
[C---:B------:R-:W-:Y:S01]  /*8950*/  ISETP.GT.U32.AND P0, PT, R242.reuse, R166, PT ;  /* 0x000000a6f200720c */ /* 0x040fe20003f04070 */
[----:B------:R-:W-:Y:S01]  /*8960*/  IMAD R167, R242, R167, R169 ;  /* 0x000000a7f2a77224 */ /* 0x000fe200078e02a9 */
[----:B------:R-:W-:Y:S01]  /*8970*/  IABS R169, R175 ;  /* 0x000000af00a97213 */ /* 0x000fe20000000000 */
[----:B------:R-:W-:Y:S01]  /*8980*/  @!P1 IMAD.IADD R164, R164, 0x1, -R242 ;  /* 0x00000001a4a49824 */ /* 0x000fe200078e0af2 */
[----:B------:R-:W-:Y:S01]  /*8990*/  IABS R173, R174 ;  /* 0x000000ae00ad7213 */ /* 0x000fe20000000000 */
[----:B------:R-:W-:-:S03]  /*89a0*/  IMAD.HI.U32 R168, R244, R171, RZ ;  /* 0x000000abf4a87227 */ /* 0x000fc600078e00ff */
[C---:B------:R-:W-:Y:S01]  /*89b0*/  ISETP.GT.U32.AND P1, PT, R242.reuse, R164, PT ;  /* 0x000000a4f200720c */ /* 0x040fe20003f24070 */
[----:B------:R-:W-:Y:S01]  /*89c0*/  IMAD.MOV R168, RZ, RZ, -R168 ;  /* 0x000000ffffa87224 */ /* 0x000fe200078e0aa8 */
[----:B------:R-:W-:Y:S01]  /*89d0*/  @!P3 IADD3 R165, R165, -R242, RZ ;  /* 0x800000f2a5a5b210 */ /* 0x000fe20007ffe0ff */
[----:B------:R-:W-:Y:S01]  /*89e0*/  @!P2 IMAD.MOV R163, RZ, RZ, -R163 ;  /* 0x000000ffffa3a224 */ /* 0x000fe200078e0aa3 */
[----:B------:R-:W-:Y:S01]  /*89f0*/  ISETP.GT.U32.AND P3, PT, R242, R167, PT ;  /* 0x000000a7f200720c */ /* 0x000fe20003f64070 */
[----:B------:R-:W-:Y:S01]  /*8a00*/  @!P0 IMAD.IADD R166, R166, 0x1, -R242 ;  /* 0x00000001a6a68824 */ /* 0x000fe200078e0af2 */
[----:B------:R-:W-:Y:S01]  /*8a10*/  ISETP.GE.AND P2, PT, R172, RZ, PT ;  /* 0x000000ffac00720c */ /* 0x000fe20003f46270 */
[C---:B------:R-:W-:Y:S01]  /*8a20*/  IMAD R168, R242.reuse, R168, R171 ;  /* 0x000000a8f2a87224 */ /* 0x040fe200078e02ab */
[----:B------:R-:W-:Y:S01]  /*8a30*/  LOP3.LUT R172, R243, 0x168, RZ, 0xfc, !PT ;  /* 0x00000168f3ac7812 */ /* 0x000fe200078efcff */
[----:B------:R-:W-:Y:S01]  /*8a40*/  IMAD.MOV.U32 R171, RZ, RZ, R169 ;  /* 0x000000ffffab7224 */ /* 0x000fe200078e00a9 */
[----:B------:R-:W-:Y:S01]  /*8a50*/  ISETP.GT.U32.AND P0, PT, R242, R166, PT ;  /* 0x000000a6f200720c */ /* 0x000fe20003f04070 */
[----:B------:R-:W-:-:S04]  /*8a60*/  IMAD.HI.U32 R169, R244, R173, RZ ;  /* 0x000000adf4a97227 */ /* 0x000fc800078e00ff */
[--C-:B------:R-:W-:Y:S01]  /*8a70*/  @!P1 IMAD.IADD R164, R164, 0x1, -R242.reuse ;  /* 0x00000001a4a49824 */ /* 0x100fe200078e0af2 */
[----:B------:R-:W-:Y:S01]  /*8a80*/  ISETP.GE.AND P1, PT, R170, RZ, PT ;  /* 0x000000ffaa00720c */ /* 0x000fe20003f26270 */
[----:B------:R-:W-:Y:S02]  /*8a90*/  @!P3 IMAD.IADD R167, R167, 0x1, -R242 ;  /* 0x00000001a7a7b824 */ /* 0x000fe400078e0af2 */
[----:B------:R-:W-:Y:S01]  /*8aa0*/  IMAD.HI.U32 R170, R244, R171, RZ ;  /* 0x000000abf4aa7227 */ /* 0x000fe200078e00ff */
[----:B------:R-:W-:Y:S02]  /*8ab0*/  @!P4 IADD3 R164, -R164, RZ, RZ ;  /* 0x000000ffa4a4c210 */ /* 0x000fe40007ffe1ff */
[C---:B------:R-:W-:Y:S01]  /*8ac0*/  ISETP.GT.U32.AND P3, PT, R242.reuse, R167, PT ;  /* 0x000000a7f200720c */ /* 0x040fe20003f64070 */
[----:B------:R-:W-:Y:S01]  /*8ad0*/  IMAD.MOV R170, RZ, RZ, -R170 ;  /* 0x000000ffffaa7224 */ /* 0x000fe200078e0aaa */
[----:B------:R-:W-:Y:S01]  /*8ae0*/  ISETP.GT.U32.AND P4, PT, R242, R168, PT ;  /* 0x000000a8f200720c */ /* 0x000fe20003f84070 */
[----:B------:R-:W-:-:S02]  /*8af0*/  IMAD.MOV R169, RZ, RZ, -R169 ;  /* 0x000000ffffa97224 */ /* 0x000fc400078e0aa9 */
[----:B------:R-:W-:Y:S01]  /*8b00*/  @!P0 IMAD.IADD R166, R166, 0x1, -R242 ;  /* 0x00000001a6a68824 */ /* 0x000fe200078e0af2 */
[----:B------:R-:W-:Y:S01]  /*8b10*/  ISETP.GE.AND P0, PT, R175, RZ, PT ;  /* 0x000000ffaf00720c */ /* 0x000fe20003f06270 */
[C---:B------:R-:W-:Y:S01]  /*8b20*/  IMAD R170, R242.reuse, R170, R171 ;  /* 0x000000aaf2aa7224 */ /* 0x040fe200078e02ab */
[----:B------:R-:W-:Y:S01]  /*8b30*/  IABS R175, R172 ;  /* 0x000000ac00af7213 */ /* 0x000fe20000000000 */
[C---:B------:R-:W-:Y:S01]  /*8b40*/  IMAD R169, R242.reuse, R169, R173 ;  /* 0x000000a9f2a97224 */ /* 0x040fe200078e02ad */
[----:B------:R-:W-:Y:S01]  /*8b50*/  LOP3.LUT R173, R243, 0x16a, RZ, 0xfc, !PT ;  /* 0x0000016af3ad7812 */ /* 0x000fe200078efcff */
[----:B------:R-:W-:Y:S01]  /*8b60*/  @!P5 IMAD.MOV R166, RZ, RZ, -R166 ;  /* 0x000000ffffa6d224 */ /* 0x000fe200078e0aa6 */
[C---:B------:R-:W-:Y:S01]  /*8b70*/  ISETP.GT.U32.AND P5, PT, R242.reuse, R170, PT ;  /* 0x000000aaf200720c */ /* 0x040fe20003fa4070 */
[----:B------:R-:W-:Y:S01]  /*8b80*/  @!P3 IMAD.IADD R167, R167, 0x1, -R242 ;  /* 0x00000001a7a7b824 */ /* 0x000fe200078e0af2 */
[----:B------:R-:W-:Y:S01]  /*8b90*/  ISETP.GT.U32.AND P3, PT, R242, R169, PT ;  /* 0x000000a9f200720c */ /* 0x000fe20003f64070 */
[----:B------:R-:W-:Y:S01]  /*8ba0*/  @!P6 IMAD.MOV R165, RZ, RZ, -R165 ;  /* 0x000000ffffa5e224 */ /* 0x000fe200078e0aa5 */
[----:B------:R-:W-:Y:S01]  /*8bb0*/  @!P4 IADD3 R168, R168, -R242, RZ ;  /* 0x800000f2a8a8c210 */ /* 0x000fe20007ffe0ff */
[----:B------:R-:W-:Y:S01]  /*8bc0*/  IMAD.HI.U32 R171, R244, R175, RZ ;  /* 0x000000aff4ab7227 */ /* 0x000fe200078e00ff */
[----:B------:R-:W-:-:S02]  /*8bd0*/  ISETP.GE.AND P6, PT, R174, RZ, PT ;  /* 0x000000ffae00720c */ /* 0x000fc40003fc6270 */
[C---:B------:R-:W-:Y:S01]  /*8be0*/  ISETP.GT.U32.AND P4, PT, R242.reuse, R168, PT ;  /* 0x000000a8f200720c */ /* 0x040fe20003f84070 */
[----:B------:R-:W-:Y:S01]  /*8bf0*/  IMAD.MOV R171, RZ, RZ, -R171 ;  /* 0x000000ffffab7224 */ /* 0x000fe200078e0aab */
[----:B------:R-:W-:Y:S01]  /*8c00*/  LOP3.LUT R174, R243, 0x16c, RZ, 0xfc, !PT ;  /* 0x0000016cf3ae7812 */ /* 0x000fe200078efcff */
[----:B------:R-:W-:Y:S01]  /*8c10*/  @!P1 IMAD.MOV R167, RZ, RZ, -R167 ;  /* 0x000000ffffa79224 */ /* 0x000fe200078e0aa7 */
[----:B------:R-:W-:Y:S01]  /*8c20*/  IABS R177, R173 ;  /* 0x000000ad00b17213 */ /* 0x000fe20000000000 */
[----:B------:R-:W-:Y:S01]  /*8c30*/  IMAD R171, R242, R171, R175 ;  /* 0x000000abf2ab7224 */ /* 0x000fe200078e02af */
[----:B------:R-:W-:Y:S01]  /*8c40*/  @!P5 IADD3 R170, R170, -R242, RZ ;  /* 0x800000f2aaaad210 */ /* 0x000fe20007ffe0ff */
[----:B------:R-:W-:Y:S01]  /*8c50*/  @!P3 IMAD.IADD R169, R169, 0x1, -R242 ;  /* 0x00000001a9a9b824 */ /* 0x000fe200078e0af2 */
[----:B------:R-:W-:Y:S02]  /*8c60*/  IABS R179, R174 ;  /* 0x000000ae00b37213 */ /* 0x000fe40000000000 */
[----:B------:R-:W-:-:S02]  /*8c70*/  ISETP.GT.U32.AND P5, PT, R242, R170, PT ;  /* 0x000000aaf200720c */ /* 0x000fc40003fa4070 */
[----:B------:R-:W-:Y:S01]  /*8c80*/  ISETP.GT.U32.AND P3, PT, R242, R169, PT ;  /* 0x000000a9f200720c */ /* 0x000fe20003f64070 */
[----:B------:R-:W-:Y:S01]  /*8c90*/  @!P4 IMAD.IADD R168, R168, 0x1, -R242 ;  /* 0x00000001a8a8c824 */ /* 0x000fe200078e0af2 */
[----:B------:R-:W-:Y:S01]  /*8ca0*/  ISETP.GE.AND P4, PT, R173, RZ, PT ;  /* 0x000000ffad00720c */ /* 0x000fe20003f86270 */
[----:B------:R-:W-:Y:S01]  /*8cb0*/  IMAD.HI.U32 R173, R244, R179, RZ ;  /* 0x000000b3f4ad7227 */ /* 0x000fe200078e00ff */
[----:B------:R-:W-:-:S03]  /*8cc0*/  ISETP.GE.AND P1, PT, R172, RZ, PT ;  /* 0x000000ffac00720c */ /* 0x000fc60003f26270 */
[----:B------:R-:W-:Y:S02]  /*8cd0*/  IMAD.MOV R173, RZ, RZ, -R173 ;  /* 0x000000ffffad7224 */ /* 0x000fe400078e0aad */
[----:B------:R-:W-:Y:S02]  /*8ce0*/  IMAD.HI.U32 R172, R244, R177, RZ ;  /* 0x000000b1f4ac7227 */ /* 0x000fe400078e00ff */
[----:B------:R-:W-:Y:S02]  /*8cf0*/  @!P5 IADD3 R170, R170, -R242, RZ ;  /* 0x800000f2aaaad210 */ /* 0x000fe40007ffe0ff */
[C---:B------:R-:W-:Y:S01]  /*8d00*/  IMAD R173, R242.reuse, R173, R179 ;  /* 0x000000adf2ad7224 */ /* 0x040fe200078e02b3 */
[----:B------:R-:W-:Y:S01]  /*8d10*/  IABS R179, R178 ;  /* 0x000000b200b37213 */ /* 0x000fe20000000000 */
[----:B------:R-:W-:Y:S01]  /*8d20*/  @!P3 IMAD.IADD R169, R169, 0x1, -R242 ;  /* 0x00000001a9a9b824 */ /* 0x000fe200078e0af2 */
[C---:B------:R-:W-:Y:S01]  /*8d30*/  ISETP.GT.U32.AND P3, PT, R242.reuse, R171, PT ;  /* 0x000000abf200720c */ /* 0x040fe20003f64070 */
[----:B------:R-:W-:Y:S01]  /*8d40*/  @!P0 IMAD.MOV R170, RZ, RZ, -R170 ;  /* 0x000000ffffaa8224 */ /* 0x000fe200078e0aaa */
[----:B------:R-:W-:Y:S01]  /*8d50*/  ISETP.GT.U32.AND P0, PT, R242, R173, PT ;  /* 0x000000adf200720c */ /* 0x000fe20003f04070 */
[----:B------:R-:W-:-:S02]  /*8d60*/  IMAD.MOV R172, RZ, RZ, -R172 ;  /* 0x000000ffffac7224 */ /* 0x000fc400078e0aac */
[----:B------:R-:W-:Y:S01]  /*8d70*/  @!P2 IMAD.MOV R168, RZ, RZ, -R168 ;  /* 0x000000ffffa8a224 */ /* 0x000fe200078e0aa8 */
[----:B------:R-:W-:Y:S01]  /*8d80*/  ISETP.GE.AND P2, PT, R174, RZ, PT ;  /* 0x000000ffae00720c */ /* 0x000fe20003f46270 */
[----:B------:R-:W-:Y:S01]  /*8d90*/  IMAD R172, R242, R172, R177 ;  /* 0x000000acf2ac7224 */ /* 0x000fe200078e02b1 */
[----:B------:R-:W-:Y:S01]  /*8da0*/  LOP3.LUT R174, R243, 0x16e, RZ, 0xfc, !PT ;  /* 0x0000016ef3ae7812 */ /* 0x000fe200078efcff */
[----:B------:R-:W-:Y:S02]  /*8db0*/  @!P6 IMAD.MOV R169, RZ, RZ, -R169 ;  /* 0x000000ffffa9e224 */ /* 0x000fe400078e0aa9 */
[----:B------:R-:W-:Y:S01]  /*8dc0*/  IMAD.HI.U32 R175, R244, R179, RZ ;  /* 0x000000b3f4af7227 */ /* 0x000fe200078e00ff */
[----:B------:R-:W-:Y:S02]  /*8dd0*/  IABS R177, R174 ;  /* 0x000000ae00b17213 */ /* 0x000fe40000000000 */
[----:B------:R-:W-:Y:S01]  /*8de0*/  ISETP.GT.U32.AND P6, PT, R242, R172, PT ;  /* 0x000000acf200720c */ /* 0x000fe20003fc4070 */
[--C-:B------:R-:W-:Y:S01]  /*8df0*/  @!P3 IMAD.IADD R171, R171, 0x1, -R242.reuse ;  /* 0x00000001ababb824 */ /* 0x100fe200078e0af2 */
[----:B------:R-:W-:Y:S01]  /*8e00*/  ISETP.GE.AND P5, PT, R174, RZ, PT ;  /* 0x000000ffae00720c */ /* 0x000fe20003fa6270 */
[----:B------:R-:W-:-:S02]  /*8e10*/  @!P0 IMAD.IADD R173, R173, 0x1, -R242 ;  /* 0x00000001adad8824 */ /* 0x000fc400078e0af2 */
[----:B------:R-:W-:Y:S01]  /*8e20*/  IMAD.HI.U32 R174, R244, R177, RZ ;  /* 0x000000b1f4ae7227 */ /* 0x000fe200078e00ff */
[C---:B------:R-:W-:Y:S02]  /*8e30*/  ISETP.GT.U32.AND P3, PT, R242.reuse, R171, PT ;  /* 0x000000abf200720c */ /* 0x040fe40003f64070 */
[C---:B------:R-:W-:Y:S01]  /*8e40*/  ISETP.GT.U32.AND P0, PT, R242.reuse, R173, PT ;  /* 0x000000adf200720c */ /* 0x040fe20003f04070 */
[----:B------:R-:W-:Y:S02]  /*8e50*/  IMAD.MOV R174, RZ, RZ, -R174 ;  /* 0x000000ffffae7224 */ /* 0x000fe400078e0aae */
[----:B------:R-:W-:Y:S02]  /*8e60*/  IMAD.MOV R175, RZ, RZ, -R175 ;  /* 0x000000ffffaf7224 */ /* 0x000fe400078e0aaf */
[----:B------:R-:W-:Y:S02]  /*8e70*/  IMAD R174, R242, R174, R177 ;  /* 0x000000aef2ae7224 */ /* 0x000fe400078e02b1 */
[----:B------:R-:W-:-:S04]  /*8e80*/  IMAD.HI.U32 R177, R244, R183, RZ ;  /* 0x000000b7f4b17227 */ /* 0x000fc800078e00ff */
[--C-:B------:R-:W-:Y:S01]  /*8e90*/  @!P6 IMAD.IADD R172, R172, 0x1, -R242.reuse ;  /* 0x00000001acace824 */ /* 0x100fe200078e0af2 */
[----:B------:R-:W-:Y:S01]  /*8ea0*/  @!P3 IADD3 R171, R171, -R242, RZ ;  /* 0x800000f2ababb210 */ /* 0x000fe20007ffe0ff */
[----:B------:R-:W-:Y:S01]  /*8eb0*/  IMAD.MOV R177, RZ, RZ, -R177 ;  /* 0x000000ffffb17224 */ /* 0x000fe200078e0ab1 */
[----:B------:R-:W-:Y:S01]  /*8ec0*/  ISETP.GE.AND P3, PT, R178, RZ, PT ;  /* 0x000000ffb200720c */ /* 0x000fe20003f66270 */
[C---:B------:R-:W-:Y:S01]  /*8ed0*/  IMAD R175, R242.reuse, R175, R179 ;  /* 0x000000aff2af7224 */ /* 0x040fe200078e02b3 */
[C---:B------:R-:W-:Y:S01]  /*8ee0*/  ISETP.GT.U32.AND P6, PT, R242.reuse, R172, PT ;  /* 0x000000acf200720c */ /* 0x040fe20003fc4070 */
[C---:B------:R-:W-:Y:S01]  /*8ef0*/  IMAD R177, R242.reuse, R177, R183 ;  /* 0x000000b1f2b17224 */ /* 0x040fe200078e02b7 */
[----:B------:R-:W-:Y:S01]  /*8f00*/  IABS R179, R184 ;  /* 0x000000b800b37213 */ /* 0x000fe20000000000 */
[----:B------:R-:W-:Y:S01]  /*8f10*/  @!P0 IMAD.IADD R173, R173, 0x1, -R242 ;  /* 0x00000001adad8824 */ /* 0x000fe200078e0af2 */
[C---:B------:R-:W-:Y:S01]  /*8f20*/  ISETP.GT.U32.AND P0, PT, R242.reuse, R176, PT ;  /* 0x000000b0f200720c */ /* 0x040fe20003f04070 */
[----:B------:R-:W-:Y:S01]  /*8f30*/  @!P1 IMAD.MOV R171, RZ, RZ, -R171 ;  /* 0x000000ffffab9224 */ /* 0x000fe200078e0aab */
[C---:B------:R-:W-:Y:S01]  /*8f40*/  ISETP.GT.U32.AND P1, PT, R242.reuse, R175, PT ;  /* 0x000000aff200720c */ /* 0x040fe20003f24070 */
[----:B------:R-:W-:Y:S01]  /*8f50*/  @!P2 IMAD.MOV R173, RZ, RZ, -R173 ;  /* 0x000000ffffada224 */ /* 0x000fe200078e0aad */
[----:B------:R-:W-:Y:S01]  /*8f60*/  ISETP.GT.U32.AND P2, PT, R242, R177, PT ;  /* 0x000000b1f200720c */ /* 0x000fe20003f44070 */
[----:B------:R-:W-:Y:S01]  /*8f70*/  IMAD.HI.U32 R178, R244, R179, RZ ;  /* 0x000000b3f4b27227 */ /* 0x000fe200078e00ff */
[----:B------:R-:W-:-:S03]  /*8f80*/  IABS R183, R186 ;  /* 0x000000ba00b77213 */ /* 0x000fc60000000000 */
[----:B------:R-:W-:Y:S01]  /*8f90*/  @!P6 IMAD.IADD R172, R172, 0x1, -R242 ;  /* 0x00000001acace824 */ /* 0x000fe200078e0af2 */
[----:B------:R-:W-:Y:S01]  /*8fa0*/  ISETP.GT.U32.AND P6, PT, R242, R174, PT ;  /* 0x000000aef200720c */ /* 0x000fe20003fc4070 */
[----:B------:R-:W-:Y:S02]  /*8fb0*/  IMAD.MOV R178, RZ, RZ, -R178 ;  /* 0x000000ffffb27224 */ /* 0x000fe400078e0ab2 */
[--C-:B------:R-:W-:Y:S01]  /*8fc0*/  @!P0 IMAD.IADD R176, R176, 0x1, -R242.reuse ;  /* 0x00000001b0b08824 */ /* 0x100fe200078e0af2 */
[----:B------:R-:W-:Y:S01]  /*8fd0*/  @!P4 IADD3 R172, -R172, RZ, RZ ;  /* 0x000000ffacacc210 */ /* 0x000fe20007ffe1ff */
[--C-:B------:R-:W-:Y:S01]  /*8fe0*/  @!P1 IMAD.IADD R175, R175, 0x1, -R242.reuse ;  /* 0x00000001afaf9824 */ /* 0x100fe200078e0af2 */
[----:B------:R-:W-:Y:S01]  /*8ff0*/  ISETP.GE.AND P4, PT, R180, RZ, PT ;  /* 0x000000ffb400720c */ /* 0x000fe20003f86270 */
[----:B------:R-:W-:Y:S01]  /*9000*/  @!P2 IMAD.IADD R177, R177, 0x1, -R242 ;  /* 0x00000001b1b1a824 */ /* 0x000fe200078e0af2 */
[C---:B------:R-:W-:Y:S01]  /*9010*/  ISETP.GT.U32.AND P0, PT, R242.reuse, R176, PT ;  /* 0x000000b0f200720c */ /* 0x040fe20003f04070 */
[C---:B------:R-:W-:Y:S01]  /*9020*/  IMAD R178, R242.reuse, R178, R179 ;  /* 0x000000b2f2b27224 */ /* 0x040fe200078e02b3 */
[----:B------:R-:W-:Y:S01]  /*9030*/  ISETP.GT.U32.AND P1, PT, R242, R175, PT ;  /* 0x000000aff200720c */ /* 0x000fe20003f24070 */
[----:B------:R-:W-:Y:S01]  /*9040*/  IMAD.HI.U32 R179, R244, R181, RZ ;  /* 0x000000b5f4b37227 */ /* 0x000fe200078e00ff */
[----:B------:R-:W-:-:S03]  /*9050*/  ISETP.GT.U32.AND P2, PT, R242, R177, PT ;  /* 0x000000b1f200720c */ /* 0x000fc60003f44070 */
[----:B------:R-:W-:Y:S01]  /*9060*/  @!P6 IMAD.IADD R174, R174, 0x1, -R242 ;  /* 0x00000001aeaee824 */ /* 0x000fe200078e0af2 */
[----:B------:R-:W-:Y:S01]  /*9070*/  IADD3 R179, -R179, RZ, RZ ;  /* 0x000000ffb3b37210 */ /* 0x000fe20007ffe1ff */
[----:B------:R-:W-:-:S03]  /*9080*/  IMAD.HI.U32 R180, R244, R183, RZ ;  /* 0x000000b7f4b47227 */ /* 0x000fc600078e00ff */
[C---:B------:R-:W-:Y:S01]  /*9090*/  ISETP.GT.U32.AND P6, PT, R242.reuse, R174, PT ;  /* 0x000000aef200720c */ /* 0x040fe20003fc4070 */
[C---:B------:R-:W-:Y:S01]  /*90a0*/  IMAD R179, R242.reuse, R179, R181 ;  /* 0x000000b3f2b37224 */ /* 0x040fe200078e02b5 */
[----:B------:R-:W-:Y:S01]  /*90b0*/  LOP3.LUT R181, R243, 0x17c, RZ, 0xfc, !PT ;  /* 0x0000017cf3b57812 */ /* 0x000fe200078efcff */
[--C-:B------:R-:W-:Y:S01]  /*90c0*/  @!P1 IMAD.IADD R175, R175, 0x1, -R242.reuse ;  /* 0x00000001afaf9824 */ /* 0x100fe200078e0af2 */
[C---:B------:R-:W-:Y:S01]  /*90d0*/  ISETP.GT.U32.AND P1, PT, R242.reuse, R178, PT ;  /* 0x000000b2f200720c */ /* 0x040fe20003f24070 */
[----:B------:R-:W-:Y:S01]  /*90e0*/  @!P2 IMAD.IADD R177, R177, 0x1, -R242 ;  /* 0x00000001b1b1a824 */ /* 0x000fe200078e0af2 */
[----:B------:R-:W-:Y:S01]  /*90f0*/  ISETP.GT.U32.AND P2, PT, R242, R179, PT ;  /* 0x000000b3f200720c */ /* 0x000fe20003f44070 */
[----:B------:R-:W-:Y:S02]  /*9100*/  IMAD.MOV R180, RZ, RZ, -R180 ;  /* 0x000000ffffb47224 */ /* 0x000fe400078e0ab4 */
[----:B------:R-:W-:Y:S01]  /*9110*/  @!P0 IMAD.IADD R176, R176, 0x1, -R242 ;  /* 0x00000001b0b08824 */ /* 0x000fe200078e0af2 */
[----:B------:R-:W-:Y:S01]  /*9120*/  ISETP.GE.AND P0, PT, R186, RZ, PT ;  /* 0x000000ffba00720c */ /* 0x000fe20003f06270 */
[----:B------:R-:W-:Y:S01]  /*9130*/  IMAD R180, R242, R180, R183 ;  /* 0x000000b4f2b47224 */ /* 0x000fe200078e02b7 */
[----:B------:R-:W-:Y:S01]  /*9140*/  IABS R183, R181 ;  /* 0x000000b500b77213 */ /* 0x000fe20000000000 */
[----:B------:R-:W-:Y:S01]  /*9150*/  @!P3 IMAD.MOV R175, RZ, RZ, -R175 ;  /* 0x000000ffffafb224 */ /* 0x000fe200078e0aaf */
[----:B------:R-:W-:Y:S01]  /*9160*/  @!P6 IADD3 R174, R174, -R242, RZ ;  /* 0x800000f2aeaee210 */ /* 0x000fe20007ffe0ff */
[----:B------:R-:W-:Y:S01]  /*9170*/  @!P4 IMAD.MOV R176, RZ, RZ, -R176 ;  /* 0x000000ffffb0c224 */ /* 0x000fe200078e0ab0 */
[----:B------:R-:W-:Y:S01]  /*9180*/  ISETP.GE.AND P6, PT, R182, RZ, PT ;  /* 0x000000ffb600720c */ /* 0x000fe20003fc6270 */
[--C-:B------:R-:W-:Y:S01]  /*9190*/  @!P1 IMAD.IADD R178, R178, 0x1, -R242.reuse ;  /* 0x00000001b2b29824 */ /* 0x100fe200078e0af2 */
[----:B------:R-:W-:Y:S01]  /*91a0*/  LOP3.LUT R182, R243, 0x17e, RZ, 0xfc, !PT ;  /* 0x0000017ef3b67812 */ /* 0x000fe200078efcff */
[----:B------:R-:W-:Y:S01]  /*91b0*/  @!P2 IMAD.IADD R179, R179, 0x1, -R242 ;  /* 0x00000001b3b3a824 */ /* 0x000fe200078e0af2 */
[----:B------:R-:W-:Y:S01]  /*91c0*/  ISETP.GE.AND P3, PT, R185, RZ, PT ;  /* 0x000000ffb900720c */ /* 0x000fe20003f66270 */
[----:B------:R-:W-:Y:S01]  /*91d0*/  @!P5 IMAD.MOV R174, RZ, RZ, -R174 ;  /* 0x000000ffffaed224 */ /* 0x000fe200078e0aae */
[----:B------:R-:W-:-:S02]  /*91e0*/  ISETP.GT.U32.AND P1, PT, R242, R178, PT ;  /* 0x000000b2f200720c */ /* 0x000fc40003f24070 */
[----:B------:R-:W-:Y:S02]  /*91f0*/  IABS R185, R182 ;  /* 0x000000b600b97213 */ /* 0x000fe40000000000 */
[----:B------:R-:W-:Y:S01]  /*9200*/  ISETP.GE.AND P4, PT, R181, RZ, PT ;  /* 0x000000ffb500720c */ /* 0x000fe20003f86270 */
[----:B------:R-:W-:Y:S01]  /*9210*/  IMAD.HI.U32 R181, R244, R183, RZ ;  /* 0x000000b7f4b57227 */ /* 0x000fe200078e00ff */
[----:B------:R-:W-:Y:S02]  /*9220*/  ISETP.GT.U32.AND P2, PT, R242, R179, PT ;  /* 0x000000b3f200720c */ /* 0x000fe40003f44070 */
[----:B------:R-:W-:Y:S01]  /*9230*/  @!P6 IADD3 R177, -R177, RZ, RZ ;  /* 0x000000ffb1b1e210 */ /* 0x000fe20007ffe1ff */
[----:B------:R-:W-:Y:S01]  /*9240*/  IMAD.MOV R181, RZ, RZ, -R181 ;  /* 0x000000ffffb57224 */ /* 0x000fe200078e0ab5 */
[----:B------:R-:W-:Y:S01]  /*9250*/  ISETP.GE.AND P5, PT, R184, RZ, PT ;  /* 0x000000ffb800720c */ /* 0x000fe20003fa6270 */
[----:B------:R-:W-:Y:S01]  /*9260*/  IMAD.HI.U32 R184, R244, R189, RZ ;  /* 0x000000bdf4b87227 */ /* 0x000fe200078e00ff */
[----:B------:R-:W-:-:S02]  /*9270*/  ISETP.GE.AND P6, PT, R182, RZ, PT ;  /* 0x000000ffb600720c */ /* 0x000fc40003fc6270 */
[----:B------:R-:W-:Y:S01]  /*9280*/  LOP3.LUT R186, R243, 0x180, RZ, 0xfc, !PT ;  /* 0x00000180f3ba7812 */ /* 0x000fe200078efcff */
[----:B------:R-:W-:-:S03]  /*9290*/  IMAD.HI.U32 R182, R244, R185, RZ ;  /* 0x000000b9f4b67227 */ /* 0x000fc600078e00ff */
[----:B------:R-:W-:Y:S01]  /*92a0*/  IABS R187, R186 ;  /* 0x000000ba00bb7213 */ /* 0x000fe20000000000 */
[----:B------:R-:W-:Y:S01]  /*92b0*/  IMAD.MOV R182, RZ, RZ, -R182 ;  /* 0x000000ffffb67224 */ /* 0x000fe200078e0ab6 */
[----:B------:R-:W-:Y:S01]  /*92c0*/  @!P2 IADD3 R179, R179, -R242, RZ ;  /* 0x800000f2b3b3a210 */ /* 0x000fe20007ffe0ff */
[----:B------:R-:W-:Y:S02]  /*92d0*/  IMAD R181, R242, R181, R183 ;  /* 0x000000b5f2b57224 */ /* 0x000fe400078e02b7 */
[----:B------:R-:W-:Y:S01]  /*92e0*/  @!P1 IMAD.IADD R178, R178, 0x1, -R242 ;  /* 0x00000001b2b29824 */ /* 0x000fe200078e0af2 */
[C---:B------:R-:W-:Y:S01]  /*92f0*/  ISETP.GT.U32.AND P1, PT, R242.reuse, R180, PT ;  /* 0x000000b4f200720c */ /* 0x040fe20003f24070 */
[C---:B------:R-:W-:Y:S01]  /*9300*/  IMAD R182, R242.reuse, R182, R185 ;  /* 0x000000b6f2b67224 */ /* 0x040fe200078e02b9 */
[----:B------:R-:W-:Y:S01]  /*9310*/  ISETP.GT.U32.AND P2, PT, R242, R181, PT ;  /* 0x000000b5f200720c */ /* 0x000fe20003f44070 */
[----:B------:R-:W-:Y:S02]  /*9320*/  @!P5 IMAD.MOV R178, RZ, RZ, -R178 ;  /* 0x000000ffffb2d224 */ /* 0x000fe400078e0ab2 */
[----:B------:R-:W-:Y:S01]  /*9330*/  IMAD.HI.U32 R183, R244, R187, RZ ;  /* 0x000000bbf4b77227 */ /* 0x000fe200078e00ff */
[----:B------:R-:W-:-:S03]  /*9340*/  ISETP.GT.U32.AND P5, PT, R242, R182, PT ;  /* 0x000000b6f200720c */ /* 0x000fc60003fa4070 */
[----:B------:R-:W-:Y:S02]  /*9350*/  IMAD.MOV R183, RZ, RZ, -R183 ;  /* 0x000000ffffb77224 */ /* 0x000fe400078e0ab7 */
[----:B------:R-:W-:Y:S02]  /*9360*/  IMAD.MOV R184, RZ, RZ, -R184 ;  /* 0x000000ffffb87224 */ /* 0x000fe400078e0ab8 */
[C---:B------:R-:W-:Y:S02]  /*9370*/  IMAD R183, R242.reuse, R183, R187 ;  /* 0x000000b7f2b77224 */ /* 0x040fe400078e02bb */
[----:B------:R-:W-:Y:S01]  /*9380*/  @!P2 IADD3 R181, R181, -R242, RZ ;  /* 0x800000f2b5b5a210 */ /* 0x000fe20007ffe0ff */
[C---:B------:R-:W-:Y:S01]  /*9390*/  IMAD R184, R242.reuse, R184, R189 ;  /* 0x000000b8f2b87224 */ /* 0x040fe200078e02bd */
[----:B------:R-:W-:Y:S01]  /*93a0*/  IABS R189, R190 ;  /* 0x000000be00bd7213 */ /* 0x000fe20000000000 */
[----:B------:R-:W-:Y:S01]  /*93b0*/  @!P3 IMAD.MOV R179, RZ, RZ, -R179 ;  /* 0x000000ffffb3b224 */ /* 0x000fe200078e0ab3 */
[----:B------:R-:W-:Y:S01]  /*93c0*/  ISETP.GT.U32.AND P2, PT, R242, R181, PT ;  /* 0x000000b5f200720c */ /* 0x000fe20003f44070 */
[----:B------:R-:W-:Y:S01]  /*93d0*/  @!P5 IMAD.IADD R182, R182, 0x1, -R242 ;  /* 0x00000001b6b6d824 */ /* 0x000fe200078e0af2 */
[----:B------:R-:W-:Y:S01]  /*93e0*/  ISETP.GE.AND P3, PT, R186, RZ, PT ;  /* 0x000000ffba00720c */ /* 0x000fe20003f66270 */
[----:B------:R-:W-:-:S03]  /*93f0*/  IMAD.HI.U32 R185, R244, R189, RZ ;  /* 0x000000bdf4b97227 */ /* 0x000fc600078e00ff */
[----:B------:R-:W-:Y:S01]  /*9400*/  ISETP.GT.U32.AND P5, PT, R242, R182, PT ;  /* 0x000000b6f200720c */ /* 0x000fe20003fa4070 */
[----:B------:R-:W-:Y:S02]  /*9410*/  IMAD.MOV R185, RZ, RZ, -R185 ;  /* 0x000000ffffb97224 */ /* 0x000fe400078e0ab9 */
[----:B------:R-:W-:-:S04]  /*9420*/  IMAD.HI.U32 R186, R244, R191, RZ ;  /* 0x000000bff4ba7227 */ /* 0x000fc800078e00ff */
[----:B------:R-:W-:Y:S01]  /*9430*/  @!P2 IMAD.IADD R181, R181, 0x1, -R242 ;  /* 0x00000001b5b5a824 */ /* 0x000fe200078e0af2 */
[C---:B------:R-:W-:Y:S01]  /*9440*/  ISETP.GT.U32.AND P2, PT, R242.reuse, R183, PT ;  /* 0x000000b7f200720c */ /* 0x040fe20003f44070 */
[----:B------:R-:W-:Y:S02]  /*9450*/  IMAD R185, R242, R185, R189 ;  /* 0x000000b9f2b97224 */ /* 0x000fe400078e02bd */
[----:B------:R-:W-:Y:S02]  /*9460*/  IMAD.MOV R186, RZ, RZ, -R186 ;  /* 0x000000ffffba7224 */ /* 0x000fe400078e0aba */
[--C-:B------:R-:W-:Y:S01]  /*9470*/  @!P5 IMAD.IADD R182, R182, 0x1, -R242.reuse ;  /* 0x00000001b6b6d824 */ /* 0x100fe200078e0af2 */
[C---:B------:R-:W-:Y:S01]  /*9480*/  ISETP.GT.U32.AND P5, PT, R242.reuse, R184, PT ;  /* 0x000000b8f200720c */ /* 0x040fe20003fa4070 */
[----:B------:R-:W-:Y:S02]  /*9490*/  IMAD R186, R242, R186, R191 ;  /* 0x000000baf2ba7224 */ /* 0x000fe400078e02bf */
[----:B------:R-:W-:-:S02]  /*94a0*/  @!P1 IMAD.IADD R180, R180, 0x1, -R242 ;  /* 0x00000001b4b49824 */ /* 0x000fc400078e0af2 */
[----:B------:R-:W-:-:S03]  /*94b0*/  IMAD.HI.U32 R187, R244, R193, RZ ;  /* 0x000000c1f4bb7227 */ /* 0x000fc600078e00ff */
[C---:B------:R-:W-:Y:S01]  /*94c0*/  ISETP.GT.U32.AND P1, PT, R242.reuse, R180, PT ;  /* 0x000000b4f200720c */ /* 0x040fe20003f24070 */
[----:B------:R-:W-:Y:S01]  /*94d0*/  @!P2 IMAD.IADD R183, R183, 0x1, -R242 ;  /* 0x00000001b7b7a824 */ /* 0x000fe200078e0af2 */
[----:B------:R-:W-:Y:S01]  /*94e0*/  ISETP.GT.U32.AND P2, PT, R242, R185, PT ;  /* 0x000000b9f200720c */ /* 0x000fe20003f44070 */
[----:B------:R-:W-:Y:S01]  /*94f0*/  IMAD.HI.U32 R189, R244, R197, RZ ;  /* 0x000000c5f4bd7227 */ /* 0x000fe200078e00ff */
[----:B------:R-:W-:-:S03]  /*9500*/  IADD3 R187, -R187, RZ, RZ ;  /* 0x000000ffbbbb7210 */ /* 0x000fc60007ffe1ff */
[--C-:B------:R-:W-:Y:S01]  /*9510*/  @!P5 IMAD.IADD R184, R184, 0x1, -R242.reuse ;  /* 0x00000001b8b8d824 */ /* 0x100fe200078e0af2 */
[C---:B------:R-:W-:Y:S01]  /*9520*/  ISETP.GT.U32.AND P5, PT, R242.reuse, R186, PT ;  /* 0x000000baf200720c */ /* 0x040fe20003fa4070 */
[----:B------:R-:W-:Y:S01]  /*9530*/  IMAD R187, R242, R187, R193 ;  /* 0x000000bbf2bb7224 */ /* 0x000fe200078e02c1 */
[----:B------:R-:W-:Y:S01]  /*9540*/  IABS R193, R199 ;  /* 0x000000c700c17213 */ /* 0x000fe20000000000 */
[----:B------:R-:W-:Y:S02]  /*9550*/  IMAD.MOV R189, RZ, RZ, -R189 ;  /* 0x000000ffffbd7224 */ /* 0x000fe400078e0abd */
[--C-:B------:R-:W-:Y:S01]  /*9560*/  @!P1 IMAD.IADD R180, R180, 0x1, -R242.reuse ;  /* 0x00000001b4b49824 */ /* 0x100fe200078e0af2 */
[----:B------:R-:W-:Y:S01]  /*9570*/  ISETP.GE.AND P1, PT, R188, RZ, PT ;  /* 0x000000ffbc00720c */ /* 0x000fe20003f26270 */
[----:B------:R-:W-:Y:S01]  /*9580*/  @!P2 IMAD.IADD R185, R185, 0x1, -R242 ;  /* 0x00000001b9b9a824 */ /* 0x000fe200078e0af2 */
[----:B------:R-:W-:Y:S01]  /*9590*/  ISETP.GT.U32.AND P2, PT, R242, R184, PT ;  /* 0x000000b8f200720c */ /* 0x000fe20003f44070 */
[----:B------:R-:W-:Y:S01]  /*95a0*/  @!P4 IMAD.MOV R181, RZ, RZ, -R181 ;  /* 0x000000ffffb5c224 */ /* 0x000fe200078e0ab5 */
[----:B------:R-:W-:Y:S01]  /*95b0*/  @!P0 IADD3 R180, -R180, RZ, RZ ;  /* 0x000000ffb4b48210 */ /* 0x000fe20007ffe1ff */
[----:B------:R-:W-:Y:S01]  /*95c0*/  @!P6 IMAD.MOV R182, RZ, RZ, -R182 ;  /* 0x000000ffffb6e224 */ /* 0x000fe200078e0ab6 */
[----:B------:R-:W-:Y:S01]  /*95d0*/  ISETP.GT.U32.AND P0, PT, R242, R183, PT ;  /* 0x000000b7f200720c */ /* 0x000fe20003f04070 */
[----:B------:R-:W-:Y:S01]  /*95e0*/  @!P5 IMAD.IADD R186, R186, 0x1, -R242 ;  /* 0x00000001babad824 */ /* 0x000fe200078e0af2 */
[----:B------:R-:W-:Y:S01]  /*95f0*/  ISETP.GT.U32.AND P5, PT, R242, R185, PT ;  /* 0x000000b9f200720c */ /* 0x000fe20003fa4070 */
[----:B------:R-:W-:Y:S01]  /*9600*/  IMAD.HI.U32 R188, R244, R195, RZ ;  /* 0x000000c3f4bc7227 */ /* 0x000fe200078e00ff */
[----:B------:R-:W-:-:S02]  /*9610*/  ISETP.GT.U32.AND P6, PT, R242, R187, PT ;  /* 0x000000bbf200720c */ /* 0x000fc40003fc4070 */
[C---:B------:R-:W-:Y:S01]  /*9620*/  ISETP.GT.U32.AND P4, PT, R242.reuse, R186, PT ;  /* 0x000000baf200720c */ /* 0x040fe20003f84070 */
[----:B------:R-:W-:Y:S02]  /*9630*/  IMAD R189, R242, R189, R197 ;  /* 0x000000bdf2bd7224 */ /* 0x000fe400078e02c5 */
[----:B------:R-:W-:Y:S02]  /*9640*/  IMAD.MOV R188, RZ, RZ, -R188 ;  /* 0x000000ffffbc7224 */ /* 0x000fe400078e0abc */
[----:B------:R-:W-:Y:S01]  /*9650*/  @!P2 IMAD.IADD R184, R184, 0x1, -R242 ;  /* 0x00000001b8b8a824 */ /* 0x000fe200078e0af2 */
[----:B------:R-:W-:Y:S01]  /*9660*/  ISETP.GE.AND P2, PT, R190, RZ, PT ;  /* 0x000000ffbe00720c */ /* 0x000fe20003f46270 */
[----:B------:R-:W-:Y:S01]  /*9670*/  IMAD R188, R242, R188, R195 ;  /* 0x000000bcf2bc7224 */ /* 0x000fe200078e02c3 */
[----:B------:R-:W-:Y:S01]  /*9680*/  IABS R195, R200 ;  /* 0x000000c800c37213 */ /* 0x000fe20000000000 */
[----:B------:R-:W-:Y:S01]  /*9690*/  IMAD.HI.U32 R190, R244, R193, RZ ;  /* 0x000000c1f4be7227 */ /* 0x000fe200078e00ff */
[----:B------:R-:W-:-:S02]  /*96a0*/  @!P5 IADD3 R185, R185, -R242, RZ ;  /* 0x800000f2b9b9d210 */ /* 0x000fc40007ffe0ff */
[C---:B------:R-:W-:Y:S01]  /*96b0*/  ISETP.GT.U32.AND P5, PT, R242.reuse, R189, PT ;  /* 0x000000bdf200720c */ /* 0x040fe20003fa4070 */
[--C-:B------:R-:W-:Y:S01]  /*96c0*/  @!P0 IMAD.IADD R183, R183, 0x1, -R242.reuse ;  /* 0x00000001b7b78824 */ /* 0x100fe200078e0af2 */
[----:B------:R-:W-:Y:S01]  /*96d0*/  ISETP.GT.U32.AND P0, PT, R242, R188, PT ;  /* 0x000000bcf200720c */ /* 0x000fe20003f04070 */
[--C-:B------:R-:W-:Y:S01]  /*96e0*/  @!P4 IMAD.IADD R186, R186, 0x1, -R242.reuse ;  /* 0x00000001babac824 */ /* 0x100fe200078e0af2 */
[----:B------:R-:W-:Y:S01]  /*96f0*/  ISETP.GE.AND P4, PT, R194, RZ, PT ;  /* 0x000000ffc200720c */ /* 0x000fe20003f86270 */
[----:B------:R-:W-:Y:S01]  /*9700*/  @!P6 IMAD.IADD R187, R187, 0x1, -R242 ;  /* 0x00000001bbbbe824 */ /* 0x000fe200078e0af2 */
[----:B------:R-:W-:Y:S01]  /*9710*/  LOP3.LUT R194, R243, 0x194, RZ, 0xfc, !PT ;  /* 0x00000194f3c27812 */ /* 0x000fe200078efcff */
[----:B------:R-:W-:Y:S01]  /*9720*/  IMAD.HI.U32 R191, R244, R195, RZ ;  /* 0x000000c3f4bf7227 */ /* 0x000fe200078e00ff */
[----:B------:R-:W-:Y:S02]  /*9730*/  ISETP.GE.AND P6, PT, R196, RZ, PT ;  /* 0x000000ffc400720c */ /* 0x000fe40003fc6270 */
[----:B------:R-:W-:Y:S01]  /*9740*/  IABS R197, R194 ;  /* 0x000000c200c57213 */ /* 0x000fe20000000000 */
[----:B------:R-:W-:-:S02]  /*9750*/  IMAD.MOV R190, RZ, RZ, -R190 ;  /* 0x000000ffffbe7224 */ /* 0x000fc400078e0abe */
[----:B------:R-:W-:Y:S01]  /*9760*/  @!P3 IMAD.MOV R183, RZ, RZ, -R183 ;  /* 0x000000ffffb7b224 */ /* 0x000fe200078e0ab7 */
[C---:B------:R-:W-:Y:S01]  /*9770*/  ISETP.GT.U32.AND P3, PT, R242.reuse, R187, PT ;  /* 0x000000bbf200720c */ /* 0x040fe20003f64070 */
[----:B------:R-:W-:Y:S01]  /*9780*/  IMAD.MOV R191, RZ, RZ, -R191 ;  /* 0x000000ffffbf7224 */ /* 0x000fe200078e0abf */
[----:B------:R-:W-:Y:S01]  /*9790*/  @!P5 IADD3 R189, R189, -R242, RZ ;  /* 0x800000f2bdbdd210 */ /* 0x000fe20007ffe0ff */
[C---:B------:R-:W-:Y:S01]  /*97a0*/  IMAD R190, R242.reuse, R190, R193 ;  /* 0x000000bef2be7224 */ /* 0x040fe200078e02c1 */
[----:B------:R-:W-:Y:S01]  /*97b0*/  LOP3.LUT R193, R243, 0x192, RZ, 0xfc, !PT ;  /* 0x00000192f3c17812 */ /* 0x000fe200078efcff */
[C---:B------:R-:W-:Y:S01]  /*97c0*/  IMAD R191, R242.reuse, R191, R195 ;  /* 0x000000bff2bf7224 */ /* 0x040fe200078e02c3 */
[----:B------:R-:W-:Y:S01]  /*97d0*/  ISETP.GT.U32.AND P5, PT, R242, R189, PT ;  /* 0x000000bdf200720c */ /* 0x000fe20003fa4070 */
[----:B------:R-:W-:Y:S01]  /*97e0*/  @!P0 IMAD.IADD R188, R188, 0x1, -R242 ;  /* 0x00000001bcbc8824 */ /* 0x000fe200078e0af2 */
[----:B------:R-:W-:Y:S01]  /*97f0*/  IABS R195, R193 ;  /* 0x000000c100c37213 */ /* 0x000fe20000000000 */
[----:B------:R-:W-:Y:S01]  /*9800*/  @!P2 IMAD.MOV R185, RZ, RZ, -R185 ;  /* 0x000000ffffb9a224 */ /* 0x000fe200078e0ab9 */
[----:B------:R-:W-:Y:S01]  /*9810*/  ISETP.GT.U32.AND P2, PT, R242, R190, PT ;  /* 0x000000bef200720c */ /* 0x000fe20003f44070 */
[----:B------:R-:W-:Y:S01]  /*9820*/  @!P4 IMAD.MOV R186, RZ, RZ, -R186 ;  /* 0x000000ffffbac224 */ /* 0x000fe200078e0aba */
[----:B------:R-:W-:Y:S01]  /*9830*/  ISETP.GE.AND P4, PT, R192, RZ, PT ;  /* 0x000000ffc000720c */ /* 0x000fe20003f86270 */
[----:B------:R-:W-:Y:S01]  /*9840*/  IMAD.HI.U32 R192, R244, R195, RZ ;  /* 0x000000c3f4c07227 */ /* 0x000fe200078e00ff */
[----:B------:R-:W-:-:S02]  /*9850*/  ISETP.GE.AND P0, PT, R198, RZ, PT ;  /* 0x000000ffc600720c */ /* 0x000fc40003f06270 */
[----:B------:R-:W-:Y:S01]  /*9860*/  LOP3.LUT R198, R243, 0x19a, RZ, 0xfc, !PT ;  /* 0x0000019af3c67812 */ /* 0x000fe200078efcff */
[----:B------:R-:W-:Y:S01]  /*9870*/  @!P1 IMAD.MOV R184, RZ, RZ, -R184 ;  /* 0x000000ffffb89224 */ /* 0x000fe200078e0ab8 */
[C---:B------:R-:W-:Y:S01]  /*9880*/  ISETP.GT.U32.AND P1, PT, R242.reuse, R188, PT ;  /* 0x000000bcf200720c */ /* 0x040fe20003f24070 */
[----:B------:R-:W-:Y:S01]  /*9890*/  @!P3 IMAD.IADD R187, R187, 0x1, -R242 ;  /* 0x00000001bbbbb824 */ /* 0x000fe200078e0af2 */
[----:B------:R-:W-:Y:S01]  /*98a0*/  ISETP.GT.U32.AND P3, PT, R242, R191, PT ;  /* 0x000000bff200720c */ /* 0x000fe20003f64070 */
[----:B------:R-:W-:Y:S01]  /*98b0*/  IMAD.MOV R192, RZ, RZ, -R192 ;  /* 0x000000ffffc07224 */ /* 0x000fe200078e0ac0 */
[----:B------:R-:W-:Y:S01]  /*98c0*/  IABS R201, R198 ;  /* 0x000000c600c97213 */ /* 0x000fe20000000000 */
        /* <DEDUP_REMOVED lines=8> */
[----:B------:R-:W-:Y:S01]  /*9950*/  IMAD.HI.U32 R193, R244, R197, RZ ;  /* 0x000000c5f4c17227 */ /* 0x000fe200078e00ff */
[----:B------:R-:W-:-:S02]  /*9960*/  @!P1 IADD3 R188, R188, -R242, RZ ;  /* 0x800000f2bcbc9210 */ /* 0x000fc40007ffe0ff */
[----:B------:R-:W-:Y:S01]  /*9970*/  ISETP.GE.AND P1, PT, R199, RZ, PT ;  /* 0x000000ffc700720c */ /* 0x000fe20003f26270 */
[----:B------:R-:W-:Y:S01]  /*9980*/  @!P3 IMAD.IADD R191, R191, 0x1, -R242 ;  /* 0x00000001bfbfb824 */ /* 0x000fe200078e0af2 */
[C---:B------:R-:W-:Y:S01]  /*9990*/  ISETP.GT.U32.AND P3, PT, R242.reuse, R190, PT ;  /* 0x000000bef200720c */ /* 0x040fe20003f64070 */
[----:B------:R-:W-:Y:S01]  /*99a0*/  @!P0 IMAD.MOV R188, RZ, RZ, -R188 ;  /* 0x000000ffffbc8224 */ /* 0x000fe200078e0abc */
[----:B------:R-:W-:Y:S01]  /*99b0*/  IADD3 R193, -R193, RZ, RZ ;  /* 0x000000ffc1c17210 */ /* 0x000fe20007ffe1ff */
[----:B------:R-:W-:Y:S01]  /*99c0*/  @!P6 IMAD.MOV R187, RZ, RZ, -R187 ;  /* 0x000000ffffbbe224 */ /* 0x000fe200078e0abb */
[----:B------:R-:W-:Y:S01]  /*99d0*/  ISETP.GT.U32.AND P0, PT, R242, R191, PT ;  /* 0x000000bff200720c */ /* 0x000fe20003f04070 */
[----:B------:R-:W-:Y:S01]  /*99e0*/  IMAD.HI.U32 R196, R244, R201, RZ ;  /* 0x000000c9f4c47227 */ /* 0x000fe200078e00ff */
[----:B------:R-:W-:Y:S02]  /*99f0*/  ISETP.GE.AND P6, PT, R194, RZ, PT ;  /* 0x000000ffc200720c */ /* 0x000fe40003fc6270 */
[----:B------:R-:W-:Y:S01]  /*9a00*/  LOP3.LUT R194, R243, 0x196, RZ, 0xfc, !PT ;  /* 0x00000196f3c27812 */ /* 0x000fe200078efcff */
[----:B------:R-:W-:Y:S01]  /*9a10*/  IMAD R193, R242, R193, R197 ;  /* 0x000000c1f2c17224 */ /* 0x000fe200078e02c5 */
[----:B------:R-:W-:Y:S01]  /*9a20*/  IABS R199, R195 ;  /* 0x000000c300c77213 */ /* 0x000fe20000000000 */
[--C-:B------:R-:W-:Y:S01]  /*9a30*/  @!P4 IMAD.IADD R192, R192, 0x1, -R242.reuse ;  /* 0x00000001c0c0c824 */ /* 0x100fe200078e0af2 */
[----:B------:R-:W-:Y:S01]  /*9a40*/  IABS R197, R194 ;  /* 0x000000c200c57213 */ /* 0x000fe20000000000 */
[----:B------:R-:W-:Y:S01]  /*9a50*/  @!P3 IMAD.IADD R190, R190, 0x1, -R242 ;  /* 0x00000001bebeb824 */ /* 0x000fe200078e0af2 */
[----:B------:R-:W-:Y:S01]  /*9a60*/  ISETP.GE.AND P3, PT, R194, RZ, PT ;  /* 0x000000ffc200720c */ /* 0x000fe20003f66270 */
[----:B------:R-:W-:Y:S01]  /*9a70*/  IMAD.MOV R196, RZ, RZ, -R196 ;  /* 0x000000ffffc47224 */ /* 0x000fe200078e0ac4 */
[----:B------:R-:W-:Y:S01]  /*9a80*/  ISETP.GT.U32.AND P4, PT, R242, R192, PT ;  /* 0x000000c0f200720c */ /* 0x000fe20003f84070 */
[----:B------:R-:W-:Y:S01]  /*9a90*/  IMAD.HI.U32 R194, R244, R197, RZ ;  /* 0x000000c5f4c27227 */ /* 0x000fe200078e00ff */
[----:B------:R-:W-:-:S02]  /*9aa0*/  @!P1 IADD3 R190, -R190, RZ, RZ ;  /* 0x000000ffbebe9210 */ /* 0x000fc40007ffe1ff */
[----:B------:R-:W-:Y:S01]  /*9ab0*/  ISETP.GE.AND P1, PT, R195, RZ, PT ;  /* 0x000000ffc300720c */ /* 0x000fe20003f26270 */
[----:B------:R-:W-:Y:S01]  /*9ac0*/  @!P0 IMAD.IADD R191, R191, 0x1, -R242 ;  /* 0x00000001bfbf8824 */ /* 0x000fe200078e0af2 */
[----:B------:R-:W-:Y:S01]  /*9ad0*/  ISETP.GT.U32.AND P0, PT, R242, R193, PT ;  /* 0x000000c1f200720c */ /* 0x000fe20003f04070 */
[----:B------:R-:W-:Y:S02]  /*9ae0*/  IMAD.MOV R194, RZ, RZ, -R194 ;  /* 0x000000ffffc27224 */ /* 0x000fe400078e0ac2 */
[----:B------:R-:W-:-:S04]  /*9af0*/  IMAD.HI.U32 R195, R244, R199, RZ ;  /* 0x000000c7f4c37227 */ /* 0x000fc800078e00ff */
[----:B------:R-:W-:Y:S01]  /*9b00*/  IMAD R194, R242, R194, R197 ;  /* 0x000000c2f2c27224 */ /* 0x000fe200078e02c5 */
[----:B------:R-:W-:Y:S01]  /*9b10*/  @!P4 IADD3 R192, R192, -R242, RZ ;  /* 0x800000f2c0c0c210 */ /* 0x000fe20007ffe0ff */
[----:B------:R-:W-:Y:S01]  /*9b20*/  @!P5 IMAD.MOV R191, RZ, RZ, -R191 ;  /* 0x000000ffffbfd224 */ /* 0x000fe200078e0abf */
[----:B------:R-:W-:Y:S01]  /*9b30*/  ISETP.GE.AND P5, PT, R198, RZ, PT ;  /* 0x000000ffc600720c */ /* 0x000fe20003fa6270 */
[----:B------:R-:W-:Y:S01]  /*9b40*/  IMAD.MOV R195, RZ, RZ, -R195 ;  /* 0x000000ffffc37224 */ /* 0x000fe200078e0ac3 */
[C---:B------:R-:W-:Y:S01]  /*9b50*/  ISETP.GT.U32.AND P4, PT, R242.reuse, R194, PT ;  /* 0x000000c2f200720c */ /* 0x040fe20003f84070 */
[----:B------:R-:W-:Y:S01]  /*9b60*/  @!P0 IMAD.IADD R193, R193, 0x1, -R242 ;  /* 0x00000001c1c18824 */ /* 0x000fe200078e0af2 */
[----:B------:R-:W-:Y:S01]  /*9b70*/  LOP3.LUT R198, R243, 0x19c, RZ, 0xfc, !PT ;  /* 0x0000019cf3c67812 */ /* 0x000fe200078efcff */
[C---:B------:R-:W-:Y:S02]  /*9b80*/  IMAD R195, R242.reuse, R195, R199 ;  /* 0x000000c3f2c37224 */ /* 0x040fe400078e02c7 */
[C---:B------:R-:W-:Y:S01]  /*9b90*/  IMAD R196, R242.reuse, R196, R201 ;  /* 0x000000c4f2c47224 */ /* 0x040fe200078e02c9 */
[----:B------:R-:W-:Y:S01]  /*9ba0*/  ISETP.GT.U32.AND P0, PT, R242, R193, PT ;  /* 0x000000c1f200720c */ /* 0x000fe20003f04070 */
[----:B------:R-:W-:Y:S01]  /*9bb0*/  @!P2 IMAD.MOV R192, RZ, RZ, -R192 ;  /* 0x000000ffffc0a224 */ /* 0x000fe200078e0ac0 */
[----:B------:R-:W-:Y:S01]  /*9bc0*/  IABS R199, R198 ;  /* 0x000000c600c77213 */ /* 0x000fe20000000000 */
[----:B------:R-:W-:Y:S01]  /*9bd0*/  IMAD.HI.U32 R200, R244, R205, RZ ;  /* 0x000000cdf4c87227 */ /* 0x000fe200078e00ff */
[----:B------:R-:W-:-:S02]  /*9be0*/  ISETP.GT.U32.AND P2, PT, R242, R196, PT ;  /* 0x000000c4f200720c */ /* 0x000fc40003f44070 */
[----:B------:R-:W-:Y:S01]  /*9bf0*/  IABS R201, R206 ;  /* 0x000000ce00c97213 */ /* 0x000fe20000000000 */
[----:B------:R-:W-:Y:S01]  /*9c00*/  @!P4 IMAD.IADD R194, R194, 0x1, -R242 ;  /* 0x00000001c2c2c824 */ /* 0x000fe200078e0af2 */
[----:B------:R-:W-:Y:S01]  /*9c10*/  IADD3 R200, -R200, RZ, RZ ;  /* 0x000000ffc8c87210 */ /* 0x000fe20007ffe1ff */
[----:B------:R-:W-:-:S03]  /*9c20*/  IMAD.HI.U32 R197, R244, R199, RZ ;  /* 0x000000c7f4c57227 */ /* 0x000fc600078e00ff */
[C---:B------:R-:W-:Y:S01]  /*9c30*/  ISETP.GT.U32.AND P4, PT, R242.reuse, R194, PT ;  /* 0x000000c2f200720c */ /* 0x040fe20003f84070 */
[--C-:B------:R-:W-:Y:S01]  /*9c40*/  @!P0 IMAD.IADD R193, R193, 0x1, -R242.reuse ;  /* 0x00000001c1c18824 */ /* 0x100fe200078e0af2 */
[----:B------:R-:W-:Y:S01]  /*9c50*/  ISETP.GT.U32.AND P0, PT, R242, R195, PT ;  /* 0x000000c3f200720c */ /* 0x000fe20003f04070 */
[----:B------:R-:W-:Y:S02]  /*9c60*/  IMAD.MOV R197, RZ, RZ, -R197 ;  /* 0x000000ffffc57224 */ /* 0x000fe400078e0ac5 */
[----:B------:R-:W-:Y:S01]  /*9c70*/  @!P2 IMAD.IADD R196, R196, 0x1, -R242 ;  /* 0x00000001c4c4a824 */ /* 0x000fe200078e0af2 */
[----:B------:R-:W-:Y:S01]  /*9c80*/  @!P6 IADD3 R193, -R193, RZ, RZ ;  /* 0x000000ffc1c1e210 */ /* 0x000fe20007ffe1ff */
[----:B------:R-:W-:Y:S01]  /*9c90*/  IMAD R197, R242, R197, R199 ;  /* 0x000000c5f2c57224 */ /* 0x000fe200078e02c7 */
[----:B------:R-:W-:Y:S01]  /*9ca0*/  ISETP.GE.AND P6, PT, R198, RZ, PT ;  /* 0x000000ffc600720c */ /* 0x000fe20003fc6270 */
[----:B------:R-:W-:Y:S01]  /*9cb0*/  IMAD.HI.U32 R199, R244, R203, RZ ;  /* 0x000000cbf4c77227 */ /* 0x000fe200078e00ff */
[----:B------:R-:W-:-:S03]  /*9cc0*/  ISETP.GT.U32.AND P2, PT, R242, R196, PT ;  /* 0x000000c4f200720c */ /* 0x000fc60003f44070 */
[--C-:B------:R-:W-:Y:S01]  /*9cd0*/  @!P4 IMAD.IADD R194, R194, 0x1, -R242.reuse ;  /* 0x00000001c2c2c824 */ /* 0x100fe200078e0af2 */
[C---:B------:R-:W-:Y:S01]  /*9ce0*/  ISETP.GT.U32.AND P4, PT, R242.reuse, R197, PT ;  /* 0x000000c5f200720c */ /* 0x040fe20003f84070 */
[----:B------:R-:W-:Y:S02]  /*9cf0*/  @!P0 IMAD.IADD R195, R195, 0x1, -R242 ;  /* 0x00000001c3c38824 */ /* 0x000fe400078e0af2 */
[----:B------:R-:W-:Y:S02]  /*9d00*/  IMAD.MOV R199, RZ, RZ, -R199 ;  /* 0x000000ffffc77224 */ /* 0x000fe400078e0ac7 */
[C---:B------:R-:W-:Y:S01]  /*9d10*/  IMAD R200, R242.reuse, R200, R205 ;  /* 0x000000c8f2c87224 */ /* 0x040fe200078e02cd */
[C---:B------:R-:W-:Y:S01]  /*9d20*/  ISETP.GT.U32.AND P0, PT, R242.reuse, R195, PT ;  /* 0x000000c3f200720c */ /* 0x040fe20003f04070 */
[----:B------:R-:W-:Y:S02]  /*9d30*/  IMAD R199, R242, R199, R203 ;  /* 0x000000c7f2c77224 */ /* 0x000fe400078e02cb */
[----:B------:R-:W-:-:S02]  /*9d40*/  @!P3 IMAD.MOV R194, RZ, RZ, -R194 ;  /* 0x000000ffffc2b224 */ /* 0x000fc400078e0ac2 */
[--C-:B------:R-:W-:Y:S01]  /*9d50*/  @!P2 IMAD.IADD R196, R196, 0x1, -R242.reuse ;  /* 0x00000001c4c4a824 */ /* 0x100fe200078e0af2 */
[C---:B------:R-:W-:Y:S01]  /*9d60*/  ISETP.GT.U32.AND P2, PT, R242.reuse, R199, PT ;  /* 0x000000c7f200720c */ /* 0x040fe20003f44070 */
[----:B------:R-:W-:Y:S02]  /*9d70*/  @!P4 IMAD.IADD R197, R197, 0x1, -R242 ;  /* 0x00000001c5c5c824 */ /* 0x000fe400078e0af2 */
[----:B------:R-:W-:Y:S01]  /*9d80*/  @!P5 IMAD.MOV R196, RZ, RZ, -R196 ;  /* 0x000000ffffc4d224 */ /* 0x000fe200078e0ac4 */
[----:B------:R-:W-:Y:S01]  /*9d90*/  ISETP.GT.U32.AND P5, PT, R242, R200, PT ;  /* 0x000000c8f200720c */ /* 0x000fe20003fa4070 */
[----:B------:R-:W-:Y:S01]  /*9da0*/  IMAD.HI.U32 R198, R244, R201, RZ ;  /* 0x000000c9f4c67227 */ /* 0x000fe200078e00ff */
[----:B------:R-:W-:-:S03]  /*9db0*/  ISETP.GT.U32.AND P3, PT, R242, R197, PT ;  /* 0x000000c5f200720c */ /* 0x000fc60003f64070 */
[----:B------:R-:W-:Y:S01]  /*9dc0*/  @!P0 IMAD.IADD R195, R195, 0x1, -R242 ;  /* 0x00000001c3c38824 */ /* 0x000fe200078e0af2 */
[----:B------:R-:W-:Y:S01]  /*9dd0*/  ISETP.GE.AND P0, PT, R206, RZ, PT ;  /* 0x000000ffce00720c */ /* 0x000fe20003f06270 */
[----:B------:R-:W-:Y:S01]  /*9de0*/  IMAD.MOV R198, RZ, RZ, -R198 ;  /* 0x000000ffffc67224 */ /* 0x000fe200078e0ac6 */
[----:B------:R-:W-:Y:S01]  /*9df0*/  LOP3.LUT R206, R243, 0x1a4, RZ, 0xfc, !PT ;  /* 0x000001a4f3ce7812 */ /* 0x000fe200078efcff */
[----:B------:R-:W-:Y:S01]  /*9e00*/  @!P1 IMAD.MOV R195, RZ, RZ, -R195 ;  /* 0x000000ffffc39224 */ /* 0x000fe200078e0ac3 */
[----:B------:R-:W-:Y:S01]  /*9e10*/  ISETP.GE.AND P1, PT, R204, RZ, PT ;  /* 0x000000ffcc00720c */ /* 0x000fe20003f26270 */
[--C-:B------:R-:W-:Y:S01]  /*9e20*/  @!P2 IMAD.IADD R199, R199, 0x1, -R242.reuse ;  /* 0x00000001c7c7a824 */ /* 0x100fe200078e0af2 */
[----:B------:R-:W-:Y:S01]  /*9e30*/  LOP3.LUT R204, R243, 0x1a6, RZ, 0xfc, !PT ;  /* 0x000001a6f3cc7812 */ /* 0x000fe200078efcff */
[----:B------:R-:W-:Y:S01]  /*9e40*/  IMAD R198, R242, R198, R201 ;  /* 0x000000c6f2c67224 */ /* 0x000fe200078e02c9 */
[----:B------:R-:W-:Y:S01]  /*9e50*/  IABS R203, R206 ;  /* 0x000000ce00cb7213 */ /* 0x000fe20000000000 */
[----:B------:R-:W-:Y:S01]  /*9e60*/  @!P5 IMAD.IADD R200, R200, 0x1, -R242 ;  /* 0x00000001c8c8d824 */ /* 0x000fe200078e0af2 */
[----:B------:R-:W-:-:S02]  /*9e70*/  @!P3 IADD3 R197, R197, -R242, RZ ;  /* 0x800000f2c5c5b210 */ /* 0x000fc40007ffe0ff */
[----:B------:R-:W-:Y:S01]  /*9e80*/  IABS R205, R204 ;  /* 0x000000cc00cd7213 */ /* 0x000fe20000000000 */
[----:B------:R-:W-:Y:S01]  /*9e90*/  IMAD.HI.U32 R201, R244, R203, RZ ;  /* 0x000000cbf4c97227 */ /* 0x000fe200078e00ff */
[----:B------:R-:W-:Y:S02]  /*9ea0*/  ISETP.GE.AND P3, PT, R202, RZ, PT ;  /* 0x000000ffca00720c */ /* 0x000fe40003f66270 */
[----:B------:R-:W-:Y:S01]  /*9eb0*/  ISETP.GT.U32.AND P4, PT, R242, R198, PT ;  /* 0x000000c6f200720c */ /* 0x000fe20003f84070 */
[----:B------:R-:W-:Y:S01]  /*9ec0*/  IMAD.HI.U32 R202, R244, R205, RZ ;  /* 0x000000cdf4ca7227 */ /* 0x000fe200078e00ff */
[----:B------:R-:W-:-:S03]  /*9ed0*/  ISETP.GT.U32.AND P5, PT, R242, R200, PT ;  /* 0x000000c8f200720c */ /* 0x000fc60003fa4070 */
[----:B------:R-:W-:Y:S01]  /*9ee0*/  @!P6 IMAD.MOV R197, RZ, RZ, -R197 ;  /* 0x000000ffffc5e224 */ /* 0x000fe200078e0ac5 */
[----:B------:R-:W-:Y:S01]  /*9ef0*/  ISETP.GT.U32.AND P6, PT, R242, R199, PT ;  /* 0x000000c7f200720c */ /* 0x000fe20003fc4070 */
[----:B------:R-:W-:Y:S01]  /*9f00*/  IMAD.MOV R201, RZ, RZ, -R201 ;  /* 0x000000ffffc97224 */ /* 0x000fe200078e0ac9 */
[----:B------:R-:W-:-:S03]  /*9f10*/  IADD3 R202, -R202, RZ, RZ ;  /* 0x000000ffcaca7210 */ /* 0x000fc60007ffe1ff */
[C---:B------:R-:W-:Y:S02]  /*9f20*/  IMAD R201, R242.reuse, R201, R203 ;  /* 0x000000c9f2c97224 */ /* 0x040fe400078e02cb */
[----:B------:R-:W-:Y:S02]  /*9f30*/  IMAD R202, R242, R202, R205 ;  /* 0x000000caf2ca7224 */ /* 0x000fe400078e02cd */
[--C-:B------:R-:W-:Y:S01]  /*9f40*/  @!P4 IMAD.IADD R198, R198, 0x1, -R242.reuse ;  /* 0x00000001c6c6c824 */ /* 0x100fe200078e0af2 */
[----:B------:R-:W-:Y:S01]  /*9f50*/  ISETP.GE.AND P4, PT, R206, RZ, PT ;  /* 0x000000ffce00720c */ /* 0x000fe20003f86270 */
[--C-:B------:R-:W-:Y:S01]  /*9f60*/  @!P5 IMAD.IADD R200, R200, 0x1, -R242.reuse ;  /* 0x00000001c8c8d824 */ /* 0x100fe200078e0af2 */
[----:B------:R-:W-:Y:S01]  /*9f70*/  ISETP.GE.AND P5, PT, R204, RZ, PT ;  /* 0x000000ffcc00720c */ /* 0x000fe20003fa6270 */
[----:B------:R-:W-:Y:S01]  /*9f80*/  @!P6 IMAD.IADD R199, R199, 0x1, -R242 ;  /* 0x00000001c7c7e824 */ /* 0x000fe200078e0af2 */
[----:B------:R-:W-:Y:S01]  /*9f90*/  ISETP.GT.U32.AND P6, PT, R242, R202, PT ;  /* 0x000000caf200720c */ /* 0x000fe20003fc4070 */
[----:B------:R-:W-:Y:S01]  /*9fa0*/  IMAD.HI.U32 R203, R244, R207, RZ ;  /* 0x000000cff4cb7227 */ /* 0x000fe200078e00ff */
[----:B------:R-:W-:-:S02]  /*9fb0*/  ISETP.GT.U32.AND P2, PT, R242, R198, PT ;  /* 0x000000c6f200720c */ /* 0x000fc40003f44070 */
[----:B------:R-:W-:Y:S01]  /*9fc0*/  LOP3.LUT R206, R243, 0x1ac, RZ, 0xfc, !PT ;  /* 0x000001acf3ce7812 */ /* 0x000fe200078efcff */
[----:B------:R-:W-:-:S03]  /*9fd0*/  IMAD.HI.U32 R204, R244, R209, RZ ;  /* 0x000000d1f4cc7227 */ /* 0x000fc600078e00ff */
[----:B------:R-:W-:Y:S01]  /*9fe0*/  IABS R211, R206 ;  /* 0x000000ce00d37213 */ /* 0x000fe20000000000 */
[----:B------:R-:W-:Y:S01]  /*9ff0*/  IMAD.MOV R203, RZ, RZ, -R203 ;  /* 0x000000ffffcb7224 */ /* 0x000fe200078e0acb */
[----:B------:R-:W-:Y:S01]  /*a000*/  IADD3 R204, -R204, RZ, RZ ;  /* 0x000000ffcccc7210 */ /* 0x000fe20007ffe1ff */
[----:B------:R-:W-:Y:S02]  /*a010*/  @!P1 IMAD.MOV R199, RZ, RZ, -R199 ;  /* 0x000000ffffc79224 */ /* 0x000fe400078e0ac7 */
[----:B------:R-:W-:Y:S02]  /*a020*/  IMAD R203, R242, R203, R207 ;  /* 0x000000cbf2cb7224 */ /* 0x000fe400078e02cf */
[--C-:B------:R-:W-:Y:S02]  /*a030*/  @!P6 IMAD.IADD R202, R202, 0x1, -R242.reuse ;  /* 0x00000001cacae824 */ /* 0x100fe400078e0af2 */
[C---:B------:R-:W-:Y:S01]  /*a040*/  IMAD R204, R242.reuse, R204, R209 ;  /* 0x000000ccf2cc7224 */ /* 0x040fe200078e02d1 */
[----:B------:R-:W-:Y:S01]  /*a050*/  ISETP.GT.U32.AND P1, PT, R242, R203, PT ;  /* 0x000000cbf200720c */ /* 0x000fe20003f24070 */
[----:B------:R-:W-:Y:S01]  /*a060*/  @!P2 IMAD.IADD R198, R198, 0x1, -R242 ;  /* 0x00000001c6c6a824 */ /* 0x000fe200078e0af2 */
[C---:B------:R-:W-:Y:S01]  /*a070*/  ISETP.GT.U32.AND P6, PT, R242.reuse, R202, PT ;  /* 0x000000caf200720c */ /* 0x040fe20003fc4070 */
[----:B------:R-:W-:Y:S01]  /*a080*/  @!P3 IMAD.MOV R200, RZ, RZ, -R200 ;  /* 0x000000ffffc8b224 */ /* 0x000fe200078e0ac8 */
[----:B------:R-:W-:Y:S01]  /*a090*/  ISETP.GT.U32.AND P2, PT, R242, R201, PT ;  /* 0x000000c9f200720c */ /* 0x000fe20003f44070 */
[----:B------:R-:W-:Y:S01]  /*a0a0*/  IMAD.HI.U32 R205, R244, R211, RZ ;  /* 0x000000d3f4cd7227 */ /* 0x000fe200078e00ff */
[----:B------:R-:W-:-:S02]  /*a0b0*/  ISETP.GT.U32.AND P3, PT, R242, R204, PT ;  /* 0x000000ccf200720c */ /* 0x000fc40003f64070 */
[----:B------:R-:W-:Y:S01]  /*a0c0*/  IABS R209, R216 ;  /* 0x000000d800d17213 */ /* 0x000fe20000000000 */
[----:B------:R-:W-:Y:S02]  /*a0d0*/  IMAD.MOV R205, RZ, RZ, -R205 ;  /* 0x000000ffffcd7224 */ /* 0x000fe400078e0acd */
[----:B------:R-:W-:Y:S02]  /*a0e0*/  @!P0 IMAD.MOV R198, RZ, RZ, -R198 ;  /* 0x000000ffffc68224 */ /* 0x000fe400078e0ac6 */
[----:B------:R-:W-:Y:S01]  /*a0f0*/  IMAD R205, R242, R205, R211 ;  /* 0x000000cdf2cd7224 */ /* 0x000fe200078e02d3 */
[----:B------:R-:W-:Y:S01]  /*a100*/  IABS R211, R214 ;  /* 0x000000d600d37213 */ /* 0x000fe20000000000 */
[--C-:B------:R-:W-:Y:S01]  /*a110*/  @!P1 IMAD.IADD R203, R203, 0x1, -R242.reuse ;  /* 0x00000001cbcb9824 */ /* 0x100fe200078e0af2 */
[----:B------:R-:W-:Y:S01]  /*a120*/  ISETP.GE.AND P1, PT, R206, RZ, PT ;  /* 0x000000ffce00720c */ /* 0x000fe20003f26270 */
[--C-:B------:R-:W-:Y:S01]  /*a130*/  @!P6 IMAD.IADD R202, R202, 0x1, -R242.reuse ;  /* 0x00000001cacae824 */ /* 0x100fe200078e0af2 */
[----:B------:R-:W-:Y:S01]  /*a140*/  ISETP.GT.U32.AND P6, PT, R242, R205, PT ;  /* 0x000000cdf200720c */ /* 0x000fe20003fc4070 */
[--C-:B------:R-:W-:Y:S01]  /*a150*/  @!P2 IMAD.IADD R201, R201, 0x1, -R242.reuse ;  /* 0x00000001c9c9a824 */ /* 0x100fe200078e0af2 */
[----:B------:R-:W-:Y:S01]  /*a160*/  ISETP.GE.AND P2, PT, R210, RZ, PT ;  /* 0x000000ffd200720c */ /* 0x000fe20003f46270 */
[----:B------:R-:W-:Y:S01]  /*a170*/  @!P3 IMAD.IADD R204, R204, 0x1, -R242 ;  /* 0x00000001ccccb824 */ /* 0x000fe200078e0af2 */
[----:B------:R-:W-:Y:S01]  /*a180*/  ISETP.GT.U32.AND P3, PT, R242, R203, PT ;  /* 0x000000cbf200720c */ /* 0x000fe20003f64070 */
[----:B------:R-:W-:Y:S01]  /*a190*/  IMAD.HI.U32 R206, R244, R209, RZ ;  /* 0x000000d1f4ce7227 */ /* 0x000fe200078e00ff */
[----:B------:R-:W-:-:S02]  /*a1a0*/  ISETP.GT.U32.AND P0, PT, R242, R201, PT ;  /* 0x000000c9f200720c */ /* 0x000fc40003f04070 */
[----:B------:R-:W-:Y:S01]  /*a1b0*/  LOP3.LUT R210, R243, 0x1b2, RZ, 0xfc, !PT ;  /* 0x000001b2f3d27812 */ /* 0x000fe200078efcff */
[----:B------:R-:W-:Y:S02]  /*a1c0*/  IMAD.MOV R206, RZ, RZ, -R206 ;  /* 0x000000ffffce7224 */ /* 0x000fe400078e0ace */
[----:B------:R-:W-:Y:S01]  /*a1d0*/  IMAD.HI.U32 R207, R244, R211, RZ ;  /* 0x000000d3f4cf7227 */ /* 0x000fe200078e00ff */
[----:B------:R-:W-:-:S03]  /*a1e0*/  IABS R213, R210 ;  /* 0x000000d200d57213 */ /* 0x000fc60000000000 */
[C---:B------:R-:W-:Y:S02]  /*a1f0*/  IMAD R206, R242.reuse, R206, R209 ;  /* 0x000000cef2ce7224 */ /* 0x040fe400078e02d1 */
[--C-:B------:R-:W-:Y:S01]  /*a200*/  @!P6 IMAD.IADD R205, R205, 0x1, -R242.reuse ;  /* 0x00000001cdcde824 */ /* 0x100fe200078e0af2 */
[C---:B------:R-:W-:Y:S01]  /*a210*/  ISETP.GT.U32.AND P6, PT, R242.reuse, R204, PT ;  /* 0x000000ccf200720c */ /* 0x040fe20003fc4070 */
[----:B------:R-:W-:Y:S01]  /*a220*/  @!P3 IMAD.IADD R203, R203, 0x1, -R242 ;  /* 0x00000001cbcbb824 */ /* 0x000fe200078e0af2 */
[----:B------:R-:W-:Y:S01]  /*a230*/  ISETP.GT.U32.AND P3, PT, R242, R206, PT ;  /* 0x000000cef200720c */ /* 0x000fe20003f64070 */
[----:B------:R-:W-:Y:S01]  /*a240*/  IMAD.MOV R207, RZ, RZ, -R207 ;  /* 0x000000ffffcf7224 */ /* 0x000fe200078e0acf */
[----:B------:R-:W-:Y:S01]  /*a250*/  @!P0 IADD3 R201, R201, -R242, RZ ;  /* 0x800000f2c9c98210 */ /* 0x000fe20007ffe0ff */
[----:B------:R-:W-:Y:S01]  /*a260*/  @!P5 IMAD.MOV R202, RZ, RZ, -R202 ;  /* 0x000000ffffcad224 */ /* 0x000fe200078e0aca */
[----:B------:R-:W-:Y:S01]  /*a270*/  ISETP.GE.AND P0, PT, R208, RZ, PT ;  /* 0x000000ffd000720c */ /* 0x000fe20003f06270 */
[----:B------:R-:W-:Y:S01]  /*a280*/  IMAD R207, R242, R207, R211 ;  /* 0x000000cff2cf7224 */ /* 0x000fe200078e02d3 */
[----:B------:R-:W-:Y:S01]  /*a290*/  @!P4 IADD3 R201, -R201, RZ, RZ ;  /* 0x000000ffc9c9c210 */ /* 0x000fe20007ffe1ff */
[----:B------:R-:W-:Y:S01]  /*a2a0*/  IMAD.HI.U32 R208, R244, R213, RZ ;  /* 0x000000d5f4d07227 */ /* 0x000fe200078e00ff */
[----:B------:R-:W-:-:S02]  /*a2b0*/  ISETP.GT.U32.AND P4, PT, R242, R205, PT ;  /* 0x000000cdf200720c */ /* 0x000fc40003f84070 */
[----:B------:R-:W-:Y:S01]  /*a2c0*/  IABS R211, R212 ;  /* 0x000000d400d37213 */ /* 0x000fe20000000000 */
[----:B------:R-:W-:Y:S01]  /*a2d0*/  @!P6 IMAD.IADD R204, R204, 0x1, -R242 ;  /* 0x00000001cccce824 */ /* 0x000fe200078e0af2 */
[----:B------:R-:W-:Y:S01]  /*a2e0*/  ISETP.GT.U32.AND P6, PT, R242, R207, PT ;  /* 0x000000cff200720c */ /* 0x000fe20003fc4070 */
[----:B------:R-:W-:Y:S01]  /*a2f0*/  IMAD.MOV R208, RZ, RZ, -R208 ;  /* 0x000000ffffd07224 */ /* 0x000fe200078e0ad0 */
[----:B------:R-:W-:Y:S01]  /*a300*/  @!P3 IADD3 R206, R206, -R242, RZ ;  /* 0x800000f2ceceb210 */ /* 0x000fe20007ffe0ff */
[----:B------:R-:W-:Y:S01]  /*a310*/  IMAD.HI.U32 R209, R244, R211, RZ ;  /* 0x000000d3f4d17227 */ /* 0x000fe200078e00ff */
[----:B------:R-:W-:Y:S02]  /*a320*/  ISETP.GE.AND P3, PT, R214, RZ, PT ;  /* 0x000000ffd600720c */ /* 0x000fe40003f66270 */
[C---:B------:R-:W-:Y:S01]  /*a330*/  ISETP.GT.U32.AND P5, PT, R242.reuse, R206, PT ;  /* 0x000000cef200720c */ /* 0x040fe20003fa4070 */
[----:B------:R-:W-:Y:S01]  /*a340*/  IMAD R208, R242, R208, R213 ;  /* 0x000000d0f2d07224 */ /* 0x000fe200078e02d5 */
[----:B------:R-:W-:Y:S01]  /*a350*/  @!P0 IADD3 R204, -R204, RZ, RZ ;  /* 0x000000ffcccc8210 */ /* 0x000fe20007ffe1ff */
[--C-:B------:R-:W-:Y:S01]  /*a360*/  @!P4 IMAD.IADD R205, R205, 0x1, -R242.reuse ;  /* 0x00000001cdcdc824 */ /* 0x100fe200078e0af2 */
[----:B------:R-:W-:Y:S01]  /*a370*/  ISETP.GE.AND P4, PT, R216, RZ, PT ;  /* 0x000000ffd800720c */ /* 0x000fe20003f86270 */
[----:B------:R-:W-:Y:S01]  /*a380*/  IMAD.MOV R209, RZ, RZ, -R209 ;  /* 0x000000ffffd17224 */ /* 0x000fe200078e0ad1 */
[----:B------:R-:W-:Y:S01]  /*a390*/  IABS R216, R215 ;  /* 0x000000d700d87213 */ /* 0x000fe20000000000 */
[----:B------:R-:W-:Y:S01]  /*a3a0*/  @!P6 IMAD.IADD R207, R207, 0x1, -R242 ;  /* 0x00000001cfcfe824 */ /* 0x000fe200078e0af2 */
[C---:B------:R-:W-:Y:S01]  /*a3b0*/  ISETP.GT.U32.AND P6, PT, R242.reuse, R208, PT ;  /* 0x000000d0f200720c */ /* 0x040fe20003fc4070 */
[----:B------:R-:W-:Y:S01]  /*a3c0*/  IMAD R209, R242, R209, R211 ;  /* 0x000000d1f2d17224 */ /* 0x000fe200078e02d3 */
[----:B------:R-:W-:Y:S01]  /*a3d0*/  ISETP.GE.AND P0, PT, R210, RZ, PT ;  /* 0x000000ffd200720c */ /* 0x000fe20003f06270 */
[----:B------:R-:W-:Y:S01]  /*a3e0*/  IMAD.MOV.U32 R213, RZ, RZ, R216 ;  /* 0x000000ffffd57224 */ /* 0x000fe200078e00d8 */
[C---:B------:R-:W-:Y:S01]  /*a3f0*/  LOP3.LUT R214, R243.reuse, 0x1ba, RZ, 0xfc, !PT ;  /* 0x000001baf3d67812 */ /* 0x040fe200078efcff */
[----:B------:R-:W-:Y:S01]  /*a400*/  @!P5 IMAD.IADD R206, R206, 0x1, -R242 ;  /* 0x00000001ceced824 */ /* 0x000fe200078e0af2 */
[----:B------:R-:W-:Y:S01]  /*a410*/  ISETP.GT.U32.AND P5, PT, R242, R209, PT ;  /* 0x000000d1f200720c */ /* 0x000fe20003fa4070 */
[----:B------:R-:W-:Y:S01]  /*a420*/  @!P1 IMAD.MOV R205, RZ, RZ, -R205 ;  /* 0x000000ffffcd9224 */ /* 0x000fe200078e0acd */
[----:B------:R-:W-:Y:S01]  /*a430*/  ISETP.GE.AND P1, PT, R212, RZ, PT ;  /* 0x000000ffd400720c */ /* 0x000fe20003f26270 */
[----:B------:R-:W-:Y:S01]  /*a440*/  IMAD.HI.U32 R210, R244, R213, RZ ;  /* 0x000000d5f4d27227 */ /* 0x000fe200078e00ff */
[----:B------:R-:W-:-:S02]  /*a450*/  LOP3.LUT R212, R243, 0x1b8, RZ, 0xfc, !PT ;  /* 0x000001b8f3d47812 */ /* 0x000fc400078efcff */
[----:B------:R-:W-:Y:S01]  /*a460*/  LOP3.LUT R216, R243, 0x1be, RZ, 0xfc, !PT ;  /* 0x000001bef3d87812 */ /* 0x000fe200078efcff */
[----:B------:R-:W-:Y:S01]  /*a470*/  @!P2 IMAD.MOV R203, RZ, RZ, -R203 ;  /* 0x000000ffffcba224 */ /* 0x000fe200078e0acb */
[----:B------:R-:W-:Y:S01]  /*a480*/  ISETP.GT.U32.AND P2, PT, R242, R207, PT ;  /* 0x000000cff200720c */ /* 0x000fe20003f44070 */
[----:B------:R-:W-:Y:S01]  /*a490*/  IMAD.MOV R210, RZ, RZ, -R210 ;  /* 0x000000ffffd27224 */ /* 0x000fe200078e0ad2 */
[----:B------:R-:W-:Y:S01]  /*a4a0*/  IABS R211, R212 ;  /* 0x000000d400d37213 */ /* 0x000fe20000000000 */
[--C-:B------:R-:W-:Y:S01]  /*a4b0*/  @!P6 IMAD.IADD R208, R208, 0x1, -R242.reuse ;  /* 0x00000001d0d0e824 */ /* 0x100fe200078e0af2 */
[----:B------:R-:W-:Y:S01]  /*a4c0*/  ISETP.GE.AND P6, PT, R212, RZ, PT ;  /* 0x000000ffd400720c */ /* 0x000fe20003fc6270 */
[C---:B------:R-:W-:Y:S01]  /*a4d0*/  IMAD R210, R242.reuse, R210, R213 ;  /* 0x000000d2f2d27224 */ /* 0x040fe200078e02d5 */
[----:B------:R-:W-:Y:S01]  /*a4e0*/  MOV R213, R211 ;  /* 0x000000d300d57202 */ /* 0x000fe20000000f00 */
[----:B------:R-:W-:Y:S01]  /*a4f0*/  @!P5 IMAD.IADD R209, R209, 0x1, -R242 ;  /* 0x00000001d1d1d824 */ /* 0x000fe200078e0af2 */
[----:B------:R-:W-:Y:S01]  /*a500*/  ISETP.GT.U32.AND P5, PT, R242, R208, PT ;  /* 0x000000d0f200720c */ /* 0x000fe20003fa4070 */
[----:B------:R-:W-:Y:S01]  /*a510*/  @!P4 IMAD.MOV R206, RZ, RZ, -R206 ;  /* 0x000000ffffcec224 */ /* 0x000fe200078e0ace */
[----:B------:R-:W-:Y:S01]  /*a520*/  IABS R219, R216 ;  /* 0x000000d800db7213 */ /* 0x000fe20000000000 */
[----:B------:R-:W-:Y:S01]  /*a530*/  IMAD.HI.U32 R211, R244, R213, RZ ;  /* 0x000000d5f4d37227 */ /* 0x000fe200078e00ff */
[----:B------:R-:W-:-:S03]  /*a540*/  ISETP.GT.U32.AND P4, PT, R242, R209, PT ;  /* 0x000000d1f200720c */ /* 0x000fc60003f84070 */
[--C-:B------:R-:W-:Y:S01]  /*a550*/  @!P2 IMAD.IADD R207, R207, 0x1, -R242.reuse ;  /* 0x00000001cfcfa824 */ /* 0x100fe200078e0af2 */
[----:B------:R-:W-:Y:S01]  /*a560*/  ISETP.GE.AND P2, PT, R215, RZ, PT ;  /* 0x000000ffd700720c */ /* 0x000fe20003f46270 */
[----:B------:R-:W-:Y:S01]  /*a570*/  IMAD.MOV R211, RZ, RZ, -R211 ;  /* 0x000000ffffd37224 */ /* 0x000fe200078e0ad3 */
[----:B------:R-:W-:Y:S01]  /*a580*/  IABS R215, R214 ;  /* 0x000000d600d77213 */ /* 0x000fe20000000000 */
[----:B------:R-:W-:Y:S01]  /*a590*/  @!P3 IMAD.MOV R207, RZ, RZ, -R207 ;  /* 0x000000ffffcfb224 */ /* 0x000fe200078e0acf */
[C---:B------:R-:W-:Y:S01]  /*a5a0*/  ISETP.GT.U32.AND P3, PT, R242.reuse, R210, PT ;  /* 0x000000d2f200720c */ /* 0x040fe20003f64070 */
[----:B------:R-:W-:Y:S02]  /*a5b0*/  IMAD R211, R242, R211, R213 ;  /* 0x000000d3f2d37224 */ /* 0x000fe400078e02d5 */
[----:B------:R-:W-:Y:S02]  /*a5c0*/  @!P5 IMAD.IADD R208, R208, 0x1, -R242 ;  /* 0x00000001d0d0d824 */ /* 0x000fe400078e0af2 */
[----:B------:R-:W-:Y:S01]  /*a5d0*/  IMAD.HI.U32 R212, R244, R215, RZ ;  /* 0x000000d7f4d47227 */ /* 0x000fe200078e00ff */
[----:B------:R-:W-:-:S02]  /*a5e0*/  ISETP.GT.U32.AND P5, PT, R242, R211, PT ;  /* 0x000000d3f200720c */ /* 0x000fc40003fa4070 */
[----:B------:R-:W-:Y:S01]  /*a5f0*/  @!P4 IADD3 R209, R209, -R242, RZ ;  /* 0x800000f2d1d1c210 */ /* 0x000fe20007ffe0ff */
[----:B------:R-:W-:Y:S01]  /*a600*/  IMAD.HI.U32 R213, R244, R217, RZ ;  /* 0x000000d9f4d57227 */ /* 0x000fe200078e00ff */
[----:B------:R-:W-:Y:S02]  /*a610*/  @!P0 IADD3 R208, -R208, RZ, RZ ;  /* 0x000000ffd0d08210 */ /* 0x000fe40007ffe1ff */
[----:B------:R-:W-:Y:S01]  /*a620*/  ISETP.GE.AND P4, PT, R214, RZ, PT ;  /* 0x000000ffd600720c */ /* 0x000fe20003f86270 */
[----:B------:R-:W-:Y:S01]  /*a630*/  @!P3 IMAD.IADD R210, R210, 0x1, -R242 ;  /* 0x00000001d2d2b824 */ /* 0x000fe200078e0af2 */
[----:B------:R-:W-:Y:S01]  /*a640*/  ISETP.GE.AND P3, PT, R218, RZ, PT ;  /* 0x000000ffda00720c */ /* 0x000fe20003f66270 */
[----:B------:R-:W-:Y:S02]  /*a650*/  IMAD.MOV R212, RZ, RZ, -R212 ;  /* 0x000000ffffd47224 */ /* 0x000fe400078e0ad4 */
[----:B------:R-:W-:Y:S02]  /*a660*/  IMAD.MOV R213, RZ, RZ, -R213 ;  /* 0x000000ffffd57224 */ /* 0x000fe400078e0ad5 */
[----:B------:R-:W-:Y:S01]  /*a670*/  @!P5 IMAD.IADD R211, R211, 0x1, -R242 ;  /* 0x00000001d3d3d824 */ /* 0x000fe200078e0af2 */
[C---:B------:R-:W-:Y:S01]  /*a680*/  ISETP.GT.U32.AND P5, PT, R242.reuse, R210, PT ;  /* 0x000000d2f200720c */ /* 0x040fe20003fa4070 */
[C---:B------:R-:W-:Y:S01]  /*a690*/  IMAD R212, R242.reuse, R212, R215 ;  /* 0x000000d4f2d47224 */ /* 0x040fe200078e02d7 */
[----:B------:R-:W-:Y:S01]  /*a6a0*/  IABS R215, R224 ;  /* 0x000000e000d77213 */ /* 0x000fe20000000000 */
[C---:B------:R-:W-:Y:S01]  /*a6b0*/  IMAD R213, R242.reuse, R213, R217 ;  /* 0x000000d5f2d57224 */ /* 0x040fe200078e02d9 */
[C---:B------:R-:W-:Y:S01]  /*a6c0*/  ISETP.GT.U32.AND P0, PT, R242.reuse, R211, PT ;  /* 0x000000d3f200720c */ /* 0x040fe20003f04070 */
[----:B------:R-:W-:Y:S01]  /*a6d0*/  @!P1 IMAD.MOV R209, RZ, RZ, -R209 ;  /* 0x000000ffffd19224 */ /* 0x000fe200078e0ad1 */
[----:B------:R-:W-:Y:S01]  /*a6e0*/  ISETP.GT.U32.AND P1, PT, R242, R212, PT ;  /* 0x000000d4f200720c */ /* 0x000fe20003f24070 */
[----:B------:R-:W-:Y:S01]  /*a6f0*/  IMAD.HI.U32 R214, R244, R219, RZ ;  /* 0x000000dbf4d67227 */ /* 0x000fe200078e00ff */
[----:B------:R-:W-:-:S03]  /*a700*/  IABS R217, R220 ;  /* 0x000000dc00d97213 */ /* 0x000fc60000000000 */
[----:B------:R-:W-:Y:S02]  /*a710*/  IMAD.MOV R214, RZ, RZ, -R214 ;  /* 0x000000ffffd67224 */ /* 0x000fe400078e0ad6 */
[----:B------:R-:W-:Y:S01]  /*a720*/  @!P5 IMAD.IADD R210, R210, 0x1, -R242 ;  /* 0x00000001d2d2d824 */ /* 0x000fe200078e0af2 */
[C---:B------:R-:W-:Y:S01]  /*a730*/  ISETP.GT.U32.AND P5, PT, R242.reuse, R213, PT ;  /* 0x000000d5f200720c */ /* 0x040fe20003fa4070 */
[----:B------:R-:W-:Y:S01]  /*a740*/  IMAD R214, R242, R214, R219 ;  /* 0x000000d6f2d67224 */ /* 0x000fe200078e02db */
[----:B------:R-:W-:Y:S01]  /*a750*/  IABS R219, R222 ;  /* 0x000000de00db7213 */ /* 0x000fe20000000000 */
[----:B------:R-:W-:-:S04]  /*a760*/  IMAD.HI.U32 R218, R244, R215, RZ ;  /* 0x000000d7f4da7227 */ /* 0x000fc800078e00ff */
[--C-:B------:R-:W-:Y:S01]  /*a770*/  @!P1 IMAD.IADD R212, R212, 0x1, -R242.reuse ;  /* 0x00000001d4d49824 */ /* 0x100fe200078e0af2 */
[----:B------:R-:W-:Y:S01]  /*a780*/  ISETP.GE.AND P1, PT, R216, RZ, PT ;  /* 0x000000ffd800720c */ /* 0x000fe20003f26270 */
[----:B------:R-:W-:Y:S01]  /*a790*/  @!P0 IMAD.IADD R211, R211, 0x1, -R242 ;  /* 0x00000001d3d38824 */ /* 0x000fe200078e0af2 */
[C---:B------:R-:W-:Y:S01]  /*a7a0*/  ISETP.GT.U32.AND P0, PT, R242.reuse, R214, PT ;  /* 0x000000d6f200720c */ /* 0x040fe20003f04070 */
[----:B------:R-:W-:Y:S02]  /*a7b0*/  IMAD.MOV R218, RZ, RZ, -R218 ;  /* 0x000000ffffda7224 */ /* 0x000fe400078e0ada */
[----:B------:R-:W-:Y:S01]  /*a7c0*/  @!P5 IADD3 R213, R213, -R242, RZ ;  /* 0x800000f2d5d5d210 */ /* 0x000fe20007ffe0ff */
[----:B------:R-:W-:Y:S01]  /*a7d0*/  @!P2 IMAD.MOV R210, RZ, RZ, -R210 ;  /* 0x000000ffffd2a224 */ /* 0x000fe200078e0ad2 */
[C---:B------:R-:W-:Y:S01]  /*a7e0*/  ISETP.GT.U32.AND P5, PT, R242.reuse, R212, PT ;  /* 0x000000d4f200720c */ /* 0x040fe20003fa4070 */
[C---:B------:R-:W-:Y:S01]  /*a7f0*/  IMAD R215, R242.reuse, R218, R215 ;  /* 0x000000daf2d77224 */ /* 0x040fe200078e02d7 */
[----:B------:R-:W-:Y:S01]  /*a800*/  ISETP.GT.U32.AND P2, PT, R242, R213, PT ;  /* 0x000000d5f200720c */ /* 0x000fe20003f44070 */
[----:B------:R-:W-:-:S04]  /*a810*/  IMAD.HI.U32 R216, R244, R221, RZ ;  /* 0x000000ddf4d87227 */ /* 0x000fc800078e00ff */
[----:B------:R-:W-:-:S04]  /*a820*/  IMAD.HI.U32 R218, R244, R217, RZ ;  /* 0x000000d9f4da7227 */ /* 0x000fc800078e00ff */
[----:B------:R-:W-:Y:S01]  /*a830*/  IMAD.MOV R216, RZ, RZ, -R216 ;  /* 0x000000ffffd87224 */ /* 0x000fe200078e0ad8 */
[----:B------:R-:W-:Y:S01]  /*a840*/  IADD3 R218, -R218, RZ, RZ ;  /* 0x000000ffdada7210 */ /* 0x000fe20007ffe1ff */
[--C-:B------:R-:W-:Y:S01]  /*a850*/  @!P5 IMAD.IADD R212, R212, 0x1, -R242.reuse ;  /* 0x00000001d4d4d824 */ /* 0x100fe200078e0af2 */
[----:B------:R-:W-:Y:S01]  /*a860*/  ISETP.GT.U32.AND P5, PT, R242, R215, PT ;  /* 0x000000d7f200720c */ /* 0x000fe20003fa4070 */
[--C-:B------:R-:W-:Y:S02]  /*a870*/  @!P0 IMAD.IADD R214, R214, 0x1, -R242.reuse ;  /* 0x00000001d6d68824 */ /* 0x100fe400078e0af2 */
[C---:B------:R-:W-:Y:S01]  /*a880*/  IMAD R216, R242.reuse, R216, R221 ;  /* 0x000000d8f2d87224 */ /* 0x040fe200078e02dd */
[----:B------:R-:W-:Y:S01]  /*a890*/  LOP3.LUT R221, R243, 0x1ca, RZ, 0xfc, !PT ;  /* 0x000001caf3dd7812 */ /* 0x000fe200078efcff */
[C---:B------:R-:W-:Y:S01]  /*a8a0*/  IMAD R217, R242.reuse, R218, R217 ;  /* 0x000000daf2d97224 */ /* 0x040fe200078e02d9 */
[C---:B------:R-:W-:Y:S01]  /*a8b0*/  ISETP.GT.U32.AND P0, PT, R242.reuse, R214, PT ;  /* 0x000000d6f200720c */ /* 0x040fe20003f04070 */
[----:B------:R-:W-:Y:S01]  /*a8c0*/  @!P2 IMAD.IADD R213, R213, 0x1, -R242 ;  /* 0x00000001d5d5a824 */ /* 0x000fe200078e0af2 */
[----:B------:R-:W-:Y:S01]  /*a8d0*/  ISETP.GT.U32.AND P2, PT, R242, R216, PT ;  /* 0x000000d8f200720c */ /* 0x000fe20003f44070 */
[----:B------:R-:W-:Y:S01]  /*a8e0*/  @!P6 IMAD.MOV R211, RZ, RZ, -R211 ;  /* 0x000000ffffd3e224 */ /* 0x000fe200078e0ad3 */
[----:B------:R-:W-:Y:S01]  /*a8f0*/  ISETP.GE.AND P6, PT, R224, RZ, PT ;  /* 0x000000ffe000720c */ /* 0x000fe20003fc6270 */
[----:B------:R-:W-:Y:S01]  /*a900*/  IMAD.HI.U32 R224, R244, R219, RZ ;  /* 0x000000dbf4e07227 */ /* 0x000fe200078e00ff */
[----:B------:R-:W-:-:S02]  /*a910*/  IABS R225, R221 ;  /* 0x000000dd00e17213 */ /* 0x000fc40000000000 */
[----:B------:R-:W-:Y:S01]  /*a920*/  @!P4 IADD3 R212, -R212, RZ, RZ ;  /* 0x000000ffd4d4c210 */ /* 0x000fe20007ffe1ff */
[----:B------:R-:W-:Y:S01]  /*a930*/  @!P5 IMAD.IADD R215, R215, 0x1, -R242 ;  /* 0x00000001d7d7d824 */ /* 0x000fe200078e0af2 */
[----:B------:R-:W-:Y:S01]  /*a940*/  ISETP.GT.U32.AND P5, PT, R242, R217, PT ;  /* 0x000000d9f200720c */ /* 0x000fe20003fa4070 */
[----:B------:R-:W-:Y:S02]  /*a950*/  IMAD.MOV R224, RZ, RZ, -R224 ;  /* 0x000000ffffe07224 */ /* 0x000fe400078e0ae0 */
[--C-:B------:R-:W-:Y:S01]  /*a960*/  @!P0 IMAD.IADD R214, R214, 0x1, -R242.reuse ;  /* 0x00000001d6d68824 */ /* 0x100fe200078e0af2 */
[----:B------:R-:W-:Y:S01]  /*a970*/  ISETP.GE.AND P0, PT, R223, RZ, PT ;  /* 0x000000ffdf00720c */ /* 0x000fe20003f06270 */
[----:B------:R-:W-:Y:S01]  /*a980*/  IMAD R218, R242, R224, R219 ;  /* 0x000000e0f2da7224 */ /* 0x000fe200078e02db */
[----:B------:R-:W-:Y:S01]  /*a990*/  LOP3.LUT R223, R243, 0x1c8, RZ, 0xfc, !PT ;  /* 0x000001c8f3df7812 */ /* 0x000fe200078efcff */
[----:B------:R-:W-:Y:S01]  /*a9a0*/  @!P2 IMAD.IADD R216, R216, 0x1, -R242 ;  /* 0x00000001d8d8a824 */ /* 0x000fe200078e0af2 */
[C---:B------:R-:W-:Y:S01]  /*a9b0*/  ISETP.GT.U32.AND P2, PT, R242.reuse, R215, PT ;  /* 0x000000d7f200720c */ /* 0x040fe20003f44070 */
[----:B------:R-:W-:Y:S01]  /*a9c0*/  @!P3 IMAD.MOV R213, RZ, RZ, -R213 ;  /* 0x000000ffffd5b224 */ /* 0x000fe200078e0ad5 */
[----:B------:R-:W-:Y:S01]  /*a9d0*/  IABS R219, R223 ;  /* 0x000000df00db7213 */ /* 0x000fe20000000000 */
[----:B------:R-:W-:Y:S01]  /*a9e0*/  @!P1 IMAD.MOV R214, RZ, RZ, -R214 ;  /* 0x000000ffffd69224 */ /* 0x000fe200078e0ad6 */
[C---:B------:R-:W-:Y:S01]  /*a9f0*/  ISETP.GT.U32.AND P3, PT, R242.reuse, R218, PT ;  /* 0x000000daf200720c */ /* 0x040fe20003f64070 */
[----:B------:R-:W-:Y:S01]  /*aa00*/  @!P5 IMAD.IADD R217, R217, 0x1, -R242 ;  /* 0x00000001d9d9d824 */ /* 0x000fe200078e0af2 */
[----:B------:R-:W-:Y:S01]  /*aa10*/  ISETP.GT.U32.AND P4, PT, R242, R216, PT ;  /* 0x000000d8f200720c */ /* 0x000fe20003f84070 */
[----:B------:R-:W-:Y:S01]  /*aa20*/  IMAD.HI.U32 R224, R244, R219, RZ ;  /* 0x000000dbf4e07227 */ /* 0x000fe200078e00ff */
[----:B------:R-:W-:-:S02]  /*aa30*/  ISETP.GE.AND P5, PT, R220, RZ, PT ;  /* 0x000000ffdc00720c */ /* 0x000fc40003fa6270 */
[----:B------:R-:W-:Y:S01]  /*aa40*/  ISETP.GT.U32.AND P1, PT, R242, R217, PT ;  /* 0x000000d9f200720c */ /* 0x000fe20003f24070 */
[----:B------:R-:W-:-:S04]  /*aa50*/  IMAD.HI.U32 R220, R244, R225, RZ ;  /* 0x000000e1f4dc7227 */ /* 0x000fc800078e00ff */
[----:B------:R-:W-:Y:S01]  /*aa60*/  IMAD.MOV R224, RZ, RZ, -R224 ;  /* 0x000000ffffe07224 */ /* 0x000fe200078e0ae0 */
[----:B------:R-:W-:Y:S01]  /*aa70*/  IADD3 R220, -R220, RZ, RZ ;  /* 0x000000ffdcdc7210 */ /* 0x000fe20007ffe1ff */
[--C-:B------:R-:W-:Y:S02]  /*aa80*/  @!P3 IMAD.IADD R218, R218, 0x1, -R242.reuse ;  /* 0x00000001dadab824 */ /* 0x100fe400078e0af2 */
[----:B------:R-:W-:Y:S01]  /*aa90*/  IMAD R219, R242, R224, R219 ;  /* 0x000000e0f2db7224 */ /* 0x000fe200078e02db */
[----:B------:R-:W-:Y:S01]  /*aaa0*/  LOP3.LUT R224, R243, 0x1d0, RZ, 0xfc, !PT ;  /* 0x000001d0f3e07812 */ /* 0x000fe200078efcff */
[--C-:B------:R-:W-:Y:S01]  /*aab0*/  @!P4 IMAD.IADD R216, R216, 0x1, -R242.reuse ;  /* 0x00000001d8d8c824 */ /* 0x100fe200078e0af2 */
[C---:B------:R-:W-:Y:S01]  /*aac0*/  ISETP.GT.U32.AND P3, PT, R242.reuse, R218, PT ;  /* 0x000000daf200720c */ /* 0x040fe20003f64070 */
[C---:B------:R-:W-:Y:S01]  /*aad0*/  IMAD R220, R242.reuse, R220, R225 ;  /* 0x000000dcf2dc7224 */ /* 0x040fe200078e02e1 */
[----:B------:R-:W-:Y:S01]  /*aae0*/  ISETP.GE.AND P4, PT, R223, RZ, PT ;  /* 0x000000ffdf00720c */ /* 0x000fe20003f86270 */
[----:B------:R-:W-:Y:S01]  /*aaf0*/  @!P1 IMAD.IADD R217, R217, 0x1, -R242 ;  /* 0x00000001d9d99824 */ /* 0x000fe200078e0af2 */
[C---:B------:R-:W-:Y:S01]  /*ab00*/  ISETP.GT.U32.AND P1, PT, R242.reuse, R219, PT ;  /* 0x000000dbf200720c */ /* 0x040fe20003f24070 */
[----:B------:R-:W-:Y:S01]  /*ab10*/  @!P0 IMAD.MOV R216, RZ, RZ, -R216 ;  /* 0x000000ffffd88224 */ /* 0x000fe200078e0ad8 */
[----:B------:R-:W-:Y:S01]  /*ab20*/  ISETP.GT.U32.AND P0, PT, R242, R220, PT ;  /* 0x000000dcf200720c */ /* 0x000fe20003f04070 */
[----:B------:R-:W-:Y:S01]  /*ab30*/  @!P2 IMAD.IADD R215, R215, 0x1, -R242 ;  /* 0x00000001d7d7a824 */ /* 0x000fe200078e0af2 */
[----:B------:R-:W-:-:S02]  /*ab40*/  ISETP.GE.AND P2, PT, R222, RZ, PT ;  /* 0x000000ffde00720c */ /* 0x000fc40003f46270 */
[----:B------:R-:W-:Y:S01]  /*ab50*/  LOP3.LUT R222, R243, 0x1cc, RZ, 0xfc, !PT ;  /* 0x000001ccf3de7812 */ /* 0x000fe200078efcff */
[----:B------:R-:W-:Y:S01]  /*ab60*/  @!P6 IMAD.MOV R215, RZ, RZ, -R215 ;  /* 0x000000ffffd7e224 */ /* 0x000fe200078e0ad7 */
[----:B------:R-:W-:Y:S01]  /*ab70*/  ISETP.GE.AND P6, PT, R221, RZ, PT ;  /* 0x000000ffdd00720c */ /* 0x000fe20003fc6270 */
[--C-:B------:R-:W-:Y:S01]  /*ab80*/  @!P3 IMAD.IADD R218, R218, 0x1, -R242.reuse ;  /* 0x00000001dadab824 */ /* 0x100fe200078e0af2 */
[----:B------:R-:W-:Y:S02]  /*ab90*/  @!P5 IADD3 R217, -R217, RZ, RZ ;  /* 0x000000ffd9d9d210 */ /* 0x000fe40007ffe1ff */
[----:B------:R-:W-:Y:S01]  /*aba0*/  IABS R221, R222 ;  /* 0x000000de00dd7213 */ /* 0x000fe20000000000 */
[--C-:B------:R-:W-:Y:S01]  /*abb0*/  @!P1 IMAD.IADD R219, R219, 0x1, -R242.reuse ;  /* 0x00000001dbdb9824 */ /* 0x100fe200078e0af2 */
[----:B------:R-:W-:Y:S01]  /*abc0*/  ISETP.GE.AND P5, PT, R222, RZ, PT ;  /* 0x000000ffde00720c */ /* 0x000fe20003fa6270 */
[----:B------:R-:W-:Y:S01]  /*abd0*/  @!P0 IMAD.IADD R220, R220, 0x1, -R242 ;  /* 0x00000001dcdc8824 */ /* 0x000fe200078e0af2 */
[----:B------:R-:W-:-:S02]  /*abe0*/  LOP3.LUT R222, R243, 0x1ce, RZ, 0xfc, !PT ;  /* 0x000001cef3de7812 */ /* 0x000fc400078efcff */
[----:B------:R-:W-:Y:S02]  /*abf0*/  ISETP.GT.U32.AND P1, PT, R242, R219, PT ;  /* 0x000000dbf200720c */ /* 0x000fe40003f24070 */
[----:B------:R-:W-:Y:S02]  /*ac00*/  ISETP.GE.AND P3, PT, R222, RZ, PT ;  /* 0x000000ffde00720c */ /* 0x000fe40003f66270 */
[----:B------:R-:W-:Y:S01]  /*ac10*/  IABS R225, R222 ;  /* 0x000000de00e17213 */ /* 0x000fe20000000000 */
[----:B------:R-:W-:Y:S01]  /*ac20*/  IMAD.HI.U32 R222, R244, R221, RZ ;  /* 0x000000ddf4de7227 */ /* 0x000fe200078e00ff */
[----:B------:R-:W-:Y:S02]  /*ac30*/  ISETP.GT.U32.AND P0, PT, R242, R220, PT ;  /* 0x000000dcf200720c */ /* 0x000fe40003f04070 */
[----:B------:R-:W-:Y:S01]  /*ac40*/  IABS R223, R224 ;  /* 0x000000e000df7213 */ /* 0x000fe20000000000 */
[----:B------:R-:W-:Y:S01]  /*ac50*/  IMAD.MOV R222, RZ, RZ, -R222 ;  /* 0x000000ffffde7224 */ /* 0x000fe200078e0ade */
[----:B------:R-:W-:-:S02]  /*ac60*/  @!P2 IADD3 R218, -R218, RZ, RZ ;  /* 0x000000ffdadaa210 */ /* 0x000fc40007ffe1ff */
[----:B------:R-:W-:Y:S01]  /*ac70*/  ISETP.GE.AND P2, PT, R224, RZ, PT ;  /* 0x000000ffe000720c */ /* 0x000fe20003f46270 */
[----:B------:R-:W-:Y:S02]  /*ac80*/  IMAD R221, R242, R222, R221 ;  /* 0x000000def2dd7224 */ /* 0x000fe400078e02dd */
[----:B------:R-:W-:-:S04]  /*ac90*/  IMAD.HI.U32 R222, R244, R225, RZ ;  /* 0x000000e1f4de7227 */ /* 0x000fc800078e00ff */
[----:B------:R-:W-:Y:S02]  /*aca0*/  IMAD.MOV R222, RZ, RZ, -R222 ;  /* 0x000000ffffde7224 */ /* 0x000fe400078e0ade */
[--C-:B------:R-:W-:Y:S01]  /*acb0*/  @!P1 IMAD.IADD R219, R219, 0x1, -R242.reuse ;  /* 0x00000001dbdb9824 */ /* 0x100fe200078e0af2 */
[----:B------:R-:W-:Y:S01]  /*acc0*/  ISETP.GT.U32.AND P1, PT, R242, R221, PT ;  /* 0x000000ddf200720c */ /* 0x000fe20003f24070 */
[----:B------:R-:W-:Y:S01]  /*acd0*/  @!P0 IMAD.IADD R220, R220, 0x1, -R242 ;  /* 0x00000001dcdc8824 */ /* 0x000fe200078e0af2 */
[----:B------:R-:W-:Y:S01]  /*ace0*/  ISETP.GE.AND P0, PT, R226, RZ, PT ;  /* 0x000000ffe200720c */ /* 0x000fe20003f06270 */
[----:B------:R-:W-:Y:S01]  /*acf0*/  IMAD R222, R242, R222, R225 ;  /* 0x000000def2de7224 */ /* 0x000fe200078e02e1 */
[----:B------:R-:W-:Y:S01]  /*ad00*/  LOP3.LUT R225, R243, 0x1d4, RZ, 0xfc, !PT ;  /* 0x000001d4f3e17812 */ /* 0x000fe200078efcff */
[----:B------:R-:W-:Y:S01]  /*ad10*/  @!P6 IMAD.MOV R220, RZ, RZ, -R220 ;  /* 0x000000ffffdce224 */ /* 0x000fe200078e0adc */
[----:B------:R-:W-:Y:S01]  /*ad20*/  IABS R226, R228 ;  /* 0x000000e400e27213 */ /* 0x000fe20000000000 */
[----:B------:R-:W-:Y:S01]  /*ad30*/  IMAD.HI.U32 R224, R244, R223, RZ ;  /* 0x000000dff4e07227 */ /* 0x000fe200078e00ff */
[----:B------:R-:W-:-:S03]  /*ad40*/  ISETP.GT.U32.AND P6, PT, R242, R222, PT ;  /* 0x000000def200720c */ /* 0x000fc60003fc4070 */
[----:B------:R-:W-:Y:S02]  /*ad50*/  @!P4 IMAD.MOV R219, RZ, RZ, -R219 ;  /* 0x000000ffffdbc224 */ /* 0x000fe400078e0adb */
[----:B------:R-:W-:Y:S01]  /*ad60*/  @!P1 IADD3 R221, R221, -R242, RZ ;  /* 0x800000f2dddd9210 */ /* 0x000fe20007ffe0ff */
[----:B------:R-:W-:Y:S01]  /*ad70*/  IMAD.MOV R224, RZ, RZ, -R224 ;  /* 0x000000ffffe07224 */ /* 0x000fe200078e0ae0 */
[----:B------:R-:W-:Y:S01]  /*ad80*/  ISETP.GE.AND P1, PT, R225, RZ, PT ;  /* 0x000000ffe100720c */ /* 0x000fe20003f26270 */
[----:B------:R-:W-:Y:S01]  /*ad90*/  IMAD.HI.U32 R229, R244, R226, RZ ;  /* 0x000000e2f4e57227 */ /* 0x000fe200078e00ff */
[C---:B------:R-:W-:Y:S02]  /*ada0*/  ISETP.GT.U32.AND P4, PT, R242.reuse, R221, PT ;  /* 0x000000ddf200720c */ /* 0x040fe40003f84070 */
[----:B------:R-:W-:Y:S01]  /*adb0*/  IABS R225, R225 ;  /* 0x000000e100e17213 */ /* 0x000fe20000000000 */
[----:B------:R-:W-:Y:S01]  /*adc0*/  IMAD R223, R242, R224, R223 ;  /* 0x000000e0f2df7224 */ /* 0x000fe200078e02df */
[----:B------:R-:W-:Y:S01]  /*add0*/  @!P6 IADD3 R222, R222, -R242, RZ ;  /* 0x800000f2dedee210 */ /* 0x000fe20007ffe0ff */
[----:B------:R-:W-:-:S03]  /*ade0*/  IMAD.HI.U32 R224, R244, R227, RZ ;  /* 0x000000e3f4e07227 */ /* 0x000fc600078e00ff */
[----:B------:R-:W-:Y:S01]  /*adf0*/  ISETP.GT.U32.AND P6, PT, R242, R222, PT ;  /* 0x000000def200720c */ /* 0x000fe20003fc4070 */
[----:B------:R-:W-:Y:S02]  /*ae00*/  IMAD.MOV R224, RZ, RZ, -R224 ;  /* 0x000000ffffe07224 */ /* 0x000fe400078e0ae0 */
[----:B------:R-:W-:-:S04]  /*ae10*/  IMAD.HI.U32 R230, R244, R225, RZ ;  /* 0x000000e1f4e67227 */ /* 0x000fc800078e00ff */
[----:B------:R-:W-:Y:S01]  /*ae20*/  @!P4 IMAD.IADD R221, R221, 0x1, -R242 ;  /* 0x00000001ddddc824 */ /* 0x000fe200078e0af2 */
[C---:B------:R-:W-:Y:S01]  /*ae30*/  ISETP.GT.U32.AND P4, PT, R242.reuse, R223, PT ;  /* 0x000000dff200720c */ /* 0x040fe20003f84070 */
[----:B------:R-:W-:Y:S01]  /*ae40*/  IMAD R224, R242, R224, R227 ;  /* 0x000000e0f2e07224 */ /* 0x000fe200078e02e3 */
[----:B------:R-:W-:Y:S01]  /*ae50*/  IABS R227, R234 ;  /* 0x000000ea00e37213 */ /* 0x000fe20000000000 */
[----:B------:R-:W-:Y:S02]  /*ae60*/  IMAD.MOV R230, RZ, RZ, -R230 ;  /* 0x000000ffffe67224 */ /* 0x000fe400078e0ae6 */
[----:B------:R-:W-:Y:S01]  /*ae70*/  @!P6 IMAD.IADD R222, R222, 0x1, -R242 ;  /* 0x00000001dedee824 */ /* 0x000fe200078e0af2 */
[C---:B------:R-:W-:Y:S01]  /*ae80*/  ISETP.GT.U32.AND P6, PT, R242.reuse, R224, PT ;  /* 0x000000e0f200720c */ /* 0x040fe20003fc4070 */
[----:B------:R-:W-:Y:S02]  /*ae90*/  IMAD R225, R242, R230, R225 ;  /* 0x000000e6f2e17224 */ /* 0x000fe400078e02e1 */
[----:B------:R-:W-:Y:S01]  /*aea0*/  @!P5 IMAD.MOV R221, RZ, RZ, -R221 ;  /* 0x000000ffffddd224 */ /* 0x000fe200078e0add */
[----:B------:R-:W-:Y:S01]  /*aeb0*/  @!P3 IADD3 R222, -R222, RZ, RZ ;  /* 0x000000ffdedeb210 */ /* 0x000fe20007ffe1ff */
[----:B------:R-:W-:Y:S01]  /*aec0*/  IMAD.HI.U32 R230, R244, R227, RZ ;  /* 0x000000e3f4e67227 */ /* 0x000fe200078e00ff */
[----:B------:R-:W-:-:S03]  /*aed0*/  ISETP.GT.U32.AND P5, PT, R242, R225, PT ;  /* 0x000000e1f200720c */ /* 0x000fc60003fa4070 */
[--C-:B------:R-:W-:Y:S01]  /*aee0*/  @!P4 IMAD.IADD R223, R223, 0x1, -R242.reuse ;  /* 0x00000001dfdfc824 */ /* 0x100fe200078e0af2 */
[----:B------:R-:W-:Y:S01]  /*aef0*/  IADD3 R230, -R230, RZ, RZ ;  /* 0x000000ffe6e67210 */ /* 0x000fe20007ffe1ff */
[----:B------:R-:W-:Y:S02]  /*af00*/  IMAD.MOV R229, RZ, RZ, -R229 ;  /* 0x000000ffffe57224 */ /* 0x000fe400078e0ae5 */
[----:B------:R-:W-:Y:S01]  /*af10*/  @!P6 IMAD.IADD R224, R224, 0x1, -R242 ;  /* 0x00000001e0e0e824 */ /* 0x000fe200078e0af2 */
[C---:B------:R-:W-:Y:S01]  /*af20*/  ISETP.GT.U32.AND P4, PT, R242.reuse, R223, PT ;  /* 0x000000dff200720c */ /* 0x040fe20003f84070 */
[C---:B------:R-:W-:Y:S02]  /*af30*/  IMAD R226, R242.reuse, R229, R226 ;  /* 0x000000e5f2e27224 */ /* 0x040fe400078e02e2 */
[C---:B------:R-:W-:Y:S02]  /*af40*/  IMAD R227, R242.reuse, R230, R227 ;  /* 0x000000e6f2e37224 */ /* 0x040fe400078e02e3 */
[----:B------:R-:W-:Y:S01]  /*af50*/  @!P5 IMAD.IADD R225, R225, 0x1, -R242 ;  /* 0x00000001e1e1d824 */ /* 0x000fe200078e0af2 */
[C---:B------:R-:W-:Y:S01]  /*af60*/  ISETP.GT.U32.AND P3, PT, R242.reuse, R226, PT ;  /* 0x000000e2f200720c */ /* 0x040fe20003f64070 */
[----:B------:R-:W-:Y:S01]  /*af70*/  IMAD.MOV.U32 R229, RZ, RZ, R232 ;  /* 0x000000ffffe57224 */ /* 0x000fe200078e00e8 */
[----:B------:R-:W-:Y:S01]  /*af80*/  ISETP.GT.U32.AND P5, PT, R242, R224, PT ;  /* 0x000000e0f200720c */ /* 0x000fe20003fa4070 */
[----:B------:R-:W-:Y:S01]  /*af90*/  IMAD.HI.U32 R232, R244, R231, RZ ;  /* 0x000000e7f4e87227 */ /* 0x000fe200078e00ff */
[----:B------:R-:W-:-:S03]  /*afa0*/  ISETP.GT.U32.AND P6, PT, R242, R227, PT ;  /* 0x000000e3f200720c */ /* 0x000fc60003fc4070 */
[----:B------:R-:W-:Y:S02]  /*afb0*/  IMAD.MOV R232, RZ, RZ, -R232 ;  /* 0x000000ffffe87224 */ /* 0x000fe400078e0ae8 */
[----:B------:R-:W-:Y:S01]  /*afc0*/  @!P4 IMAD.IADD R223, R223, 0x1, -R242 ;  /* 0x00000001dfdfc824 */ /* 0x000fe200078e0af2 */
[----:B------:R-:W-:Y:S01]  /*afd0*/  ISETP.GE.AND P4, PT, R228, RZ, PT ;  /* 0x000000ffe400720c */ /* 0x000fe20003f86270 */
[----:B------:R-:W-:-:S04]  /*afe0*/  IMAD.HI.U32 R230, R244, R229, RZ ;  /* 0x000000e5f4e67227 */ /* 0x000fc800078e00ff */
[----:B------:R-:W-:Y:S01]  /*aff0*/  IMAD R228, R242, R232, R231 ;  /* 0x000000e8f2e47224 */ /* 0x000fe200078e02e7 */
[----:B------:R-:W-:Y:S01]  /*b000*/  IABS R232, R239 ;  /* 0x000000ef00e87213 */ /* 0x000fe20000000000 */
[----:B------:R-:W-:Y:S01]  /*b010*/  IMAD.MOV R230, RZ, RZ, -R230 ;  /* 0x000000ffffe67224 */ /* 0x000fe200078e0ae6 */
[----:B------:R-:W-:Y:S01]  /*b020*/  @!P6 IADD3 R227, R227, -R242, RZ ;  /* 0x800000f2e3e3e210 */ /* 0x000fe20007ffe0ff */
[--C-:B------:R-:W-:Y:S01]  /*b030*/  @!P3 IMAD.IADD R226, R226, 0x1, -R242.reuse ;  /* 0x00000001e2e2b824 */ /* 0x100fe200078e0af2 */
[----:B------:R-:W-:Y:S01]  /*b040*/  ISETP.GT.U32.AND P3, PT, R242, R225, PT ;  /* 0x000000e1f200720c */ /* 0x000fe20003f64070 */
[----:B------:R-:W-:Y:S01]  /*b050*/  @!P5 IMAD.IADD R224, R224, 0x1, -R242 ;  /* 0x00000001e0e0d824 */ /* 0x000fe200078e0af2 */
[C---:B------:R-:W-:Y:S01]  /*b060*/  ISETP.GT.U32.AND P5, PT, R242.reuse, R228, PT ;  /* 0x000000e4f200720c */ /* 0x040fe20003fa4070 */
[C---:B------:R-:W-:Y:S01]  /*b070*/  IMAD R229, R242.reuse, R230, R229 ;  /* 0x000000e6f2e57224 */ /* 0x040fe200078e02e5 */
[----:B------:R-:W-:Y:S01]  /*b080*/  IABS R230, R235 ;  /* 0x000000eb00e67213 */ /* 0x000fe20000000000 */
[----:B------:R-:W-:Y:S01]  /*b090*/  @!P2 IMAD.MOV R223, RZ, RZ, -R223 ;  /* 0x000000ffffdfa224 */ /* 0x000fe200078e0adf */
[C---:B------:R-:W-:Y:S01]  /*b0a0*/  ISETP.GT.U32.AND P6, PT, R242.reuse, R226, PT ;  /* 0x000000e2f200720c */ /* 0x040fe20003fc4070 */
[----:B------:R-:W-:Y:S01]  /*b0b0*/  @!P0 IMAD.MOV R224, RZ, RZ, -R224 ;  /* 0x000000ffffe08224 */ /* 0x000fe200078e0ae0 */
[----:B------:R-:W-:Y:S01]  /*b0c0*/  ISETP.GT.U32.AND P2, PT, R242, R227, PT ;  /* 0x000000e3f200720c */ /* 0x000fe20003f44070 */
[----:B------:R-:W-:Y:S01]  /*b0d0*/  IMAD.HI.U32 R233, R244, R230, RZ ;  /* 0x000000e6f4e97227 */ /* 0x000fe200078e00ff */
[----:B------:R-:W-:-:S03]  /*b0e0*/  IABS R231, R237 ;  /* 0x000000ed00e77213 */ /* 0x000fc60000000000 */
[----:B------:R-:W-:Y:S02]  /*b0f0*/  IMAD.MOV R233, RZ, RZ, -R233 ;  /* 0x000000ffffe97224 */ /* 0x000fe400078e0ae9 */
[----:B------:R-:W-:Y:S01]  /*b100*/  @!P5 IMAD.IADD R228, R228, 0x1, -R242 ;  /* 0x00000001e4e4d824 */ /* 0x000fe200078e0af2 */
[----:B------:R-:W-:Y:S01]  /*b110*/  ISETP.GE.AND P5, PT, R236, RZ, PT ;  /* 0x000000ffec00720c */ /* 0x000fe20003fa6270 */
[----:B------:R-:W-:Y:S01]  /*b120*/  IMAD R230, R242, R233, R230 ;  /* 0x000000e9f2e67224 */ /* 0x000fe200078e02e6 */
[----:B------:R-:W-:Y:S01]  /*b130*/  LOP3.LUT R236, R243, 0x1e4, RZ, 0xfc, !PT ;  /* 0x000001e4f3ec7812 */ /* 0x000fe200078efcff */
[--C-:B------:R-:W-:Y:S01]  /*b140*/  @!P3 IMAD.IADD R225, R225, 0x1, -R242.reuse ;  /* 0x00000001e1e1b824 */ /* 0x100fe200078e0af2 */
[----:B------:R-:W-:Y:S01]  /*b150*/  @!P6 IADD3 R226, R226, -R242, RZ ;  /* 0x800000f2e2e2e210 */ /* 0x000fe20007ffe0ff */
[----:B------:R-:W-:Y:S01]  /*b160*/  @!P2 IMAD.IADD R227, R227, 0x1, -R242 ;  /* 0x00000001e3e3a824 */ /* 0x000fe200078e0af2 */
[----:B------:R-:W-:Y:S01]  /*b170*/  ISETP.GE.AND P6, PT, R234, RZ, PT ;  /* 0x000000ffea00720c */ /* 0x000fe20003fc6270 */
[----:B------:R-:W-:Y:S01]  /*b180*/  IMAD.HI.U32 R234, R244, R232, RZ ;  /* 0x000000e8f4ea7227 */ /* 0x000fe200078e00ff */
[----:B------:R-:W-:-:S02]  /*b190*/  ISETP.GT.U32.AND P0, PT, R242, R228, PT ;  /* 0x000000e4f200720c */ /* 0x000fc40003f04070 */
[----:B------:R-:W-:Y:S01]  /*b1a0*/  ISETP.GT.U32.AND P2, PT, R242, R230, PT ;  /* 0x000000e6f200720c */ /* 0x000fe20003f44070 */
[----:B------:R-:W-:Y:S01]  /*b1b0*/  IMAD.HI.U32 R233, R244, R231, RZ ;  /* 0x000000e7f4e97227 */ /* 0x000fe200078e00ff */
[----:B------:R-:W-:-:S03]  /*b1c0*/  ISETP.GT.U32.AND P3, PT, R242, R229, PT ;  /* 0x000000e5f200720c */ /* 0x000fc60003f64070 */
[----:B------:R-:W-:Y:S02]  /*b1d0*/  IMAD.MOV R234, RZ, RZ, -R234 ;  /* 0x000000ffffea7224 */ /* 0x000fe400078e0aea */
[----:B------:R-:W-:Y:S02]  /*b1e0*/  IMAD.MOV R233, RZ, RZ, -R233 ;  /* 0x000000ffffe97224 */ /* 0x000fe400078e0ae9 */
[C---:B------:R-:W-:Y:S01]  /*b1f0*/  IMAD R232, R242.reuse, R234, R232 ;  /* 0x000000eaf2e87224 */ /* 0x040fe200078e02e8 */
[----:B------:R-:W-:Y:S01]  /*b200*/  @!P6 IADD3 R227, -R227, RZ, RZ ;  /* 0x000000ffe3e3e210 */ /* 0x000fe20007ffe1ff */
[----:B------:R-:W-:Y:S01]  /*b210*/  IMAD R231, R242, R233, R231 ;  /* 0x000000e9f2e77224 */ /* 0x000fe200078e02e7 */
[----:B------:R-:W-:Y:S01]  /*b220*/  IABS R233, R236 ;  /* 0x000000ec00e97213 */ /* 0x000fe20000000000 */
[--C-:B------:R-:W-:Y:S01]  /*b230*/  @!P0 IMAD.IADD R228, R228, 0x1, -R242.reuse ;  /* 0x00000001e4e48824 */ /* 0x100fe200078e0af2 */
[----:B------:R-:W-:Y:S01]  /*b240*/  ISETP.GT.U32.AND P0, PT, R242, R232, PT ;  /* 0x000000e8f200720c */ /* 0x000fe20003f04070 */
[----:B------:R-:W-:Y:S01]  /*b250*/  @!P2 IMAD.IADD R230, R230, 0x1, -R242 ;  /* 0x00000001e6e6a824 */ /* 0x000fe200078e0af2 */
[----:B------:R-:W-:Y:S01]  /*b260*/  @!P3 IADD3 R229, R229, -R242, RZ ;  /* 0x800000f2e5e5b210 */ /* 0x000fe20007ffe0ff */
[----:B------:R-:W-:Y:S01]  /*b270*/  @!P4 IMAD.MOV R226, RZ, RZ, -R226 ;  /* 0x000000ffffe2c224 */ /* 0x000fe200078e0ae2 */
[C---:B------:R-:W-:Y:S01]  /*b280*/  ISETP.GT.U32.AND P4, PT, R242.reuse, R231, PT ;  /* 0x000000e7f200720c */ /* 0x040fe20003f84070 */
[----:B------:R-:W-:Y:S01]  /*b290*/  @!P1 IMAD.MOV R225, RZ, RZ, -R225 ;  /* 0x000000ffffe19224 */ /* 0x000fe200078e0ae1 */
[C---:B------:R-:W-:Y:S01]  /*b2a0*/  ISETP.GT.U32.AND P2, PT, R242.reuse, R229, PT ;  /* 0x000000e5f200720c */ /* 0x040fe20003f44070 */
[----:B------:R-:W-:Y:S01]  /*b2b0*/  @!P5 IMAD.MOV R228, RZ, RZ, -R228 ;  /* 0x000000ffffe4d224 */ /* 0x000fe200078e0ae4 */
[----:B------:R-:W-:-:S02]  /*b2c0*/  ISETP.GT.U32.AND P1, PT, R242, R230, PT ;  /* 0x000000e6f200720c */ /* 0x000fc40003f24070 */
[----:B------:R-:W-:Y:S02]  /*b2d0*/  ISETP.GE.AND P3, PT, R238, RZ, PT ;  /* 0x000000ffee00720c */ /* 0x000fe40003f66270 */
[----:B------:R-:W-:Y:S01]  /*b2e0*/  LOP3.LUT R238, R243, 0x1e6, RZ, 0xfc, !PT ;  /* 0x000001e6f3ee7812 */ /* 0x000fe200078efcff */
[----:B------:R-:W-:Y:S01]  /*b2f0*/  @!P0 IMAD.IADD R232, R232, 0x1, -R242 ;  /* 0x00000001e8e88824 */ /* 0x000fe200078e0af2 */
[----:B------:R-:W-:Y:S01]  /*b300*/  ISETP.GE.AND P6, PT, R235, RZ, PT ;  /* 0x000000ffeb00720c */ /* 0x000fe20003fc6270 */
[----:B------:R-:W-:Y:S01]  /*b310*/  IMAD.HI.U32 R235, R244, R233, RZ ;  /* 0x000000e9f4eb7227 */ /* 0x000fe200078e00ff */
[----:B------:R-:W-:Y:S02]  /*b320*/  IABS R234, R238 ;  /* 0x000000ee00ea7213 */ /* 0x000fe40000000000 */
[----:B------:R-:W-:Y:S01]  /*b330*/  @!P4 IADD3 R231, R231, -R242, RZ ;  /* 0x800000f2e7e7c210 */ /* 0x000fe20007ffe0ff */
[----:B------:R-:W-:Y:S01]  /*b340*/  IMAD.MOV R235, RZ, RZ, -R235 ;  /* 0x000000ffffeb7224 */ /* 0x000fe200078e0aeb */
[----:B------:R-:W-:Y:S01]  /*b350*/  ISETP.GE.AND P4, PT, R236, RZ, PT ;  /* 0x000000ffec00720c */ /* 0x000fe20003f86270 */
[----:B------:R-:W-:Y:S01]  /*b360*/  IMAD.HI.U32 R236, R244, R234, RZ ;  /* 0x000000eaf4ec7227 */ /* 0x000fe200078e00ff */
[----:B------:R-:W-:-:S02]  /*b370*/  ISETP.GT.U32.AND P0, PT, R242, R232, PT ;  /* 0x000000e8f200720c */ /* 0x000fc40003f04070 */
[----:B------:R-:W-:Y:S01]  /*b380*/  ISETP.GT.U32.AND P5, PT, R242, R231, PT ;  /* 0x000000e7f200720c */ /* 0x000fe20003fa4070 */
[--C-:B------:R-:W-:Y:S01]  /*b390*/  @!P2 IMAD.IADD R229, R229, 0x1, -R242.reuse ;  /* 0x00000001e5e5a824 */ /* 0x100fe200078e0af2 */
[----:B------:R-:W-:Y:S01]  /*b3a0*/  ISETP.GE.AND P2, PT, R237, RZ, PT ;  /* 0x000000ffed00720c */ /* 0x000fe20003f46270 */
[----:B------:R-:W-:Y:S01]  /*b3b0*/  @!P1 IMAD.IADD R230, R230, 0x1, -R242 ;  /* 0x00000001e6e69824 */ /* 0x000fe200078e0af2 */
[----:B------:R-:W-:Y:S01]  /*b3c0*/  LOP3.LUT R237, R243, 0x1e8, RZ, 0xfc, !PT ;  /* 0x000001e8f3ed7812 */ /* 0x000fe200078efcff */
[----:B------:R-:W-:Y:S01]  /*b3d0*/  IMAD R233, R242, R235, R233 ;  /* 0x000000ebf2e97224 */ /* 0x000fe200078e02e9 */
[----:B------:R-:W-:Y:S01]  /*b3e0*/  ISETP.GE.AND P1, PT, R239, RZ, PT ;  /* 0x000000ffef00720c */ /* 0x000fe20003f26270 */
[----:B------:R-:W-:Y:S01]  /*b3f0*/  IMAD.MOV R236, RZ, RZ, -R236 ;  /* 0x000000ffffec7224 */ /* 0x000fe200078e0aec */
[----:B------:R-:W-:Y:S01]  /*b400*/  @!P6 IADD3 R230, -R230, RZ, RZ ;  /* 0x000000ffe6e6e210 */ /* 0x000fe20007ffe1ff */
[----:B------:R-:W-:Y:S01]  /*b410*/  @!P3 IMAD.MOV R229, RZ, RZ, -R229 ;  /* 0x000000ffffe5b224 */ /* 0x000fe200078e0ae5 */
[----:B------:R-:W-:Y:S01]  /*b420*/  IABS R235, R237 ;  /* 0x000000ed00eb7213 */ /* 0x000fe20000000000 */
[C---:B------:R-:W-:Y:S01]  /*b430*/  IMAD R234, R242.reuse, R236, R234 ;  /* 0x000000ecf2ea7224 */ /* 0x040fe200078e02ea */
[----:B------:R-:W-:Y:S01]  /*b440*/  ISETP.GT.U32.AND P6, PT, R242, R233, PT ;  /* 0x000000e9f200720c */ /* 0x000fe20003fc4070 */
[----:B------:R-:W-:Y:S01]  /*b450*/  @!P0 IMAD.IADD R232, R232, 0x1, -R242 ;  /* 0x00000001e8e88824 */ /* 0x000fe200078e0af2 */
[----:B------:R-:W-:Y:S01]  /*b460*/  LOP3.LUT R239, R243, 0x1ea, RZ, 0xfc, !PT ;  /* 0x000001eaf3ef7812 */ /* 0x000fe200078efcff */
[----:B------:R-:W-:Y:S01]  /*b470*/  IMAD.HI.U32 R236, R244, R235, RZ ;  /* 0x000000ebf4ec7227 */ /* 0x000fe200078e00ff */
[----:B------:R-:W-:-:S02]  /*b480*/  ISETP.GT.U32.AND P0, PT, R242, R234, PT ;  /* 0x000000eaf200720c */ /* 0x000fc40003f04070 */
[----:B------:R-:W-:Y:S01]  /*b490*/  ISETP.GE.AND P3, PT, R238, RZ, PT ;  /* 0x000000ffee00720c */ /* 0x000fe20003f66270 */
[----:B------:R-:W-:Y:S01]  /*b4a0*/  IMAD.MOV R236, RZ, RZ, -R236 ;  /* 0x000000ffffec7224 */ /* 0x000fe200078e0aec */
[----:B------:R-:W-:Y:S01]  /*b4b0*/  IABS R238, R241 ;  /* 0x000000f100ee7213 */ /* 0x000fe20000000000 */
[--C-:B------:R-:W-:Y:S01]  /*b4c0*/  @!P5 IMAD.IADD R231, R231, 0x1, -R242.reuse ;  /* 0x00000001e7e7d824 */ /* 0x100fe200078e0af2 */
[----:B------:R-:W-:Y:S01]  /*b4d0*/  ISETP.GE.AND P5, PT, R237, RZ, PT ;  /* 0x000000ffed00720c */ /* 0x000fe20003fa6270 */
[C---:B------:R-:W-:Y:S01]  /*b4e0*/  IMAD R235, R242.reuse, R236, R235 ;  /* 0x000000ecf2eb7224 */ /* 0x040fe200078e02eb */
[----:B------:R-:W-:Y:S01]  /*b4f0*/  IABS R236, R239 ;  /* 0x000000ef00ec7213 */ /* 0x000fe20000000000 */
[----:B------:R-:W-:Y:S01]  /*b500*/  @!P6 IMAD.IADD R233, R233, 0x1, -R242 ;  /* 0x00000001e9e9e824 */ /* 0x000fe200078e0af2 */
[----:B------:R-:W-:Y:S01]  /*b510*/  IABS R237, R240 ;  /* 0x000000f000ed7213 */ /* 0x000fe20000000000 */
[----:B------:R-:W-:Y:S01]  /*b520*/  @!P2 IMAD.MOV R231, RZ, RZ, -R231 ;  /* 0x000000ffffe7a224 */ /* 0x000fe200078e0ae7 */
[----:B------:R-:W-:Y:S01]  /*b530*/  ISETP.GT.U32.AND P2, PT, R242, R235, PT ;  /* 0x000000ebf200720c */ /* 0x000fe20003f44070 */
[----:B------:R-:W-:Y:S01]  /*b540*/  IMAD.HI.U32 R245, R244, R236, RZ ;  /* 0x000000ecf4f57227 */ /* 0x000fe200078e00ff */
[----:B------:R-:W-:-:S02]  /*b550*/  ISETP.GT.U32.AND P6, PT, R242, R233, PT ;  /* 0x000000e9f200720c */ /* 0x000fc40003fc4070 */
[----:B------:R-:W-:Y:S01]  /*b560*/  @!P0 IADD3 R234, R234, -R242, RZ ;  /* 0x800000f2eaea8210 */ /* 0x000fe20007ffe0ff */
[----:B------:R-:W-:Y:S01]  /*b570*/  @!P1 IMAD.MOV R232, RZ, RZ, -R232 ;  /* 0x000000ffffe89224 */ /* 0x000fe200078e0ae8 */
[----:B------:R-:W-:Y:S01]  /*b580*/  ISETP.GE.AND P1, PT, R239, RZ, PT ;  /* 0x000000ffef00720c */ /* 0x000fe20003f26270 */
[----:B------:R-:W-:Y:S01]  /*b590*/  IMAD.MOV R239, RZ, RZ, -R245 ;  /* 0x000000ffffef7224 */ /* 0x000fe200078e0af5 */
[----:B------:R-:W-:Y:S01]  /*b5a0*/  ISETP.GT.U32.AND P0, PT, R242, R234, PT ;  /* 0x000000eaf200720c */ /* 0x000fe20003f04070 */
[----:B------:R-:W-:-:S04]  /*b5b0*/  IMAD.HI.U32 R245, R244, R237, RZ ;  /* 0x000000edf4f57227 */ /* 0x000fc800078e00ff */
[--C-:B------:R-:W-:Y:S01]  /*b5c0*/  @!P2 IMAD.IADD R235, R235, 0x1, -R242.reuse ;  /* 0x00000001ebeba824 */ /* 0x100fe200078e0af2 */
[----:B------:R-:W-:Y:S01]  /*b5d0*/  ISETP.GE.AND P2, PT, R241, RZ, PT ;  /* 0x000000fff100720c */ /* 0x000fe20003f46270 */
[----:B------:R-:W-:Y:S01]  /*b5e0*/  @!P6 IMAD.IADD R233, R233, 0x1, -R242 ;  /* 0x00000001e9e9e824 */ /* 0x000fe200078e0af2 */
[----:B------:R-:W-:Y:S01]  /*b5f0*/  ISETP.GE.AND P6, PT, R240, RZ, PT ;  /* 0x000000fff000720c */ /* 0x000fe20003fc6270 */
[C---:B------:R-:W-:Y:S01]  /*b600*/  IMAD R236, R242.reuse, R239, R236 ;  /* 0x000000eff2ec7224 */ /* 0x040fe200078e02ec */
[----:B------:R-:W-:Y:S01]  /*b610*/  IADD3 R239, -R245, RZ, RZ ;  /* 0x000000fff5ef7210 */ /* 0x000fe20007ffe1ff */
[----:B------:R-:W-:Y:S01]  /*b620*/  @!P4 IMAD.MOV R233, RZ, RZ, -R233 ;  /* 0x000000ffffe9c224 */ /* 0x000fe200078e0ae9 */
[----:B------:R-:W-:Y:S01]  /*b630*/  ISETP.GT.U32.AND P4, PT, R242, R235, PT ;  /* 0x000000ebf200720c */ /* 0x000fe20003f84070 */
[----:B------:R-:W-:Y:S01]  /*b640*/  @!P0 IMAD.IADD R234, R234, 0x1, -R242 ;  /* 0x00000001eaea8824 */ /* 0x000fe200078e0af2 */
[----:B------:R-:W-:Y:S01]  /*b650*/  ISETP.GT.U32.AND P0, PT, R242, R236, PT ;  /* 0x000000ecf200720c */ /* 0x000fe20003f04070 */
[----:B------:R-:W-:Y:S01]  /*b660*/  IMAD.HI.U32 R246, R244, R238, RZ ;  /* 0x000000eef4f67227 */ /* 0x000fe200078e00ff */
[----:B------:R-:W-:-:S02]  /*b670*/  IABS R241, R251 ;  /* 0x000000fb00f17213 */ /* 0x000fc40000000000 */
[----:B------:R-:W-:Y:S01]  /*b680*/  @!P3 IADD3 R234, -R234, RZ, RZ ;  /* 0x000000ffeaeab210 */ /* 0x000fe20007ffe1ff */
[----:B------:R-:W-:Y:S02]  /*b690*/  IMAD.MOV R240, RZ, RZ, -R246 ;  /* 0x000000fffff07224 */ /* 0x000fe400078e0af6 */
[C---:B------:R-:W-:Y:S01]  /*b6a0*/  IMAD R237, R242.reuse, R239, R237 ;  /* 0x000000eff2ed7224 */ /* 0x040fe200078e02ed */
[----:B------:R-:W-:Y:S01]  /*b6b0*/  LOP3.LUT R239, R243, 0x1f0, RZ, 0xfc, !PT ;  /* 0x000001f0f3ef7812 */ /* 0x000fe200078efcff */
[C---:B------:R-:W-:Y:S01]  /*b6c0*/  IMAD R238, R242.reuse, R240, R238 ;  /* 0x000000f0f2ee7224 */ /* 0x040fe200078e02ee */
[----:B------:R-:W-:Y:S01]  /*b6d0*/  IABS R240, R247 ;  /* 0x000000f700f07213 */ /* 0x000fe20000000000 */
[--C-:B------:R-:W-:Y:S01]  /*b6e0*/  @!P4 IMAD.IADD R235, R235, 0x1, -R242.reuse ;  /* 0x00000001ebebc824 */ /* 0x100fe200078e0af2 */
[----:B------:R-:W-:Y:S01]  /*b6f0*/  ISETP.GT.U32.AND P4, PT, R242, R237, PT ;  /* 0x000000edf200720c */ /* 0x000fe20003f84070 */
[----:B------:R-:W-:Y:S01]  /*b700*/  @!P0 IMAD.IADD R236, R236, 0x1, -R242 ;  /* 0x00000001ecec8824 */ /* 0x000fe200078e0af2 */
[----:B------:R-:W-:Y:S01]  /*b710*/  ISETP.GE.AND P3, PT, R239, RZ, PT ;  /* 0x000000ffef00720c */ /* 0x000fe20003f66270 */
[----:B------:R-:W-:Y:S01]  /*b720*/  @!P5 IMAD.MOV R235, RZ, RZ, -R235 ;  /* 0x000000ffffebd224 */ /* 0x000fe200078e0aeb */
[----:B------:R-:W-:Y:S01]  /*b730*/  ISETP.GT.U32.AND P5, PT, R242, R238, PT ;  /* 0x000000eef200720c */ /* 0x000fe20003fa4070 */
[----:B------:R-:W-:Y:S01]  /*b740*/  IMAD.HI.U32 R246, R244, R240, RZ ;  /* 0x000000f0f4f67227 */ /* 0x000fe200078e00ff */
[----:B------:R-:W-:-:S02]  /*b750*/  ISETP.GT.U32.AND P0, PT, R242, R236, PT ;  /* 0x000000ecf200720c */ /* 0x000fc40003f04070 */
[----:B------:R-:W-:Y:S01]  /*b760*/  IABS R239, R239 ;  /* 0x000000ef00ef7213 */ /* 0x000fe20000000000 */
[----:B------:R-:W-:Y:S01]  /*b770*/  IMAD.HI.U32 R0, R244, R241, RZ ;  /* 0x000000f1f4007227 */ /* 0x000fe200078e00ff */
[----:B------:R-:W-:-:S03]  /*b780*/  IADD3 R246, -R246, RZ, RZ ;  /* 0x000000fff6f67210 */ /* 0x000fc60007ffe1ff */
[----:B------:R-:W-:-:S04]  /*b790*/  IMAD.HI.U32 R245, R244, R239, RZ ;  /* 0x000000eff4f57227 */ /* 0x000fc800078e00ff */
[----:B------:R-:W-:Y:S02]  /*b7a0*/  IMAD.MOV R245, RZ, RZ, -R245 ;  /* 0x000000fffff57224 */ /* 0x000fe400078e0af5 */
[--C-:B------:R-:W-:Y:S02]  /*b7b0*/  @!P4 IMAD.IADD R237, R237, 0x1, -R242.reuse ;  /* 0x00000001ededc824 */ /* 0x100fe400078e0af2 */
[--C-:B------:R-:W-:Y:S02]  /*b7c0*/  @!P5 IMAD.IADD R238, R238, 0x1, -R242.reuse ;  /* 0x00000001eeeed824 */ /* 0x100fe400078e0af2 */
[----:B------:R-:W-:Y:S01]  /*b7d0*/  @!P0 IMAD.IADD R236, R236, 0x1, -R242 ;  /* 0x00000001ecec8824 */ /* 0x000fe200078e0af2 */
[C---:B------:R-:W-:Y:S01]  /*b7e0*/  ISETP.GT.U32.AND P4, PT, R242.reuse, R237, PT ;  /* 0x000000edf200720c */ /* 0x040fe20003f84070 */
[C---:B------:R-:W-:Y:S01]  /*b7f0*/  IMAD R239, R242.reuse, R245, R239 ;  /* 0x000000f5f2ef7224 */ /* 0x040fe200078e02ef */
[----:B------:R-:W-:Y:S01]  /*b800*/  ISETP.GT.U32.AND P5, PT, R242, R238, PT ;  /* 0x000000eef200720c */ /* 0x000fe20003fa4070 */
[----:B------:R-:W-:Y:S01]  /*b810*/  IMAD.MOV R0, RZ, RZ, -R0 ;  /* 0x000000ffff007224 */ /* 0x000fe200078e0a00 */
[----:B------:R-:W-:Y:S01]  /*b820*/  @!P1 IADD3 R236, -R236, RZ, RZ ;  /* 0x000000ffecec9210 */ /* 0x000fe20007ffe1ff */
[C---:B------:R-:W-:Y:S01]  /*b830*/  IMAD R240, R242.reuse, R246, R240 ;  /* 0x000000f6f2f07224 */ /* 0x040fe200078e02f0 */
[C---:B------:R-:W-:Y:S01]  /*b840*/  ISETP.GT.U32.AND P1, PT, R242.reuse, R239, PT ;  /* 0x000000eff200720c */ /* 0x040fe20003f24070 */
[----:B------:R-:W-:Y:S01]  /*b850*/  IMAD R241, R242, R0, R241 ;  /* 0x00000000f2f17224 */ /* 0x000fe200078e02f1 */
[----:B------:R-:W-:-:S02]  /*b860*/  IABS R245, R249 ;  /* 0x000000f900f57213 */ /* 0x000fc40000000000 */
[----:B------:R-:W-:Y:S02]  /*b870*/  LOP3.LUT R0, R243, 0x1fa, RZ, 0xfc, !PT ;  /* 0x000001faf3007812 */ /* 0x000fe400078efcff */
[----:B------:R-:W-:Y:S01]  /*b880*/  IABS R246, R248 ;  /* 0x000000f800f67213 */ /* 0x000fe20000000000 */
[----:B------:R-:W-:Y:S01]  /*b890*/  IMAD.HI.U32 R243, R244, R245, RZ ;  /* 0x000000f5f4f37227 */ /* 0x000fe200078e00ff */
[----:B------:R-:W-:Y:S02]  /*b8a0*/  ISETP.GE.AND P0, PT, R247, RZ, PT ;  /* 0x000000fff700720c */ /* 0x000fe40003f06270 */
[----:B------:R-:W-:Y:S01]  /*b8b0*/  IABS R247, R0 ;  /* 0x0000000000f77213 */ /* 0x000fe20000000000 */
[--C-:B------:R-:W-:Y:S01]  /*b8c0*/  @!P4 IMAD.IADD R237, R237, 0x1, -R242.reuse ;  /* 0x00000001ededc824 */ /* 0x100fe200078e0af2 */
[----:B------:R-:W-:Y:S01]  /*b8d0*/  ISETP.GT.U32.AND P4, PT, R242, R240, PT ;  /* 0x000000f0f200720c */ /* 0x000fe20003f84070 */
[----:B------:R-:W-:Y:S01]  /*b8e0*/  @!P5 IMAD.IADD R238, R238, 0x1, -R242 ;  /* 0x00000001eeeed824 */ /* 0x000fe200078e0af2 */
[C---:B------:R-:W-:Y:S01]  /*b8f0*/  ISETP.GT.U32.AND P5, PT, R242.reuse, R241, PT ;  /* 0x000000f1f200720c */ /* 0x040fe20003fa4070 */
[----:B------:R-:W-:Y:S01]  /*b900*/  IMAD.MOV R243, RZ, RZ, -R243 ;  /* 0x000000fffff37224 */ /* 0x000fe200078e0af3 */
[----:B------:R-:W-:Y:S01]  /*b910*/  @!P1 IADD3 R239, R239, -R242, RZ ;  /* 0x800000f2efef9210 */ /* 0x000fe20007ffe0ff */
[----:B------:R-:W-:Y:S01]  /*b920*/  IMAD.MOV.U32 R250, RZ, RZ, R247 ;  /* 0x000000fffffa7224 */ /* 0x000fe200078e00f7 */
[----:B------:R-:W-:Y:S01]  /*b930*/  @!P6 IADD3 R237, -R237, RZ, RZ ;  /* 0x000000ffedede210 */ /* 0x000fe20007ffe1ff */
[C---:B------:R-:W-:Y:S01]  /*b940*/  IMAD R243, R242.reuse, R243, R245 ;  /* 0x000000f3f2f37224 */ /* 0x040fe200078e02f5 */
[----:B------:R-:W-:Y:S01]  /*b950*/  ISETP.GT.U32.AND P1, PT, R242, R239, PT ;  /* 0x000000eff200720c */ /* 0x000fe20003f24070 */
[----:B------:R-:W-:-:S04]  /*b960*/  IMAD.HI.U32 R245, R244, R246, RZ ;  /* 0x000000f6f4f57227 */ /* 0x000fc800078e00ff */
[----:B------:R-:W-:Y:S02]  /*b970*/  IMAD.MOV.U32 R247, RZ, RZ, R2 ;  /* 0x000000fffff77224 */ /* 0x000fe400078e0002 */
[----:B------:R-:W-:Y:S02]  /*b980*/  IMAD.MOV R245, RZ, RZ, -R245 ;  /* 0x000000fffff57224 */ /* 0x000fe400078e0af5 */
[----:B------:R-:W-:-:S04]  /*b990*/  IMAD.HI.U32 R2, R244, R250, RZ ;  /* 0x000000faf4027227 */ /* 0x000fc800078e00ff */
[----:B------:R-:W-:Y:S01]  /*b9a0*/  @!P4 IMAD.IADD R240, R240, 0x1, -R242 ;  /* 0x00000001f0f0c824 */ /* 0x000fe200078e0af2 */
[----:B------:R-:W-:Y:S01]  /*b9b0*/  ISETP.GT.U32.AND P4, PT, R242, R243, PT ;  /* 0x000000f3f200720c */ /* 0x000fe20003f84070 */
[----:B------:R-:W-:-:S04]  /*b9c0*/  IMAD.HI.U32 R252, R244, R247, RZ ;  /* 0x000000f7f4fc7227 */ /* 0x000fc800078e00ff */
[----:B------:R-:W-:Y:S01]  /*b9d0*/  @!P5 IMAD.IADD R241, R241, 0x1, -R242 ;  /* 0x00000001f1f1d824 */ /* 0x000fe200078e0af2 */
[C---:B------:R-:W-:Y:S01]  /*b9e0*/  ISETP.GT.U32.AND P5, PT, R242.reuse, R240, PT ;  /* 0x000000f0f200720c */ /* 0x040fe20003fa4070 */
[C---:B------:R-:W-:Y:S02]  /*b9f0*/  IMAD R244, R242.reuse, R245, R246 ;  /* 0x000000f5f2f47224 */ /* 0x040fe400078e02f6 */
[----:B------:R-:W-:Y:S01]  /*ba00*/  @!P1 IMAD.IADD R239, R239, 0x1, -R242 ;  /* 0x00000001efef9824 */ /* 0x000fe200078e0af2 */
[C---:B------:R-:W-:Y:S01]  /*ba10*/  ISETP.GT.U32.AND P6, PT, R242.reuse, R241, PT ;  /* 0x000000f1f200720c */ /* 0x040fe20003fc4070 */
[----:B------:R-:W-:Y:S01]  /*ba20*/  IMAD.MOV R245, RZ, RZ, -R2 ;  /* 0x000000fffff57224 */ /* 0x000fe200078e0a02 */
[C---:B------:R-:W-:Y:S01]  /*ba30*/  ISETP.GT.U32.AND P1, PT, R242.reuse, R244, PT ;  /* 0x000000f4f200720c */ /* 0x040fe20003f24070 */
[----:B------:R-:W-:Y:S01]  /*ba40*/  IMAD.MOV R246, RZ, RZ, -R252 ;  /* 0x000000fffff67224 */ /* 0x000fe200078e0afc */
[----:B------:R-:W-:Y:S01]  /*ba50*/  @!P4 IADD3 R243, R243, -R242, RZ ;  /* 0x800000f2f3f3c210 */ /* 0x000fe20007ffe0ff */
[----:B------:R-:W-:-:S04]  /*ba60*/  IMAD R245, R242, R245, R250 ;  /* 0x000000f5f2f57224 */ /* 0x000fc800078e02fa */
[--C-:B------:R-:W-:Y:S01]  /*ba70*/  @!P5 IMAD.IADD R240, R240, 0x1, -R242.reuse ;  /* 0x00000001f0f0d824 */ /* 0x100fe200078e0af2 */
[----:B------:R-:W-:Y:S01]  /*ba80*/  @!P3 IADD3 R239, -R239, RZ, RZ ;  /* 0x000000ffefefb210 */ /* 0x000fe20007ffe1ff */
[C---:B------:R-:W-:Y:S01]  /*ba90*/  IMAD R246, R242.reuse, R246, R247 ;  /* 0x000000f6f2f67224 */ /* 0x040fe200078e02f7 */
[----:B------:R-:W-:Y:S01]  /*baa0*/  ISETP.GT.U32.AND P5, PT, R242, R245, PT ;  /* 0x000000f5f200720c */ /* 0x000fe20003fa4070 */
[--C-:B------:R-:W-:Y:S01]  /*bab0*/  @!P6 IMAD.IADD R241, R241, 0x1, -R242.reuse ;  /* 0x00000001f1f1e824 */ /* 0x100fe200078e0af2 */
[----:B------:R-:W2:Y:S01]  /*bac0*/  LDL.LU R2, [R1+0x4514] ;  /* 0x0045140001027983 */ /* 0x000ea20000300800 */
[----:B------:R-:W-:Y:S01]  /*bad0*/  @!P1 IMAD.IADD R244, R244, 0x1, -R242 ;  /* 0x00000001f4f49824 */ /* 0x000fe200078e0af2 */
[C---:B------:R-:W-:Y:S01]  /*bae0*/  ISETP.GT.U32.AND P6, PT, R242.reuse, R246, PT ;  /* 0x000000f6f200720c */ /* 0x040fe20003fc4070 */
[----:B------:R-:W-:Y:S01]  /*baf0*/  @!P0 IMAD.MOV R240, RZ, RZ, -R240 ;  /* 0x000000fffff08224 */ /* 0x000fe200078e0af0 */
[C---:B------:R-:W-:Y:S01]  /*bb00*/  ISETP.GT.U32.AND P4, PT, R242.reuse, R243, PT ;  /* 0x000000f3f200720c */ /* 0x040fe20003f84070 */
[----:B------:R-:W-:Y:S01]  /*bb10*/  IMAD.MOV.U32 R252, RZ, RZ, c[0x0][0x180] ;  /* 0x00006000fffc7624 */ /* 0x000fe200078e00ff */
[----:B------:R-:W-:Y:S01]  /*bb20*/  ISETP.GT.U32.AND P3, PT, R242, R244, PT ;  /* 0x000000f4f200720c */ /* 0x000fe20003f64070 */
[----:B------:R-:W-:Y:S01]  /*bb30*/  @!P2 IMAD.MOV R238, RZ, RZ, -R238 ;  /* 0x000000ffffeea224 */ /* 0x000fe200078e0aee */
[----:B------:R-:W-:-:S02]  /*bb40*/  ISETP.GE.AND P2, PT, R251, RZ, PT ;  /* 0x000000fffb00720c */ /* 0x000fc40003f46270 */
[----:B------:R-:W-:Y:S01]  /*bb50*/  IADD3 R247, R252, -0x1, RZ ;  /* 0xfffffffffcf77810 */ /* 0x000fe20007ffe0ff */
[--C-:B------:R-:W-:Y:S01]  /*bb60*/  @!P5 IMAD.IADD R245, R245, 0x1, -R242.reuse ;  /* 0x00000001f5f5d824 */ /* 0x100fe200078e0af2 */
[----:B------:R-:W-:Y:S02]  /*bb70*/  ISETP.GE.AND P5, PT, R248, RZ, PT ;  /* 0x000000fff800720c */ /* 0x000fe40003fa6270 */
[----:B------:R-:W-:Y:S01]  /*bb80*/  ISETP.GE.U32.AND P1, PT, R247, 0x7fffffc0, PT ;  /* 0x7fffffc0f700780c */ /* 0x000fe20003f26070 */
[--C-:B------:R-:W-:Y:S01]  /*bb90*/  @!P6 IMAD.IADD R246, R246, 0x1, -R242.reuse ;  /* 0x00000001f6f6e824 */ /* 0x100fe200078e0af2 */
[----:B------:R-:W-:Y:S01]  /*bba0*/  ISETP.GT.U32.AND P0, PT, R242, R245, PT ;  /* 0x000000f5f200720c */ /* 0x000fe20003f04070 */
[----:B------:R-:W-:Y:S01]  /*bbb0*/  @!P4 IMAD.IADD R243, R243, 0x1, -R242 ;  /* 0x00000001f3f3c824 */ /* 0x000fe200078e0af2 */
[----:B------:R-:W-:Y:S02]  /*bbc0*/  IADD3 R247, R252, -0x9, RZ ;  /* 0xfffffff7fcf77810 */ /* 0x000fe40007ffe0ff */
[----:B------:R-:W-:-:S02]  /*bbd0*/  ISETP.GT.U32.AND P6, PT, R242, R246, PT ;  /* 0x000000f6f200720c */ /* 0x000fc40003fc4070 */
[----:B------:R-:W-:Y:S02]  /*bbe0*/  @!P3 IADD3 R244, R244, -R242, RZ ;  /* 0x800000f2f4f4b210 */ /* 0x000fe40007ffe0ff */
[----:B------:R-:W3:Y:S01]  /*bbf0*/  LDL.LU R242, [R1+0x30] ;  /* 0x0000300001f27983 */ /* 0x000ee20000300800 */
[----:B------:R-:W-:Y:S02]  /*bc00*/  ISETP.GE.AND P4, PT, R249, RZ, PT ;  /* 0x000000fff900720c */ /* 0x000fe40003f86270 */
[----:B------:R-:W-:Y:S02]  /*bc10*/  ISETP.GE.U32.AND P3, PT, R247, 0x7fffffb8, PT ;  /* 0x7fffffb8f700780c */ /* 0x000fe40003f66070 */
[C---:B------:R-:W-:Y:S02]  /*bc20*/  IADD3 R248, R252.reuse, -0x5, RZ ;  /* 0xfffffffbfcf87810 */ /* 0x040fe40007ffe0ff */
[----:B------:R-:W-:Y:S02]  /*bc30*/  IADD3 R247, R252, -0xd, RZ ;  /* 0xfffffff3fcf77810 */ /* 0x000fe40007ffe0ff */
[----:B------:R-:W1:Y:S01]  /*bc40*/  S2R R252, SR_TID.X ;  /* 0x0000000000fc7919 */ /* 0x000e620000002100 */
[----:B------:R-:W-:-:S04]  /*bc50*/  @!P5 IMAD.MOV R244, RZ, RZ, -R244 ;  /* 0x000000fffff4d224 */ /* 0x000fc800078e0af4 */
[----:B------:R-:W-:Y:S01]  /*bc60*/  @!P4 IMAD.MOV R243, RZ, RZ, -R243 ;  /* 0x000000fffff3c224 */ /* 0x000fe200078e0af3 */
[----:B------:R-:W-:Y:S01]  /*bc70*/  ISETP.GE.AND P4, PT, R0, RZ, PT ;  /* 0x000000ff0000720c */ /* 0x000fe20003f86270 */
[----:B------:R-:W-:Y:S01]  /*bc80*/  @!P2 IMAD.MOV R241, RZ, RZ, -R241 ;  /* 0x000000fffff1a224 */ /* 0x000fe200078e0af1 */
[----:B------:R-:W-:Y:S02]  /*bc90*/  ISETP.GE.U32.AND P2, PT, R248, 0x7fffffbc, PT ;  /* 0x7fffffbcf800780c */ /* 0x000fe40003f46070 */
[----:B------:R-:W4:Y:S04]  /*bca0*/  LDL.LU R248, [R1+0x14] ;  /* 0x0000140001f87983 */ /* 0x000f280000300800 */
[----:B------:R-:W2:Y:S04]  /*bcb0*/  LDL.LU R249, [R1+0x10] ;  /* 0x0000100001f97983 */ /* 0x000ea80000300800 */
[----:B------:R-:W2:Y:S04]  /*bcc0*/  LDL.LU R250, [R1+0xc] ;  /* 0x00000c0001fa7983 */ /* 0x000ea80000300800 */
[----:B------:R-:W2:Y:S04]  /*bcd0*/  LDL.LU R251, [R1+0x8] ;  /* 0x0000080001fb7983 */ /* 0x000ea80000300800 */
[----:B------:R-:W2:Y:S01]  /*bce0*/  LDL.LU R0, [R1+0x4510] ;  /* 0x0045100001007983 */ /* 0x000ea20000300800 */
[----:B---3--:R-:W-:-:S02]  /*bcf0*/  ISETP.GE.AND P5, PT, R242, RZ, PT ;  /* 0x000000fff200720c */ /* 0x008fc40003fa6270 */
[----:B------:R-:W-:-:S05]  /*bd00*/  IABS R242, c[0x0][0x17c] ;  /* 0x00005f0000f27a13 */ /* 0x000fca0000000000 */
[--C-:B------:R-:W-:Y:S01]  /*bd10*/  @!P0 IMAD.IADD R245, R245, 0x1, -R242.reuse ;  /* 0x00000001f5f58824 */ /* 0x100fe200078e0af2 */
[----:B------:R-:W-:Y:S02]  /*bd20*/  ISETP.GE.U32.AND P0, PT, R247, 0x7fffffb4, PT ;  /* 0x7fffffb4f700780c */ /* 0x000fe40003f06070 */
[----:B------:R-:W-:Y:S01]  /*bd30*/  MOV R247, c[0x0][0x180] ;  /* 0x0000600000f77a02 */ /* 0x000fe20000000f00 */
[----:B------:R-:W-:-:S03]  /*bd40*/  @!P6 IMAD.IADD R246, R246, 0x1, -R242 ;  /* 0x00000001f6f6e824 */ /* 0x000fc600078e0af2 */
[----:B------:R-:W-:Y:S01]  /*bd50*/  IADD3 R242, R247, -0x11, RZ ;  /* 0xffffffeff7f27810 */ /* 0x000fe20007ffe0ff */
[----:B------:R-:W-:-:S03]  /*bd60*/  @!P4 IMAD.MOV R245, RZ, RZ, -R245 ;  /* 0x000000fffff5c224 */ /* 0x000fc600078e0af5 */
[----:B------:R-:W-:Y:S02]  /*bd70*/  ISETP.GE.U32.AND P4, PT, R242, 0x7fffffb0, PT ;  /* 0x7fffffb0f200780c */ /* 0x000fe40003f86070 */
[----:B-1----:R-:W-:Y:S01]  /*bd80*/  LOP3.LUT R242, R252, 0x3f, RZ, 0xc0, !PT ;  /* 0x0000003ffcf27812 */ /* 0x002fe200078ec0ff */
[----:B------:R-:W-:-:S04]  /*bd90*/  @!P5 IMAD.MOV R246, RZ, RZ, -R246 ;  /* 0x000000fffff6d224 */ /* 0x000fc800078e0af6 */
[----:B------:R-:W-:-:S05]  /*bda0*/  IMAD R242, R242, c[0x0][0x18c], RZ ;  /* 0x00006300f2f27a24 */ /* 0x000fca00078e02ff */
[----:B------:R-:W-:-:S05]  /*bdb0*/  LEA R242, P5, R242, c[0x0][0x168], 0x2 ;  /* 0x00005a00f2f27a11 */ /* 0x000fca00078a10ff */
[----:B------:R1:W-:Y:S04]  /*bdc0*/  STL [R1+0x44f8], R242 ;  /* 0x0044f8f201007387 */ /* 0x0003e80000100800 */
[----:B-1----:R-:W3:Y:S01]  /*bdd0*/  LDL.LU R242, [R1+0x18] ;  /* 0x0000180001f27983 */ /* 0x002ee20000300800 */
[----:B------:R-:W-:Y:S02]  /*bde0*/  ISETP.NE.AND P6, PT, RZ, c[0x0][0x17c], PT ;  /* 0x00005f00ff007a0c */ /* 0x000fe40003fc5270 */
[----:B------:R-:W-:-:S04]  /*bdf0*/  LOP3.LUT R247, RZ, c[0x0][0x17c], RZ, 0x33, !PT ;  /* 0x00005f00fff77a12 */ /* 0x000fc800078e33ff */
[----:B---3--:R-:W-:-:S05]  /*be00*/  SEL R242, R247, R242, !P6 ;  /* 0x000000f2f7f27207 */ /* 0x008fca0007000000 */
[----:B------:R2:W-:Y:S02]  /*be10*/  STL [R1+0x18], R242 ;  /* 0x000018f201007387 */ /* 0x0005e40000100800 */
[C---:B--2---:R-:W-:Y:S02]  /*be20*/  SEL R242, R247.reuse, R0, !P6 ;  /* 0x00000000f7f27207 */ /* 0x044fe40007000000 */
[----:B------:R-:W2:Y:S04]  /*be30*/  LDL.LU R0, [R1] ;  /* 0x0000000001007983 */ /* 0x000ea80000300800 */
[----:B------:R1:W-:Y:S04]  /*be40*/  STL [R1+0x44fc], R242 ;  /* 0x0044fcf201007387 */ /* 0x0003e80000100800 */
[----:B-1----:R-:W3:Y:S01]  /*be50*/  LDL.LU R242, [R1+0x4] ;  /* 0x0000040001f27983 */ /* 0x002ee20000300800 */
[----:B----4-:R-:W-:-:S02]  /*be60*/  SEL R248, R247, R248, !P6 ;  /* 0x000000f8f7f87207 */ /* 0x010fc40007000000 */
[C---:B------:R-:W-:Y:S02]  /*be70*/  SEL R249, R247.reuse, R249, !P6 ;  /* 0x000000f9f7f97207 */ /* 0x040fe40007000000 */
[C---:B------:R-:W-:Y:S01]  /*be80*/  SEL R250, R247.reuse, R250, !P6 ;  /* 0x000000faf7fa7207 */ /* 0x040fe20007000000 */
[----:B------:R1:W-:Y:S01]  /*be90*/  STL [R1+0x14], R248 ;  /* 0x000014f801007387 */ /* 0x0003e20000100800 */
[C---:B------:R-:W-:Y:S02]  /*bea0*/  SEL R251, R247.reuse, R251, !P6 ;  /* 0x000000fbf7fb7207 */ /* 0x040fe40007000000 */
[C---:B------:R-:W-:Y:S01]  /*beb0*/  SEL R141, R247.reuse, R141, !P6 ;  /* 0x0000008df78d7207 */ /* 0x040fe20007000000 */
[----:B-1----:R-:W4:Y:S04]  /*bec0*/  LDL.LU R248, [R1+0x450c] ;  /* 0x00450c0001f87983 */ /* 0x002f280000300800 */
[----:B------:R1:W-:Y:S01]  /*bed0*/  STL [R1+0x10], R249 ;  /* 0x000010f901007387 */ /* 0x0003e20000100800 */
[----:B------:R-:W-:-:S03]  /*bee0*/  SEL R140, R247, R140, !P6 ;  /* 0x0000008cf78c7207 */ /* 0x000fc60007000000 */
[----:B-1----:R-:W4:Y:S04]  /*bef0*/  LDL.LU R249, [R1+0x4508] ;  /* 0x0045080001f97983 */ /* 0x002f280000300800 */
[----:B------:R1:W-:Y:S04]  /*bf00*/  STL [R1+0xc], R250 ;  /* 0x00000cfa01007387 */ /* 0x0003e80000100800 */
[----:B-1----:R-:W4:Y:S04]  /*bf10*/  LDL.LU R250, [R1+0x4504] ;  /* 0x0045040001fa7983 */ /* 0x002f280000300800 */
[----:B------:R1:W-:Y:S04]  /*bf20*/  STL [R1+0x8], R251 ;  /* 0x000008fb01007387 */ /* 0x0003e80000100800 */
[----:B-1----:R-:W4:Y:S01]  /*bf30*/  LDL.LU R251, [R1+0x4500] ;  /* 0x0045000001fb7983 */ /* 0x002f220000300800 */
[----:B------:R-:W-:-:S02]  /*bf40*/  SEL R153, R247, R153, !P6 ;  /* 0x00000099f7997207 */ /* 0x000fc40007000000 */
[C---:B------:R-:W-:Y:S02]  /*bf50*/  SEL R154, R247.reuse, R154, !P6 ;  /* 0x0000009af79a7207 */ /* 0x040fe40007000000 */
[C---:B------:R-:W-:Y:S02]  /*bf60*/  SEL R150, R247.reuse, R150, !P6 ;  /* 0x00000096f7967207 */ /* 0x040fe40007000000 */
[----:B---3--:R-:W-:-:S05]  /*bf70*/  SEL R242, R247, R242, !P6 ;  /* 0x000000f2f7f27207 */ /* 0x008fca0007000000 */
[----:B------:R2:W-:Y:S02]  /*bf80*/  STL [R1+0x4], R242 ;  /* 0x000004f201007387 */ /* 0x0005e40000100800 */
[C---:B--2---:R-:W-:Y:S02]  /*bf90*/  SEL R242, R247.reuse, R0, !P6 ;  /* 0x00000000f7f27207 */ /* 0x044fe40007000000 */
[C---:B------:R-:W-:Y:S01]  /*bfa0*/  SEL R0, R247.reuse, R142, !P6 ;  /* 0x0000008ef7007207 */ /* 0x040fe20007000000 */
[----:B------:R-:W-:Y:S01]  /*bfb0*/  IMAD.MOV.U32 R142, RZ, RZ, R141 ;  /* 0x000000ffff8e7224 */ /* 0x000fe200078e008d */
[C---:B------:R-:W-:Y:S02]  /*bfc0*/  SEL R141, R247.reuse, R143, !P6 ;  /* 0x0000008ff78d7207 */ /* 0x040fe40007000000 */
[----:B------:R-:W-:Y:S02]  /*bfd0*/  MOV R143, R140 ;  /* 0x0000008c008f7202 */ /* 0x000fe40000000f00 */
[C---:B------:R-:W-:Y:S01]  /*bfe0*/  SEL R140, R247.reuse, R144, !P6 ;  /* 0x00000090f78c7207 */ /* 0x040fe20007000000 */
[----:B------:R-:W-:Y:S01]  /*bff0*/  IMAD.MOV.U32 R144, RZ, RZ, R142 ;  /* 0x000000ffff907224 */ /* 0x000fe200078e008e */
[----:B------:R-:W-:-:S02]  /*c000*/  SEL R142, R247, R145, !P6 ;  /* 0x00000091f78e7207 */ /* 0x000fc40007000000 */
[C---:B------:R-:W-:Y:S01]  /*c010*/  SEL R145, R247.reuse, R146, !P6 ;  /* 0x00000092f7917207 */ /* 0x040fe20007000000 */
[----:B------:R-:W-:Y:S01]  /*c020*/  IMAD.MOV.U32 R146, RZ, RZ, R144 ;  /* 0x000000ffff927224 */ /* 0x000fe200078e0090 */
[C---:B------:R-:W-:Y:S01]  /*c030*/  SEL R144, R247.reuse, R147, !P6 ;  /* 0x00000093f7907207 */ /* 0x040fe20007000000 */
[----:B------:R-:W-:Y:S01]  /*c040*/  IMAD.MOV.U32 R147, RZ, RZ, R0 ;  /* 0x000000ffff937224 */ /* 0x000fe200078e0000 */
[C---:B------:R-:W-:Y:S01]  /*c050*/  SEL R0, R247.reuse, R148, !P6 ;  /* 0x00000094f7007207 */ /* 0x040fe20007000000 */
[----:B------:R-:W-:Y:S01]  /*c060*/  IMAD.MOV.U32 R148, RZ, RZ, R140 ;  /* 0x000000ffff947224 */ /* 0x000fe200078e008c */
[C---:B------:R-:W-:Y:S02]  /*c070*/  SEL R140, R247.reuse, R149, !P6 ;  /* 0x00000095f78c7207 */ /* 0x040fe40007000000 */
[----:B------:R-:W-:Y:S02]  /*c080*/  MOV R149, R142 ;  /* 0x0000008e00957202 */ /* 0x000fe40000000f00 */
[----:B------:R-:W-:Y:S01]  /*c090*/  SEL R142, R247, R151, !P6 ;  /* 0x00000097f78e7207 */ /* 0x000fe20007000000 */
[----:B------:R1:W-:Y:S01]  /*c0a0*/  STL [R1+0x44d8], R153 ;  /* 0x0044d89901007387 */ /* 0x0003e20000100800 */
[----:B------:R-:W-:-:S03]  /*c0b0*/  IMAD.MOV.U32 R151, RZ, RZ, R148 ;  /* 0x000000ffff977224 */ /* 0x000fc600078e0094 */
[----:B------:R2:W-:Y:S01]  /*c0c0*/  STL [R1+0x44dc], R154 ;  /* 0x0044dc9a01007387 */ /* 0x0005e20000100800 */
[C---:B------:R-:W-:Y:S01]  /*c0d0*/  SEL R148, R247.reuse, R155, !P6 ;  /* 0x0000009bf7947207 */ /* 0x040fe20007000000 */
[----:B-1----:R-:W-:Y:S01]  /*c0e0*/  IMAD.MOV.U32 R153, RZ, RZ, R145 ;  /* 0x000000ffff997224 */ /* 0x002fe200078e0091 */
[C---:B------:R-:W-:Y:S02]  /*c0f0*/  SEL R145, R247.reuse, R157, !P6 ;  /* 0x0000009df7917207 */ /* 0x040fe40007000000 */
[C---:B------:R-:W-:Y:S01]  /*c100*/  SEL R157, R247.reuse, R159, !P6 ;  /* 0x0000009ff79d7207 */ /* 0x040fe20007000000 */
[----:B--2---:R-:W-:Y:S01]  /*c110*/  IMAD.MOV.U32 R154, RZ, RZ, R142 ;  /* 0x000000ffff9a7224 */ /* 0x004fe200078e008e */
[C---:B------:R-:W-:Y:S02]  /*c120*/  SEL R159, R247.reuse, R160, !P6 ;  /* 0x000000a0f79f7207 */ /* 0x040fe40007000000 */
[C---:B------:R-:W-:Y:S01]  /*c130*/  SEL R142, R247.reuse, R158, !P6 ;  /* 0x0000009ef78e7207 */ /* 0x040fe20007000000 */
[----:B------:R-:W-:Y:S01]  /*c140*/  IMAD.MOV.U32 R158, RZ, RZ, R154 ;  /* 0x000000ffff9e7224 */ /* 0x000fe200078e009a */
[----:B------:R-:W-:-:S02]  /*c150*/  SEL R155, R247, R161, !P6 ;  /* 0x000000a1f79b7207 */ /* 0x000fc40007000000 */
[C---:B------:R-:W-:Y:S01]  /*c160*/  SEL R154, R247.reuse, R163, !P6 ;  /* 0x000000a3f79a7207 */ /* 0x040fe20007000000 */
[----:B------:R1:W-:Y:S04]  /*c170*/  STL [R1+0x68], R159 ;  /* 0x0000689f01007387 */ /* 0x0003e80000100800 */
[----:B------:R-:W-:Y:S04]  /*c180*/  STL [R1+0x6c], R155 ;  /* 0x00006c9b01007387 */ /* 0x000fe80000100800 */
[----:B------:R2:W-:Y:S01]  /*c190*/  STL [R1+0x44e0], R154 ;  /* 0x0044e09a01007387 */ /* 0x0005e20000100800 */
[C---:B-1----:R-:W-:Y:S01]  /*c1a0*/  SEL R159, R247.reuse, R162, !P6 ;  /* 0x000000a2f79f7207 */ /* 0x042fe20007000000 */
[----:B------:R-:W-:Y:S01]  /*c1b0*/  IMAD.MOV.U32 R162, RZ, RZ, R153 ;  /* 0x000000ffffa27224 */ /* 0x000fe200078e0099 */
[----:B------:R-:W-:-:S02]  /*c1c0*/  SEL R153, R247, R164, !P6 ;  /* 0x000000a4f7997207 */ /* 0x000fc40007000000 */
[----:B--2---:R-:W-:-:S03]  /*c1d0*/  SEL R154, R247, R167, !P6 ;  /* 0x000000a7f79a7207 */ /* 0x004fc60007000000 */
[----:B------:R1:W-:Y:S04]  /*c1e0*/  STL [R1+0x78], R153 ;  /* 0x0000789901007387 */ /* 0x0003e80000100800 */
[----:B------:R2:W-:Y:S01]  /*c1f0*/  STL [R1+0x84], R154 ;  /* 0x0000849a01007387 */ /* 0x0005e20000100800 */
[C---:B-1----:R-:W-:Y:S02]  /*c200*/  SEL R153, R247.reuse, R168, !P6 ;  /* 0x000000a8f7997207 */ /* 0x042fe40007000000 */
[----:B--2---:R-:W-:-:S03]  /*c210*/  SEL R154, R247, R169, !P6 ;  /* 0x000000a9f79a7207 */ /* 0x004fc60007000000 */
[----:B------:R1:W-:Y:S04]  /*c220*/  STL [R1+0x88], R153 ;  /* 0x0000889901007387 */ /* 0x0003e80000100800 */
[----:B------:R2:W-:Y:S01]  /*c230*/  STL [R1+0x8c], R154 ;  /* 0x00008c9a01007387 */ /* 0x0005e20000100800 */
[C---:B-1----:R-:W-:Y:S02]  /*c240*/  SEL R153, R247.reuse, R171, !P6 ;  /* 0x000000abf7997207 */ /* 0x042fe40007000000 */
[----:B--2---:R-:W-:-:S05]  /*c250*/  SEL R154, R247, R172, !P6 ;  /* 0x000000acf79a7207 */ /* 0x004fca0007000000 */
[----:B------:R1:W-:Y:S04]  /*c260*/  STL [R1+0x44e4], R154 ;  /* 0x0044e49a01007387 */ /* 0x0003e80000100800 */
[----:B------:R2:W-:Y:S01]  /*c270*/  STL [R1+0x94], R153 ;  /* 0x0000949901007387 */ /* 0x0005e20000100800 */
[C---:B-1----:R-:W-:Y:S02]  /*c280*/  SEL R154, R247.reuse, R175, !P6 ;  /* 0x000000aff79a7207 */ /* 0x042fe40007000000 */
[----:B--2---:R-:W-:-:S05]  /*c290*/  SEL R153, R247, R173, !P6 ;  /* 0x000000adf7997207 */ /* 0x004fca0007000000 */
[----:B------:R1:W-:Y:S04]  /*c2a0*/  STL [R1+0x44e8], R153 ;  /* 0x0044e89901007387 */ /* 0x0003e80000100800 */
[----:B------:R2:W-:Y:S01]  /*c2b0*/  STL [R1+0x44ec], R154 ;  /* 0x0044ec9a01007387 */ /* 0x0005e20000100800 */
[C---:B-1----:R-:W-:Y:S02]  /*c2c0*/  SEL R153, R247.reuse, R174, !P6 ;  /* 0x000000aef7997207 */ /* 0x042fe40007000000 */
[----:B--2---:R-:W-:-:S03]  /*c2d0*/  SEL R154, R247, R178, !P6 ;  /* 0x000000b2f79a7207 */ /* 0x004fc60007000000 */
[----:B------:R1:W-:Y:S01]  /*c2e0*/  STL [R1+0xa0], R153 ;  /* 0x0000a09901007387 */ /* 0x0003e20000100800 */
[----:B------:R-:W-:Y:S01]  /*c2f0*/  IMAD.MOV.U32 R155, RZ, RZ, R151 ;  /* 0x000000ffff9b7224 */ /* 0x000fe200078e0097 */
[C---:B------:R-:W-:Y:S02]  /*c300*/  SEL R151, R247.reuse, R166, !P6 ;  /* 0x000000a6f7977207 */ /* 0x040fe40007000000 */
[----:B------:R2:W-:Y:S01]  /*c310*/  STL [R1+0x44f0], R154 ;  /* 0x0044f09a01007387 */ /* 0x0005e20000100800 */
[----:B------:R-:W-:Y:S01]  /*c320*/  IMAD.MOV.U32 R173, RZ, RZ, R159 ;  /* 0x000000ffffad7224 */ /* 0x000fe200078e009f */
[C---:B-1----:R-:W-:Y:S02]  /*c330*/  SEL R153, R247.reuse, R180, !P6 ;  /* 0x000000b4f7997207 */ /* 0x042fe40007000000 */
[C---:B--2---:R-:W-:Y:S01]  /*c340*/  SEL R154, R247.reuse, R179, !P6 ;  /* 0x000000b3f79a7207 */ /* 0x044fe20007000000 */
[----:B------:R-:W-:Y:S01]  /*c350*/  IMAD.MOV.U32 R167, RZ, RZ, R151 ;  /* 0x000000ffffa77224 */ /* 0x000fe200078e0097 */
[----:B------:R-:W-:Y:S01]  /*c360*/  SEL R163, R247, R165, !P6 ;  /* 0x000000a5f7a37207 */ /* 0x000fe20007000000 */
[----:B------:R-:W-:-:S02]  /*c370*/  IMAD.MOV.U32 R159, RZ, RZ, R150 ;  /* 0x000000ffff9f7224 */ /* 0x000fc400078e0096 */
[----:B------:R-:W-:Y:S01]  /*c380*/  STL [R1+0x444], R154 ;  /* 0x0004449a01007387 */ /* 0x000fe20000100800 */
[----:B------:R-:W-:-:S03]  /*c390*/  MOV R165, R149 ;  /* 0x0000009500a57202 */ /* 0x000fc60000000f00 */
[----:B------:R1:W-:Y:S01]  /*c3a0*/  STL [R1+0x448], R153 ;  /* 0x0004489901007387 */ /* 0x0003e20000100800 */
[----:B------:R-:W-:-:S03]  /*c3b0*/  IMAD.MOV.U32 R171, RZ, RZ, R162 ;  /* 0x000000ffffab7224 */ /* 0x000fc600078e00a2 */
[----:B------:R-:W2:Y:S01]  /*c3c0*/  LDL.LU R151, [R1+0x18] ;  /* 0x0000180001977983 */ /* 0x000ea20000300800 */
[----:B------:R-:W-:-:S03]  /*c3d0*/  IMAD.MOV.U32 R164, RZ, RZ, R148 ;  /* 0x000000ffffa47224 */ /* 0x000fc600078e0094 */
[----:B------:R-:W3:Y:S01]  /*c3e0*/  LDL.LU R150, [R1+0x14] ;  /* 0x0000140001967983 */ /* 0x000ee20000300800 */
[----:B------:R-:W-:Y:S02]  /*c3f0*/  IMAD.MOV.U32 R175, RZ, RZ, R158 ;  /* 0x000000ffffaf7224 */ /* 0x000fe400078e009e */
[----:B------:R-:W-:Y:S01]  /*c400*/  IMAD.MOV.U32 R162, RZ, RZ, R147 ;  /* 0x000000ffffa27224 */ /* 0x000fe200078e0093 */
[----:B------:R-:W4:Y:S01]  /*c410*/  LDL.LU R149, [R1+0x10] ;  /* 0x0000100001957983 */ /* 0x000f220000300800 */
[----:B------:R-:W-:-:S03]  /*c420*/  IMAD.MOV.U32 R158, RZ, RZ, R146 ;  /* 0x000000ffff9e7224 */ /* 0x000fc600078e0092 */
[----:B------:R-:W4:Y:S04]  /*c430*/  LDL.LU R148, [R1+0xc] ;  /* 0x00000c0001947983 */ /* 0x000f280000300800 */
[----:B------:R-:W4:Y:S04]  /*c440*/  LDL.LU R147, [R1+0x8] ;  /* 0x0000080001937983 */ /* 0x000f280000300800 */
[----:B------:R-:W4:Y:S01]  /*c450*/  LDL.LU R146, [R1+0x4] ;  /* 0x0000040001927983 */ /* 0x000f220000300800 */
[C---:B------:R-:W-:Y:S02]  /*c460*/  SEL R160, R247.reuse, R176, !P6 ;  /* 0x000000b0f7a07207 */ /* 0x040fe40007000000 */
[----:B-1----:R-:W-:-:S02]  /*c470*/  SEL R153, R247, R184, !P6 ;  /* 0x000000b8f7997207 */ /* 0x002fc40007000000 */
[C---:B------:R-:W-:Y:S02]  /*c480*/  SEL R176, R247.reuse, R244, !P6 ;  /* 0x000000f4f7b07207 */ /* 0x040fe40007000000 */
[C---:B------:R-:W-:Y:S01]  /*c490*/  SEL R169, R247.reuse, R245, !P6 ;  /* 0x000000f5f7a97207 */ /* 0x040fe20007000000 */
[----:B------:R-:W-:Y:S01]  /*c4a0*/  IMAD.MOV.U32 R168, RZ, RZ, R0 ;  /* 0x000000ffffa87224 */ /* 0x000fe200078e0000 */
[C---:B------:R-:W-:Y:S01]  /*c4b0*/  SEL R152, R247.reuse, R152, !P6 ;  /* 0x00000098f7987207 */ /* 0x040fe20007000000 */
[----:B------:R-:W-:Y:S04]  /*c4c0*/  STL [R1+0x44f4], R153 ;  /* 0x0044f49901007387 */ /* 0x000fe80000100800 */
[----:B------:R1:W-:Y:S01]  /*c4d0*/  STL [R1+0x470], R176 ;  /* 0x000470b001007387 */ /* 0x0003e20000100800 */
[----:B------:R-:W-:-:S03]  /*c4e0*/  SEL R156, R247, R156, !P6 ;  /* 0x0000009cf79c7207 */ /* 0x000fc60007000000 */
[----:B------:R1:W-:Y:S01]  /*c4f0*/  STL [R1+0x474], R169 ;  /* 0x000474a901007387 */ /* 0x0003e20000100800 */
[C---:B------:R-:W-:Y:S02]  /*c500*/  SEL R3, R247.reuse, R3, !P6 ;  /* 0x00000003f7037207 */ /* 0x040fe40007000000 */
[C---:B------:R-:W-:Y:S02]  /*c510*/  SEL R4, R247.reuse, R4, !P6 ;  /* 0x00000004f7047207 */ /* 0x040fe40007000000 */
[C---:B-1----:R-:W-:Y:S01]  /*c520*/  SEL R176, R247.reuse, R246, !P6 ;  /* 0x000000f6f7b07207 */ /* 0x042fe20007000000 */
[----:B------:R-:W-:Y:S02]  /*c530*/  IMAD.MOV.U32 R169, RZ, RZ, R168 ;  /* 0x000000ffffa97224 */ /* 0x000fe400078e00a8 */
[----:B------:R-:W-:Y:S02]  /*c540*/  IMAD.MOV.U32 R168, RZ, RZ, R155 ;  /* 0x000000ffffa87224 */ /* 0x000fe400078e009b */
[----:B------:R-:W-:Y:S01]  /*c550*/  IMAD.MOV.U32 R155, RZ, RZ, R152 ;  /* 0x000000ffff9b7224 */ /* 0x000fe200078e0098 */
[----:B------:R-:W-:Y:S01]  /*c560*/  MOV R161, R156 ;  /* 0x0000009c00a17202 */ /* 0x000fe20000000f00 */
[----:B------:R-:W-:Y:S01]  /*c570*/  IMAD.MOV.U32 R245, RZ, RZ, R171 ;  /* 0x000000fffff57224 */ /* 0x000fe200078e00ab */
[C---:B------:R-:W-:Y:S01]  /*c580*/  SEL R156, R247.reuse, R170, !P6 ;  /* 0x000000aaf79c7207 */ /* 0x040fe20007000000 */
[----:B------:R-:W-:Y:S01]  /*c590*/  IMAD.MOV.U32 R170, RZ, RZ, R163 ;  /* 0x000000ffffaa7224 */ /* 0x000fe200078e00a3 */
[----:B------:R-:W-:Y:S01]  /*c5a0*/  SEL R2, R247, R2, !P6 ;  /* 0x00000002f7027207 */ /* 0x000fe20007000000 */
[----:B------:R-:W-:Y:S01]  /*c5b0*/  IMAD.MOV.U32 R171, RZ, RZ, R140 ;  /* 0x000000ffffab7224 */ /* 0x000fe200078e008c */
[----:B------:R1:W-:Y:S01]  /*c5c0*/  STL [R1+0x478], R176 ;  /* 0x000478b001007387 */ /* 0x0003e20000100800 */
[----:B------:R-:W-:Y:S01]  /*c5d0*/  IMAD R140, R3, c[0x0][0x190], RZ ;  /* 0x00006400038c7a24 */ /* 0x000fe200078e02ff */
[----:B------:R-:W-:Y:S01]  /*c5e0*/  SEL R5, R247, R5, !P6 ;  /* 0x00000005f7057207 */ /* 0x000fe20007000000 */
[----:B------:R-:W-:-:S02]  /*c5f0*/  IMAD R3, R4, c[0x0][0x190], RZ ;  /* 0x0000640004037a24 */ /* 0x000fc400078e02ff */
[----:B------:R-:W-:Y:S01]  /*c600*/  IMAD.MOV.U32 R246, RZ, RZ, R170 ;  /* 0x000000fffff67224 */ /* 0x000fe200078e00aa */
[----:B------:R-:W-:Y:S01]  /*c610*/  MOV R170, R141 ;  /* 0x0000008d00aa7202 */ /* 0x000fe20000000f00 */
[----:B------:R-:W-:Y:S02]  /*c620*/  IMAD R141, R2, c[0x0][0x190], RZ ;  /* 0x00006400028d7a24 */ /* 0x000fe400078e02ff */
[----:B------:R-:W-:Y:S02]  /*c630*/  IMAD R2, R5, c[0x0][0x190], RZ ;  /* 0x0000640005027a24 */ /* 0x000fe400078e02ff */
[----:B--2---:R-:W-:Y:S02]  /*c640*/  IMAD R152, R151, c[0x0][0x190], RZ ;  /* 0x0000640097987a24 */ /* 0x004fe400078e02ff */
[----:B---3--:R-:W-:Y:S02]  /*c650*/  IMAD R151, R150, c[0x0][0x190], RZ ;  /* 0x0000640096977a24 */ /* 0x008fe400078e02ff */
[----:B----4-:R-:W-:-:S02]  /*c660*/  IMAD R150, R149, c[0x0][0x190], RZ ;  /* 0x0000640095967a24 */ /* 0x010fc400078e02ff */
[----:B------:R-:W-:Y:S02]  /*c670*/  IMAD R149, R148, c[0x0][0x190], RZ ;  /* 0x0000640094957a24 */ /* 0x000fe400078e02ff */
[----:B------:R-:W-:Y:S02]  /*c680*/  IMAD R148, R147, c[0x0][0x190], RZ ;  /* 0x0000640093947a24 */ /* 0x000fe400078e02ff */
[----:B------:R-:W-:Y:S02]  /*c690*/  IMAD R147, R146, c[0x0][0x190], RZ ;  /* 0x0000640092937a24 */ /* 0x000fe400078e02ff */
[----:B------:R-:W-:Y:S02]  /*c6a0*/  IMAD R146, R242, c[0x0][0x190], RZ ;  /* 0x00006400f2927a24 */ /* 0x000fe400078e02ff */
[----:B------:R-:W2:Y:S04]  /*c6b0*/  LDL.LU R242, [R1+0x44fc] ;  /* 0x0044fc0001f27983 */ /* 0x000ea80000300800 */
[----:B------:R-:W3:Y:S04]  /*c6c0*/  LDL.LU R4, [R1+0xb0] ;  /* 0x0000b00001047983 */ /* 0x000ee80000300800 */
[----:B------:R-:W4:Y:S01]  /*c6d0*/  LDL.LU R5, [R1+0xb4] ;  /* 0x0000b40001057983 */ /* 0x000f220000300800 */
[C---:B------:R-:W-:Y:S01]  /*c6e0*/  SEL R251, R247.reuse, R251, !P6 ;  /* 0x000000fbf7fb7207 */ /* 0x040fe20007000000 */
[----:B------:R-:W-:Y:S01]  /*c6f0*/  IMAD.MOV.U32 R174, RZ, RZ, R156 ;  /* 0x000000ffffae7224 */ /* 0x000fe200078e009c */
[----:B------:R-:W-:-:S02]  /*c700*/  SEL R166, R247, R177, !P6 ;  /* 0x000000b1f7a67207 */ /* 0x000fc40007000000 */
[----:B------:R-:W-:Y:S02]  /*c710*/  MOV R172, R161 ;  /* 0x000000a100ac7202 */ /* 0x000fe40000000f00 */
[C---:B------:R-:W-:Y:S02]  /*c720*/  SEL R250, R247.reuse, R250, !P6 ;  /* 0x000000faf7fa7207 */ /* 0x040fe40007000000 */
[----:B------:R-:W-:Y:S02]  /*c730*/  MOV R161, R143 ;  /* 0x0000008f00a17202 */ /* 0x000fe40000000f00 */
[C---:B------:R-:W-:Y:S02]  /*c740*/  SEL R177, R247.reuse, R182, !P6 ;  /* 0x000000b6f7b17207 */ /* 0x040fe40007000000 */
[C---:B------:R-:W-:Y:S02]  /*c750*/  SEL R249, R247.reuse, R249, !P6 ;  /* 0x000000f9f7f97207 */ /* 0x040fe40007000000 */
[----:B------:R-:W-:-:S02]  /*c760*/  SEL R248, R247, R248, !P6 ;  /* 0x000000f8f7f87207 */ /* 0x000fc40007000000 */
[C---:B------:R-:W-:Y:S02]  /*c770*/  SEL R6, R247.reuse, R6, !P6 ;  /* 0x00000006f7067207 */ /* 0x040fe40007000000 */
[C---:B------:R-:W-:Y:S02]  /*c780*/  SEL R7, R247.reuse, R7, !P6 ;  /* 0x00000007f7077207 */ /* 0x040fe40007000000 */
[C---:B------:R-:W-:Y:S02]  /*c790*/  SEL R8, R247.reuse, R8, !P6 ;  /* 0x00000008f7087207 */ /* 0x040fe40007000000 */
        /* <DEDUP_REMOVED lines=190> */
[----:B------:R-:W-:Y:S01]  /*d380*/  SEL R243, R247, R243, !P6 ;  /* 0x000000f3f7f37207 */ /* 0x000fe20007000000 */
[----:B------:R-:W-:Y:S02]  /*d390*/  IMAD.MOV.U32 R247, RZ, RZ, R145 ;  /* 0x000000fffff77224 */ /* 0x000fe400078e0091 */
[----:B------:R-:W-:Y:S01]  /*d3a0*/  IMAD R145, R251, c[0x0][0x190], RZ ;  /* 0x00006400fb917a24 */ /* 0x000fe200078e02ff */
[----:B------:R-:W-:Y:S01]  /*d3b0*/  MOV R251, R144 ;  /* 0x0000009000fb7202 */ /* 0x000fe20000000f00 */
[----:B------:R-:W-:Y:S02]  /*d3c0*/  IMAD R144, R250, c[0x0][0x190], RZ ;  /* 0x00006400fa907a24 */ /* 0x000fe400078e02ff */
[----:B------:R-:W-:Y:S02]  /*d3d0*/  IMAD.MOV.U32 R250, RZ, RZ, R143 ;  /* 0x000000fffffa7224 */ /* 0x000fe400078e008f */
[----:B------:R-:W-:-:S02]  /*d3e0*/  IMAD R143, R249, c[0x0][0x190], RZ ;  /* 0x00006400f98f7a24 */ /* 0x000fc400078e02ff */
[----:B------:R-:W-:Y:S02]  /*d3f0*/  IMAD.MOV.U32 R249, RZ, RZ, R142 ;  /* 0x000000fffff97224 */ /* 0x000fe400078e008e */
[----:B------:R-:W-:Y:S02]  /*d400*/  IMAD R142, R248, c[0x0][0x190], RZ ;  /* 0x00006400f88e7a24 */ /* 0x000fe400078e02ff */
[----:B------:R-:W-:Y:S02]  /*d410*/  IMAD.MOV.U32 R248, RZ, RZ, R169 ;  /* 0x000000fffff87224 */ /* 0x000fe400078e00a9 */
[----:B------:R-:W-:Y:S02]  /*d420*/  IMAD.MOV.U32 R184, RZ, RZ, R158 ;  /* 0x000000ffffb87224 */ /* 0x000fe400078e009e */
[----:B------:R-:W-:Y:S02]  /*d430*/  IMAD.MOV.U32 R169, RZ, RZ, R155 ;  /* 0x000000ffffa97224 */ /* 0x000fe400078e009b */
[----:B------:R-:W-:Y:S01]  /*d440*/  IMAD R158, R90, c[0x0][0x190], RZ ;  /* 0x000064005a9e7a24 */ /* 0x000fe200078e02ff */
[----:B------:R-:W-:Y:S01]  /*d450*/  MOV R90, R159 ;  /* 0x0000009f005a7202 */ /* 0x000fe20000000f00 */
[----:B------:R-:W-:-:S02]  /*d460*/  IMAD R155, R87, c[0x0][0x190], RZ ;  /* 0x00006400579b7a24 */ /* 0x000fc400078e02ff */
[----:B------:R-:W-:Y:S02]  /*d470*/  IMAD.MOV.U32 R87, RZ, RZ, R156 ;  /* 0x000000ffff577224 */ /* 0x000fe400078e009c */
[----:B------:R-:W-:Y:S02]  /*d480*/  IMAD R159, R91, c[0x0][0x190], RZ ;  /* 0x000064005b9f7a24 */ /* 0x000fe400078e02ff */
[----:B------:R-:W-:Y:S02]  /*d490*/  IMAD R156, R88, c[0x0][0x190], RZ ;  /* 0x00006400589c7a24 */ /* 0x000fe400078e02ff */
[----:B------:R-:W-:Y:S02]  /*d4a0*/  IMAD.MOV.U32 R91, RZ, RZ, R160 ;  /* 0x000000ffff5b7224 */ /* 0x000fe400078e00a0 */
[----:B------:R-:W-:Y:S02]  /*d4b0*/  IMAD.MOV.U32 R88, RZ, RZ, R157 ;  /* 0x000000ffff587224 */ /* 0x000fe400078e009d */
[----:B------:R-:W-:Y:S01]  /*d4c0*/  IMAD R160, R92, c[0x0][0x190], RZ ;  /* 0x000064005ca07a24 */ /* 0x000fe200078e02ff */
[----:B------:R-:W-:Y:S01]  /*d4d0*/  LOP3.LUT R0, R252, 0x3f, RZ, 0xc0, !PT ;  /* 0x0000003ffc007812 */ /* 0x000fe200078ec0ff */
[----:B------:R-:W-:-:S02]  /*d4e0*/  IMAD R157, R89, c[0x0][0x190], RZ ;  /* 0x00006400599d7a24 */ /* 0x000fc400078e02ff */
[----:B------:R-:W-:Y:S02]  /*d4f0*/  IMAD.MOV.U32 R92, RZ, RZ, R161 ;  /* 0x000000ffff5c7224 */ /* 0x000fe400078e00a1 */
[----:B------:R-:W-:Y:S02]  /*d500*/  IMAD.MOV.U32 R89, RZ, RZ, R171 ;  /* 0x000000ffff597224 */ /* 0x000fe400078e00ab */
[----:B------:R-:W-:Y:S02]  /*d510*/  IMAD.MOV.U32 R187, RZ, RZ, R164 ;  /* 0x000000ffffbb7224 */ /* 0x000fe400078e00a4 */
[----:B------:R-:W-:Y:S02]  /*d520*/  IMAD.MOV.U32 R183, RZ, RZ, R162 ;  /* 0x000000ffffb77224 */ /* 0x000fe400078e00a2 */
[----:B------:R-:W-:Y:S01]  /*d530*/  IMAD R162, R94, c[0x0][0x190], RZ ;  /* 0x000064005ea27a24 */ /* 0x000fe200078e02ff */
[----:B------:R-:W-:Y:S01]  /*d540*/  MOV R94, R88 ;  /* 0x00000058005e7202 */ /* 0x000fe20000000f00 */
[----:B------:R-:W-:-:S02]  /*d550*/  IMAD R164, R96, c[0x0][0x190], RZ ;  /* 0x0000640060a47a24 */ /* 0x000fc400078e02ff */
[----:B------:R-:W-:Y:S02]  /*d560*/  IMAD.MOV.U32 R188, RZ, RZ, R172 ;  /* 0x000000ffffbc7224 */ /* 0x000fe400078e00ac */
[----:B------:R-:W-:Y:S02]  /*d570*/  IMAD.MOV.U32 R189, RZ, RZ, R163 ;  /* 0x000000ffffbd7224 */ /* 0x000fe400078e00a3 */
[----:B------:R-:W-:Y:S02]  /*d580*/  IMAD R161, R93, c[0x0][0x190], RZ ;  /* 0x000064005da17a24 */ /* 0x000fe400078e02ff */
[----:B------:R-:W-:Y:S02]  /*d590*/  IMAD.MOV.U32 R96, RZ, RZ, R92 ;  /* 0x000000ffff607224 */ /* 0x000fe400078e005c */
[----:B------:R-:W-:Y:S02]  /*d5a0*/  IMAD R163, R95, c[0x0][0x190], RZ ;  /* 0x000064005fa37a24 */ /* 0x000fe400078e02ff */
[----:B------:R-:W-:-:S02]  /*d5b0*/  IMAD.MOV.U32 R93, RZ, RZ, R89 ;  /* 0x000000ffff5d7224 */ /* 0x000fc400078e0059 */
[----:B------:R-:W-:Y:S01]  /*d5c0*/  IMAD.MOV.U32 R92, RZ, RZ, R248 ;  /* 0x000000ffff5c7224 */ /* 0x000fe200078e00f8 */
[----:B------:R-:W-:Y:S01]  /*d5d0*/  MOV R248, R251 ;  /* 0x000000fb00f87202 */ /* 0x000fe20000000f00 */
[----:B------:R-:W-:Y:S02]  /*d5e0*/  IMAD.MOV.U32 R88, RZ, RZ, R250 ;  /* 0x000000ffff587224 */ /* 0x000fe400078e00fa */
[----:B------:R-:W-:Y:S02]  /*d5f0*/  IMAD R0, R0, c[0x0][0x18c], RZ ;  /* 0x0000630000007a24 */ /* 0x000fe400078e02ff */
[----:B------:R-:W-:Y:S02]  /*d600*/  IMAD.MOV.U32 R95, RZ, RZ, R87 ;  /* 0x000000ffff5f7224 */ /* 0x000fe400078e0057 */
[----:B------:R-:W-:Y:S01]  /*d610*/  IMAD.MOV.U32 R89, RZ, RZ, R249 ;  /* 0x000000ffff597224 */ /* 0x000fe200078e00f9 */
[----:B-1----:R-:W-:Y:S01]  /*d620*/  MOV R176, R173 ;  /* 0x000000ad00b07202 */ /* 0x002fe20000000f00 */
[----:B------:R-:W-:Y:S01]  /*d630*/  IMAD.MOV.U32 R250, RZ, RZ, R246 ;  /* 0x000000fffffa7224 */ /* 0x000fe200078e00f6 */
[----:B------:R-:W-:Y:S01]  /*d640*/  MOV R185, R165 ;  /* 0x000000a500b97202 */ /* 0x000fe20000000f00 */
[----:B---3--:R-:W-:Y:S01]  /*d650*/  IMAD R4, R4, c[0x0][0x184], RZ ;  /* 0x0000610004047a24 */ /* 0x008fe200078e02ff */
[----:B------:R-:W3:Y:S01]  /*d660*/  LDL.LU R87, [R1+0xb8] ;  /* 0x0000b80001577983 */ /* 0x000ee20000300800 */
[----:B------:R-:W-:-:S02]  /*d670*/  IMAD.MOV.U32 R249, RZ, RZ, R247 ;  /* 0x000000fffff97224 */ /* 0x000fc400078e00f7 */
[----:B------:R-:W-:Y:S02]  /*d680*/  IMAD.MOV.U32 R181, RZ, RZ, R168 ;  /* 0x000000ffffb57224 */ /* 0x000fe400078e00a8 */
[----:B------:R-:W-:Y:S02]  /*d690*/  IMAD.MOV.U32 R244, RZ, RZ, R167 ;  /* 0x000000fffff47224 */ /* 0x000fe400078e00a7 */
[----:B------:R-:W-:Y:S02]  /*d6a0*/  IMAD.MOV.U32 R247, RZ, RZ, R188 ;  /* 0x000000fffff77224 */ /* 0x000fe400078e00bc */
[----:B------:R-:W-:Y:S02]  /*d6b0*/  IMAD R165, R97, c[0x0][0x190], RZ ;  /* 0x0000640061a57a24 */ /* 0x000fe400078e02ff */
[----:B------:R-:W-:Y:S02]  /*d6c0*/  IMAD R167, R99, c[0x0][0x190], RZ ;  /* 0x0000640063a77a24 */ /* 0x000fe400078e02ff */
[----:B------:R-:W-:-:S02]  /*d6d0*/  IMAD R168, R100, c[0x0][0x190], RZ ;  /* 0x0000640064a87a24 */ /* 0x000fc400078e02ff */
[----:B------:R-:W-:Y:S01]  /*d6e0*/  IMAD R173, R105, c[0x0][0x190], RZ ;  /* 0x0000640069ad7a24 */ /* 0x000fe200078e02ff */
[----:B------:R-:W-:Y:S01]  /*d6f0*/  LEA.HI.X.SX32 R0, R0, c[0x0][0x16c], 0x2, P5 ;  /* 0x00005b0000007a11 */ /* 0x000fe200028f16ff */
[----:B------:R-:W-:Y:S01]  /*d700*/  IMAD.MOV.U32 R100, RZ, RZ, R96 ;  /* 0x000000ffff647224 */ /* 0x000fe200078e0060 */
[----:B------:R-:W3:Y:S01]  /*d710*/  LDL.LU R105, [R1+0xbc] ;  /* 0x0000bc0001697983 */ /* 0x000ee20000300800 */
[----:B------:R-:W-:Y:S02]  /*d720*/  IMAD.MOV.U32 R99, RZ, RZ, R95 ;  /* 0x000000ffff637224 */ /* 0x000fe400078e005f */
[----:B------:R-:W-:Y:S01]  /*d730*/  IMAD.MOV.U32 R97, RZ, RZ, R88 ;  /* 0x000000ffff617224 */ /* 0x000fe200078e0058 */
[----:B------:R-:W-:Y:S01]  /*d740*/  MOV R88, R250 ;  /* 0x000000fa00587202 */ /* 0x000fe20000000f00 */
[----:B------:R-:W-:Y:S01]  /*d750*/  IMAD.MOV.U32 R180, RZ, RZ, R166 ;  /* 0x000000ffffb47224 */ /* 0x000fe200078e00a6 */
[----:B------:R-:W-:Y:S01]  /*d760*/  MOV R179, R170 ;  /* 0x000000aa00b37202 */ /* 0x000fe20000000f00 */
[----:B------:R-:W-:Y:S01]  /*d770*/  IMAD.MOV.U32 R251, RZ, RZ, R245 ;  /* 0x000000fffffb7224 */ /* 0x000fe200078e00f5 */
[----:B------:R-:W-:Y:S01]  /*d780*/  LEA R250, P5, R4, c[0x0][0x160], 0x2 ;  /* 0x0000580004fa7a11 */ /* 0x000fe200078a10ff */
[----:B------:R-:W-:-:S02]  /*d790*/  IMAD.MOV.U32 R246, RZ, RZ, R175 ;  /* 0x000000fffff67224 */ /* 0x000fc400078e00af */
[----:B------:R-:W-:Y:S02]  /*d7a0*/  IMAD.MOV.U32 R96, RZ, RZ, R248 ;  /* 0x000000ffff607224 */ /* 0x000fe400078e00f8 */
[----:B------:R-:W-:Y:S01]  /*d7b0*/  IMAD R166, R98, c[0x0][0x190], RZ ;  /* 0x0000640062a67a24 */ /* 0x000fe200078e02ff */
[----:B------:R-:W-:Y:S01]  /*d7c0*/  MOV R98, R92 ;  /* 0x0000005c00627202 */ /* 0x000fe20000000f00 */
[----:B----4-:R-:W-:Y:S02]  /*d7d0*/  IMAD R5, R5, c[0x0][0x184], RZ ;  /* 0x0000610005057a24 */ /* 0x010fe400078e02ff */
[----:B------:R-:W-:Y:S02]  /*d7e0*/  IMAD.MOV.U32 R248, RZ, RZ, R247 ;  /* 0x000000fffff87224 */ /* 0x000fe400078e00f7 */
[----:B------:R-:W-:Y:S02]  /*d7f0*/  IMAD R170, R102, c[0x0][0x190], RZ ;  /* 0x0000640066aa7a24 */ /* 0x000fe400078e02ff */
[----:B------:R-:W-:-:S02]  /*d800*/  IMAD.MOV.U32 R95, RZ, RZ, R89 ;  /* 0x000000ffff5f7224 */ /* 0x000fc400078e0059 */
[----:B------:R-:W-:Y:S02]  /*d810*/  IMAD.MOV.U32 R92, RZ, RZ, R249 ;  /* 0x000000ffff5c7224 */ /* 0x000fe400078e00f9 */
[----:B------:R-:W-:Y:S01]  /*d820*/  IMAD.MOV.U32 R102, RZ, RZ, R99 ;  /* 0x000000ffff667224 */ /* 0x000fe200078e0063 */
[----:B------:R-:W-:Y:S01]  /*d830*/  MOV R99, R97 ;  /* 0x0000006100637202 */ /* 0x000fe20000000f00 */
[----:B------:R-:W-:Y:S01]  /*d840*/  IMAD.MOV.U32 R89, RZ, RZ, R251 ;  /* 0x000000ffff597224 */ /* 0x000fe200078e00fb */
[----:B------:R-:W-:Y:S01]  /*d850*/  LEA.HI.X.SX32 R251, R4, c[0x0][0x164], 0x2, P5 ;  /* 0x0000590004fb7a11 */ /* 0x000fe200028f16ff */
[----:B------:R-:W-:Y:S02]  /*d860*/  IMAD.MOV.U32 R249, RZ, RZ, R246 ;  /* 0x000000fffff97224 */ /* 0x000fe400078e00f6 */
[----:B------:R-:W-:Y:S01]  /*d870*/  IMAD.MOV.U32 R97, RZ, RZ, R248 ;  /* 0x000000ffff617224 */ /* 0x000fe200078e00f8 */
[----:B------:R-:W-:Y:S01]  /*d880*/  LEA R248, P5, R5, c[0x0][0x160], 0x2 ;  /* 0x0000580005f87a11 */ /* 0x000fe200078a10ff */
[----:B------:R-:W-:-:S02]  /*d890*/  IMAD R171, R103, c[0x0][0x190], RZ ;  /* 0x0000640067ab7a24 */ /* 0x000fc400078e02ff */
[----:B------:R-:W-:Y:S01]  /*d8a0*/  IMAD.MOV.U32 R103, RZ, RZ, R98 ;  /* 0x000000ffff677224 */ /* 0x000fe200078e0062 */
[----:B------:R-:W-:Y:S02]  /*d8b0*/  MOV R98, R249 ;  /* 0x000000f900627202 */ /* 0x000fe40000000f00 */
[----:B------:R-:W-:Y:S01]  /*d8c0*/  LEA.HI.X.SX32 R249, R5, c[0x0][0x164], 0x2, P5 ;  /* 0x0000590005f97a11 */ /* 0x000fe200028f16ff */
[----:B--2---:R-:W-:Y:S02]  /*d8d0*/  IMAD R5, R242, c[0x0][0x190], RZ ;  /* 0x00006400f2057a24 */ /* 0x004fe400078e02ff */
[----:B------:R-:W2:Y:S01]  /*d8e0*/  LDL.LU R242, [R1+0x44f8] ;  /* 0x0044f80001f27983 */ /* 0x000ea20000300800 */
[----:B------:R-:W-:Y:S02]  /*d8f0*/  IMAD.MOV.U32 R178, RZ, RZ, R169 ;  /* 0x000000ffffb27224 */ /* 0x000fe400078e00a9 */
[----:B------:R-:W-:-:S03]  /*d900*/  IMAD.MOV.U32 R245, RZ, RZ, R174 ;  /* 0x000000fffff57224 */ /* 0x000fc600078e00ae */
[----:B------:R-:W-:Y:S01]  /*d910*/  MOV R246, R178 ;  /* 0x000000b200f67202 */ /* 0x000fe20000000f00 */
[----:B------:R-:W-:Y:S02]  /*d920*/  IMAD R172, R104, c[0x0][0x190], RZ ;  /* 0x0000640068ac7a24 */ /* 0x000fe400078e02ff */
[----:B------:R-:W-:Y:S02]  /*d930*/  IMAD.MOV.U32 R247, RZ, RZ, R245 ;  /* 0x000000fffff77224 */ /* 0x000fe400078e00f5 */
[----:B------:R-:W-:Y:S02]  /*d940*/  IMAD R169, R101, c[0x0][0x190], RZ ;  /* 0x0000640065a97a24 */ /* 0x000fe400078e02ff */
[----:B------:R-:W-:Y:S02]  /*d950*/  IMAD.MOV.U32 R245, RZ, RZ, R177 ;  /* 0x000000fffff57224 */ /* 0x000fe400078e00b1 */
[----:B------:R-:W-:Y:S02]  /*d960*/  IMAD.MOV.U32 R104, RZ, RZ, R100 ;  /* 0x000000ffff687224 */ /* 0x000fe400078e0064 */
[----:B------:R-:W-:-:S02]  /*d970*/  IMAD.MOV.U32 R101, RZ, RZ, R96 ;  /* 0x000000ffff657224 */ /* 0x000fc400078e0060 */
[----:B------:R-:W-:Y:S01]  /*d980*/  IMAD.MOV.U32 R100, RZ, RZ, R89 ;  /* 0x000000ffff647224 */ /* 0x000fe200078e0059 */
[----:B------:R-:W-:Y:S01]  /*d990*/  MOV R188, R176 ;  /* 0x000000b000bc7202 */ /* 0x000fe20000000f00 */
[----:B------:R-:W-:Y:S02]  /*d9a0*/  IMAD.MOV.U32 R96, RZ, RZ, R92 ;  /* 0x000000ffff607224 */ /* 0x000fe400078e005c */
[----:B------:R-:W-:Y:S02]  /*d9b0*/  IMAD.MOV.U32 R89, RZ, RZ, R246 ;  /* 0x000000ffff597224 */ /* 0x000fe400078e00f6 */
[----:B------:R-:W-:Y:S02]  /*d9c0*/  IMAD.MOV.U32 R92, RZ, RZ, R247 ;  /* 0x000000ffff5c7224 */ /* 0x000fe400078e00f7 */
[----:B------:R-:W-:Y:S02]  /*d9d0*/  IMAD.MOV.U32 R246, RZ, RZ, R180 ;  /* 0x000000fffff67224 */ /* 0x000fe400078e00b4 */
[----:B------:R-:W-:-:S02]  /*d9e0*/  IMAD R176, R108, c[0x0][0x190], RZ ;  /* 0x000064006cb07a24 */ /* 0x000fc400078e02ff */
[----:B------:R-:W-:Y:S01]  /*d9f0*/  IMAD.MOV.U32 R247, RZ, RZ, R245 ;  /* 0x000000fffff77224 */ /* 0x000fe200078e00f5 */
[----:B------:R-:W-:Y:S01]  /*da00*/  MOV R245, R179 ;  /* 0x000000b300f57202 */ /* 0x000fe20000000f00 */
[----:B------:R-:W-:Y:S02]  /*da10*/  IMAD.MOV.U32 R108, RZ, RZ, R103 ;  /* 0x000000ffff6c7224 */ /* 0x000fe400078e0067 */
[----:B------:R-:W-:Y:S01]  /*da20*/  IMAD.MOV.U32 R103, RZ, RZ, R89 ;  /* 0x000000ffff677224 */ /* 0x000fe200078e0059 */
[----:B------:R-:W-:Y:S01]  /*da30*/  MOV R89, R244 ;  /* 0x000000f400597202 */ /* 0x000fe20000000f00 */
[----:B------:R-:W-:Y:S02]  /*da40*/  IMAD R174, R106, c[0x0][0x190], RZ ;  /* 0x000064006aae7a24 */ /* 0x000fe400078e02ff */
[----:B------:R-:W-:Y:S01]  /*da50*/  IMAD.MOV.U32 R106, RZ, RZ, R100 ;  /* 0x000000ffff6a7224 */ /* 0x000fe200078e0064 */
[----:B------:R-:W-:Y:S01]  /*da60*/  MOV R100, R92 ;  /* 0x0000005c00647202 */ /* 0x000fe20000000f00 */
[----:B------:R-:W-:-:S02]  /*da70*/  IMAD.MOV.U32 R244, RZ, RZ, R181 ;  /* 0x000000fffff47224 */ /* 0x000fc400078e00b5 */
[----:B------:R-:W-:Y:S02]  /*da80*/  IMAD R175, R107, c[0x0][0x190], RZ ;  /* 0x000064006baf7a24 */ /* 0x000fe400078e02ff */
[----:B------:R-:W-:Y:S02]  /*da90*/  IMAD.MOV.U32 R107, RZ, RZ, R101 ;  /* 0x000000ffff6b7224 */ /* 0x000fe400078e0065 */
[----:B------:R-:W-:Y:S02]  /*daa0*/  IMAD.MOV.U32 R92, RZ, RZ, R245 ;  /* 0x000000ffff5c7224 */ /* 0x000fe400078e00f5 */
[----:B------:R-:W-:Y:S02]  /*dab0*/  IMAD.MOV.U32 R101, RZ, RZ, R247 ;  /* 0x000000ffff657224 */ /* 0x000fe400078e00f7 */
[----:B------:R-:W-:Y:S02]  /*dac0*/  IMAD.MOV.U32 R245, RZ, RZ, R182 ;  /* 0x000000fffff57224 */ /* 0x000fe400078e00b6 */
[----:B------:R-:W-:-:S02]  /*dad0*/  IMAD R181, R113, c[0x0][0x190], RZ ;  /* 0x0000640071b57a24 */ /* 0x000fc400078e02ff */
[----:B------:R-:W-:Y:S02]  /*dae0*/  IMAD.MOV.U32 R113, RZ, RZ, R244 ;  /* 0x000000ffff717224 */ /* 0x000fe400078e00f4 */
[----:B------:R-:W-:Y:S02]  /*daf0*/  IMAD R179, R111, c[0x0][0x190], RZ ;  /* 0x000064006fb37a24 */ /* 0x000fe400078e02ff */
[----:B------:R-:W-:Y:S02]  /*db00*/  IMAD.MOV.U32 R111, RZ, RZ, R106 ;  /* 0x000000ffff6f7224 */ /* 0x000fe400078e006a */
[----:B------:R-:W-:Y:S02]  /*db10*/  IMAD R177, R109, c[0x0][0x190], RZ ;  /* 0x000064006db17a24 */ /* 0x000fe400078e02ff */
[----:B------:R-:W-:Y:S02]  /*db20*/  IMAD.MOV.U32 R109, RZ, RZ, R101 ;  /* 0x000000ffff6d7224 */ /* 0x000fe400078e0065 */
[----:B------:R-:W-:Y:S01]  /*db30*/  IMAD.MOV.U32 R101, RZ, RZ, R89 ;  /* 0x000000ffff657224 */ /* 0x000fe200078e0059 */
[----:B------:R-:W-:Y:S01]  /*db40*/  MOV R89, R186 ;  /* 0x000000ba00597202 */ /* 0x000fe20000000f00 */
[----:B------:R-:W-:-:S02]  /*db50*/  IMAD R186, R118, c[0x0][0x190], RZ ;  /* 0x0000640076ba7a24 */ /* 0x000fc400078e02ff */
[----:B------:R-:W-:Y:S02]  /*db60*/  IMAD R182, R114, c[0x0][0x190], RZ ;  /* 0x0000640072b67a24 */ /* 0x000fe400078e02ff */
[----:B------:R-:W-:Y:S02]  /*db70*/  IMAD.MOV.U32 R114, RZ, RZ, R92 ;  /* 0x000000ffff727224 */ /* 0x000fe400078e005c */
[----:B------:R-:W-:Y:S02]  /*db80*/  IMAD.MOV.U32 R92, RZ, RZ, R187 ;  /* 0x000000ffff5c7224 */ /* 0x000fe400078e00bb */
[----:B------:R-:W-:Y:S02]  /*db90*/  IMAD R187, R119, c[0x0][0x190], RZ ;  /* 0x0000640077bb7a24 */ /* 0x000fe400078e02ff */
[----:B------:R-:W-:Y:S02]  /*dba0*/  IMAD R180, R112, c[0x0][0x190], RZ ;  /* 0x0000640070b47a24 */ /* 0x000fe400078e02ff */
[----:B------:R-:W-:-:S02]  /*dbb0*/  IMAD.MOV.U32 R112, RZ, RZ, R185 ;  /* 0x000000ffff707224 */ /* 0x000fc400078e00b9 */
[----:B------:R-:W-:Y:S02]  /*dbc0*/  IMAD R185, R117, c[0x0][0x190], RZ ;  /* 0x0000640075b97a24 */ /* 0x000fe400078e02ff */
[----:B------:R-:W-:Y:S02]  /*dbd0*/  IMAD R6, R6, c[0x0][0x190], RZ ;  /* 0x0000640006067a24 */ /* 0x000fe400078e02ff */
[----:B------:R-:W-:Y:S02]  /*dbe0*/  IMAD R7, R7, c[0x0][0x190], RZ ;  /* 0x0000640007077a24 */ /* 0x000fe400078e02ff */
[----:B------:R-:W-:Y:S02]  /*dbf0*/  IMAD R8, R8, c[0x0][0x190], RZ ;  /* 0x0000640008087a24 */ /* 0x000fe400078e02ff */
[----:B------:R-:W-:Y:S02]  /*dc00*/  IMAD R9, R9, c[0x0][0x190], RZ ;  /* 0x0000640009097a24 */ /* 0x000fe400078e02ff */
[----:B------:R-:W-:-:S02]  /*dc10*/  IMAD R10, R10, c[0x0][0x190], RZ ;  /* 0x000064000a0a7a24 */ /* 0x000fc400078e02ff */
[----:B------:R-:W-:Y:S02]  /*dc20*/  IMAD R11, R11, c[0x0][0x190], RZ ;  /* 0x000064000b0b7a24 */ /* 0x000fe400078e02ff */
[----:B------:R-:W-:Y:S02]  /*dc30*/  IMAD R12, R12, c[0x0][0x190], RZ ;  /* 0x000064000c0c7a24 */ /* 0x000fe400078e02ff */
[----:B------:R-:W-:Y:S02]  /*dc40*/  IMAD R13, R13, c[0x0][0x190], RZ ;  /* 0x000064000d0d7a24 */ /* 0x000fe400078e02ff */
[----:B------:R-:W-:Y:S02]  /*dc50*/  IMAD R14, R14, c[0x0][0x190], RZ ;  /* 0x000064000e0e7a24 */ /* 0x000fe400078e02ff */
[----:B------:R-:W-:Y:S02]  /*dc60*/  IMAD R15, R15, c[0x0][0x190], RZ ;  /* 0x000064000f0f7a24 */ /* 0x000fe400078e02ff */
[----:B------:R-:W-:-:S02]  /*dc70*/  IMAD R16, R16, c[0x0][0x190], RZ ;  /* 0x0000640010107a24 */ /* 0x000fc400078e02ff */
[----:B---3--:R-:W-:Y:S02]  /*dc80*/  IMAD R87, R87, c[0x0][0x184], RZ ;  /* 0x0000610057577a24 */ /* 0x008fe400078e02ff */
[----:B------:R-:W-:Y:S02]  /*dc90*/  IMAD R4, R105, c[0x0][0x184], RZ ;  /* 0x0000610069047a24 */ /* 0x000fe400078e02ff */
[----:B------:R-:W-:Y:S02]  /*dca0*/  IMAD.MOV.U32 R105, RZ, RZ, R98 ;  /* 0x000000ffff697224 */ /* 0x000fe400078e0062 */
[----:B------:R-:W-:Y:S01]  /*dcb0*/  IMAD.MOV.U32 R98, RZ, RZ, R246 ;  /* 0x000000ffff627224 */ /* 0x000fe200078e00f6 */
[----:B------:R-:W-:-:S04]  /*dcc0*/  LEA R246, P5, R87, c[0x0][0x160], 0x2 ;  /* 0x0000580057f67a11 */ /* 0x000fc800078a10ff */
[----:B------:R-:W-:Y:S02]  /*dcd0*/  LEA.HI.X.SX32 R247, R87, c[0x0][0x164], 0x2, P5 ;  /* 0x0000590057f77a11 */ /* 0x000fe400028f16ff */
[C---:B------:R-:W-:Y:S02]  /*dce0*/  LEA R244, P5, R4.reuse, c[0x0][0x160], 0x2 ;  /* 0x0000580004f47a11 */ /* 0x040fe400078a10ff */
[----:B------:R-:W-:Y:S02]  /*dcf0*/  MOV R106, R105 ;  /* 0x00000069006a7202 */ /* 0x000fe40000000f00 */
[----:B------:R-:W-:Y:S02]  /*dd00*/  MOV R105, R245 ;  /* 0x000000f500697202 */ /* 0x000fe40000000f00 */
[----:B------:R-:W-:Y:S01]  /*dd10*/  LEA.HI.X.SX32 R245, R4, c[0x0][0x164], 0x2, P5 ;  /* 0x0000590004f57a11 */ /* 0x000fe200028f16ff */
[----:B------:R-:W-:Y:S02]  /*dd20*/  IMAD.MOV.U32 R87, RZ, RZ, R183 ;  /* 0x000000ffff577224 */ /* 0x000fe400078e00b7 */
[----:B------:R-:W-:-:S02]  /*dd30*/  IMAD R183, R115, c[0x0][0x190], RZ ;  /* 0x0000640073b77a24 */ /* 0x000fc400078e02ff */
[----:B------:R-:W-:Y:S02]  /*dd40*/  IMAD.MOV.U32 R115, RZ, RZ, R184 ;  /* 0x000000ffff737224 */ /* 0x000fe400078e00b8 */
[----:B------:R-:W-:Y:S01]  /*dd50*/  IMAD R184, R116, c[0x0][0x190], RZ ;  /* 0x0000640074b87a24 */ /* 0x000fe200078e02ff */
[CC--:B--2---:R-:W-:Y:S02]  /*dd60*/  LEA R4, P5, R5.reuse, R242.reuse, 0x2 ;  /* 0x000000f205047211 */ /* 0x0c4fe400078a10ff */
[C---:B------:R-:W-:Y:S02]  /*dd70*/  LEA R118, P6, R152.reuse, R242, 0x2 ;  /* 0x000000f298767211 */ /* 0x040fe400078c10ff */
[----:B------:R-:W-:Y:S02]  /*dd80*/  LEA.HI.X.SX32 R5, R5, R0, 0x2, P5 ;  /* 0x0000000005057211 */ /* 0x000fe400028f16ff */
[C---:B------:R-:W-:Y:S02]  /*dd90*/  LEA R116, P5, R151.reuse, R242, 0x2 ;  /* 0x000000f297747211 */ /* 0x040fe400078a10ff */
[-C--:B------:R-:W-:Y:S01]  /*dda0*/  LEA.HI.X.SX32 R119, R152, R0.reuse, 0x2, P6 ;  /* 0x0000000098777211 */ /* 0x080fe200030f16ff */
[----:B------:R1:W-:Y:S01]  /*ddb0*/  STL.64 [R1+0x4488], R4 ;  /* 0x0044880401007387 */ /* 0x0003e20000100a00 */
[----:B------:R-:W-:-:S03]  /*ddc0*/  LEA.HI.X.SX32 R117, R151, R0, 0x2, P5 ;  /* 0x0000000097757211 */ /* 0x000fc600028f16ff */
[----:B------:R2:W-:Y:S01]  /*ddd0*/  STL.64 [R1+0x438], R118 ;  /* 0x0004387601007387 */ /* 0x0005e20000100a00 */
[----:B-1----:R-:W-:-:S04]  /*dde0*/  LEA R4, P6, R150, R242, 0x2 ;  /* 0x000000f296047211 */ /* 0x002fc800078c10ff */
[----:B------:R-:W-:Y:S02]  /*ddf0*/  LEA.HI.X.SX32 R5, R150, R0, 0x2, P6 ;  /* 0x0000000096057211 */ /* 0x000fe400030f16ff */
[C---:B--2---:R-:W-:Y:S01]  /*de00*/  LEA R118, P5, R149.reuse, R242, 0x2 ;  /* 0x000000f295767211 */ /* 0x044fe200078a10ff */
[----:B------:R-:W-:Y:S03]  /*de10*/  STL.64 [R1+0x430], R116 ;  /* 0x0004307401007387 */ /* 0x000fe60000100a00 */
[----:B------:R-:W-:Y:S01]  /*de20*/  LEA.HI.X.SX32 R119, R149, R0, 0x2, P5 ;  /* 0x0000000095777211 */ /* 0x000fe200028f16ff */
[----:B------:R1:W-:Y:S04]  /*de30*/  STL.64 [R1+0x428], R4 ;  /* 0x0004280401007387 */ /* 0x0003e80000100a00 */
[----:B------:R2:W-:Y:S01]  /*de40*/  STL.64 [R1+0x420], R118 ;  /* 0x0004207601007387 */ /* 0x0005e20000100a00 */
[----:B-1----:R-:W-:-:S04]  /*de50*/  LEA R4, P6, R148, R242, 0x2 ;  /* 0x000000f294047211 */ /* 0x002fc800078c10ff */
[----:B------:R-:W-:Y:S02]  /*de60*/  LEA.HI.X.SX32 R5, R148, R0, 0x2, P6 ;  /* 0x0000000094057211 */ /* 0x000fe400030f16ff */
[----:B--2---:R-:W-:-:S03]  /*de70*/  LEA R118, P5, R147, R242, 0x2 ;  /* 0x000000f293767211 */ /* 0x004fc600078a10ff */
[----:B------:R1:W-:Y:S01]  /*de80*/  STL.64 [R1+0x418], R4 ;  /* 0x0004180401007387 */ /* 0x0003e20000100a00 */
[----:B------:R-:W-:-:S05]  /*de90*/  LEA.HI.X.SX32 R119, R147, R0, 0x2, P5 ;  /* 0x0000000093777211 */ /* 0x000fca00028f16ff */
        /* <DEDUP_REMOVED lines=29> */
[----:B------:R-:W-:Y:S02]  /*e070*/  LEA.HI.X.SX32 R119, R6, R0, 0x2, P5 ;  /* 0x0000000006777211 */ /* 0x000fe400028f16ff */
[----:B------:R-:W-:-:S04]  /*e080*/  LEA R2, P5, R8, R242, 0x2 ;  /* 0x000000f208027211 */ /* 0x000fc800078a10ff */
[----:B------:R-:W-:Y:S02]  /*e090*/  LEA.HI.X.SX32 R3, R8, R0, 0x2, P5 ;  /* 0x0000000008037211 */ /* 0x000fe400028f16ff */
[----:B-1----:R-:W-:-:S04]  /*e0a0*/  LEA R4, P6, R7, R242, 0x2 ;  /* 0x000000f207047211 */ /* 0x002fc800078c10ff */
[----:B------:R-:W-:Y:S01]  /*e0b0*/  LEA.HI.X.SX32 R5, R7, R0, 0x2, P6 ;  /* 0x0000000007057211 */ /* 0x000fe200030f16ff */
[----:B------:R-:W-:Y:S04]  /*e0c0*/  STL.64 [R1+0x3c0], R118 ;  /* 0x0003c07601007387 */ /* 0x000fe80000100a00 */
[----:B------:R1:W-:Y:S04]  /*e0d0*/  STL.64 [R1+0x3b8], R4 ;  /* 0x0003b80401007387 */ /* 0x0003e80000100a00 */
[----:B------:R2:W-:Y:S01]  /*e0e0*/  STL.64 [R1+0x3b0], R2 ;  /* 0x0003b00201007387 */ /* 0x0005e20000100a00 */
[----:B-1----:R-:W-:-:S02]  /*e0f0*/  LEA R4, P6, R9, R242, 0x2 ;  /* 0x000000f209047211 */ /* 0x002fc400078c10ff */
[C---:B--2---:R-:W-:Y:S02]  /*e100*/  LEA R2, P5, R10.reuse, R242, 0x2 ;  /* 0x000000f20a027211 */ /* 0x044fe400078a10ff */
[-C--:B------:R-:W-:Y:S02]  /*e110*/  LEA.HI.X.SX32 R5, R9, R0.reuse, 0x2, P6 ;  /* 0x0000000009057211 */ /* 0x080fe400030f16ff */
[----:B------:R-:W-:-:S03]  /*e120*/  LEA.HI.X.SX32 R3, R10, R0, 0x2, P5 ;  /* 0x000000000a037211 */ /* 0x000fc600028f16ff */
[----:B------:R1:W-:Y:S04]  /*e130*/  STL.64 [R1+0x3a8], R4 ;  /* 0x0003a80401007387 */ /* 0x0003e80000100a00 */
[----:B------:R2:W-:Y:S01]  /*e140*/  STL.64 [R1+0x3a0], R2 ;  /* 0x0003a00201007387 */ /* 0x0005e20000100a00 */
[CC--:B-1----:R-:W-:Y:S02]  /*e150*/  LEA R4, P6, R11.reuse, R242.reuse, 0x2 ;  /* 0x000000f20b047211 */ /* 0x0c2fe400078c10ff */
        /* <DEDUP_REMOVED lines=11> */
[----:B------:R-:W-:Y:S01]  /*e210*/  IMAD R17, R17, c[0x0][0x190], RZ ;  /* 0x0000640011117a24 */ /* 0x000fe200078e02ff */
[CC--:B-1----:R-:W-:Y:S02]  /*e220*/  LEA R4, P6, R15.reuse, R242.reuse, 0x2 ;  /* 0x000000f20f047211 */ /* 0x0c2fe400078c10ff */
[----:B--2---:R-:W-:Y:S02]  /*e230*/  LEA R2, P5, R16, R242, 0x2 ;  /* 0x000000f210027211 */ /* 0x004fe400078a10ff */
[-C--:B------:R-:W-:Y:S01]  /*e240*/  LEA.HI.X.SX32 R5, R15, R0.reuse, 0x2, P6 ;  /* 0x000000000f057211 */ /* 0x080fe200030f16ff */
[----:B------:R-:W-:Y:S01]  /*e250*/  IMAD R18, R18, c[0x0][0x190], RZ ;  /* 0x0000640012127a24 */ /* 0x000fe200078e02ff */
        /* <DEDUP_REMOVED lines=49> */
[----:B------:R1:W-:Y:S01]  /*e570*/  STL.64 [R1+0x318], R4 ;  /* 0x0003180401007387 */ /* 0x0003e20000100a00 */
[----:B------:R-:W-:-:S03]  /*e580*/  IMAD.MOV.U32 R116, RZ, RZ, R104 ;  /* 0x000000ffff747224 */ /* 0x000fc600078e0068 */
[----:B------:R2:W-:Y:S01]  /*e590*/  STL.64 [R1+0x310], R2 ;  /* 0x0003100201007387 */ /* 0x0005e20000100a00 */
[----:B------:R-:W-:Y:S01]  /*e5a0*/  IMAD R31, R31, c[0x0][0x190], RZ ;  /* 0x000064001f1f7a24 */ /* 0x000fe200078e02ff */
[CC--:B-1----:R-:W-:Y:S02]  /*e5b0*/  LEA R4, P6, R29.reuse, R242.reuse, 0x2 ;  /* 0x000000f21d047211 */ /* 0x0c2fe400078c10ff */
[----:B--2---:R-:W-:Y:S02]  /*e5c0*/  LEA R2, P5, R30, R242, 0x2 ;  /* 0x000000f21e027211 */ /* 0x004fe400078a10ff */
[-C--:B------:R-:W-:Y:S01]  /*e5d0*/  LEA.HI.X.SX32 R5, R29, R0.reuse, 0x2, P6 ;  /* 0x000000001d057211 */ /* 0x080fe200030f16ff */
[----:B------:R-:W-:Y:S01]  /*e5e0*/  IMAD R32, R32, c[0x0][0x190], RZ ;  /* 0x0000640020207a24 */ /* 0x000fe200078e02ff */
[----:B------:R-:W-:Y:S01]  /*e5f0*/  LEA.HI.X.SX32 R3, R30, R0, 0x2, P5 ;  /* 0x000000001e037211 */ /* 0x000fe200028f16ff */
[----:B------:R-:W-:Y:S02]  /*e600*/  IMAD.MOV.U32 R117, RZ, RZ, R116 ;  /* 0x000000ffff757224 */ /* 0x000fe400078e0074 */
[----:B------:R-:W-:Y:S01]  /*e610*/  IMAD.MOV.U32 R116, RZ, RZ, R115 ;  /* 0x000000ffff747224 */ /* 0x000fe200078e0073 */
[----:B------:R1:W-:Y:S01]  /*e620*/  STL.64 [R1+0x308], R4 ;  /* 0x0003080401007387 */ /* 0x0003e20000100a00 */
[----:B------:R-:W-:-:S02]  /*e630*/  IMAD R178, R110, c[0x0][0x190], RZ ;  /* 0x000064006eb27a24 */ /* 0x000fc400078e02ff */
[----:B------:R-:W-:Y:S01]  /*e640*/  IMAD.MOV.U32 R115, RZ, RZ, R87 ;  /* 0x000000ffff737224 */ /* 0x000fe200078e0057 */
[----:B------:R2:W-:Y:S01]  /*e650*/  STL.64 [R1+0x300], R2 ;  /* 0x0003000201007387 */ /* 0x0005e20000100a00 */
[----:B------:R-:W-:Y:S02]  /*e660*/  IMAD.MOV.U32 R110, RZ, RZ, R107 ;  /* 0x000000ffff6e7224 */ /* 0x000fe400078e006b */
[----:B------:R-:W-:Y:S01]  /*e670*/  IMAD.MOV.U32 R87, RZ, RZ, R114 ;  /* 0x000000ffff577224 */ /* 0x000fe200078e0072 */
[----:B------:R-:W-:Y:S01]  /*e680*/  MOV R114, R113 ;  /* 0x0000007100727202 */ /* 0x000fe20000000f00 */
[----:B------:R-:W-:Y:S01]  /*e690*/  IMAD.MOV.U32 R113, RZ, RZ, R112 ;  /* 0x000000ffff717224 */ /* 0x000fe200078e0070 */
[CC--:B-1----:R-:W-:Y:S01]  /*e6a0*/  LEA R4, P6, R31.reuse, R242.reuse, 0x2 ;  /* 0x000000f21f047211 */ /* 0x0c2fe200078c10ff */
[----:B------:R-:W-:Y:S01]  /*e6b0*/  IMAD.MOV.U32 R112, RZ, RZ, R111 ;  /* 0x000000ffff707224 */ /* 0x000fe200078e006f */
[C---:B--2---:R-:W-:Y:S01]  /*e6c0*/  LEA R2, P5, R32.reuse, R242, 0x2 ;  /* 0x000000f220027211 */ /* 0x044fe200078a10ff */
[----:B------:R-:W-:Y:S01]  /*e6d0*/  IMAD.MOV.U32 R111, RZ, RZ, R110 ;  /* 0x000000ffff6f7224 */ /* 0x000fe200078e006e */
[-C--:B------:R-:W-:Y:S01]  /*e6e0*/  LEA.HI.X.SX32 R5, R31, R0.reuse, 0x2, P6 ;  /* 0x000000001f057211 */ /* 0x080fe200030f16ff */
[----:B------:R-:W-:Y:S01]  /*e6f0*/  IMAD R33, R33, c[0x0][0x190], RZ ;  /* 0x0000640021217a24 */ /* 0x000fe200078e02ff */
[----:B------:R-:W-:Y:S01]  /*e700*/  LEA.HI.X.SX32 R3, R32, R0, 0x2, P5 ;  /* 0x0000000020037211 */ /* 0x000fe200028f16ff */
[----:B------:R-:W-:-:S02]  /*e710*/  IMAD R144, R130, c[0x0][0x190], RZ ;  /* 0x0000640082907a24 */ /* 0x000fc400078e02ff */
[----:B------:R-:W-:Y:S01]  /*e720*/  IMAD.MOV.U32 R110, RZ, RZ, R108 ;  /* 0x000000ffff6e7224 */ /* 0x000fe200078e006c */
[----:B------:R-:W-:Y:S01]  /*e730*/  MOV R108, R93 ;  /* 0x0000005d006c7202 */ /* 0x000fe20000000f00 */
[----:B------:R-:W-:Y:S02]  /*e740*/  IMAD R34, R34, c[0x0][0x190], RZ ;  /* 0x0000640022227a24 */ /* 0x000fe400078e02ff */
[----:B------:R-:W-:Y:S02]  /*e750*/  IMAD R130, R117, c[0x0][0x190], RZ ;  /* 0x0000640075827a24 */ /* 0x000fe400078e02ff */
[----:B------:R-:W-:Y:S02]  /*e760*/  IMAD.MOV.U32 R93, RZ, RZ, R91 ;  /* 0x000000ffff5d7224 */ /* 0x000fe400078e005b */
[----:B------:R-:W-:Y:S01]  /*e770*/  IMAD.MOV.U32 R117, RZ, RZ, R116 ;  /* 0x000000ffff757224 */ /* 0x000fe200078e0074 */
[----:B------:R-:W2:Y:S01]  /*e780*/  LDL.LU R91, [R1+0x448] ;  /* 0x00044800015b7983 */ /* 0x000ea20000300800 */
[----:B------:R-:W-:-:S02]  /*e790*/  IMAD.MOV.U32 R116, RZ, RZ, R115 ;  /* 0x000000ffff747224 */ /* 0x000fc400078e0073 */
[----:B------:R-:W-:Y:S01]  /*e7a0*/  IMAD.MOV.U32 R115, RZ, RZ, R87 ;  /* 0x000000ffff737224 */ /* 0x000fe200078e0057 */
[----:B------:R1:W-:Y:S01]  /*e7b0*/  STL.64 [R1+0x2f8], R4 ;  /* 0x0002f80401007387 */ /* 0x0003e20000100a00 */
[----:B------:R-:W-:Y:S01]  /*e7c0*/  MOV R87, R114 ;  /* 0x0000007200577202 */ /* 0x000fe20000000f00 */
[----:B------:R-:W-:Y:S02]  /*e7d0*/  IMAD.MOV.U32 R114, RZ, RZ, R113 ;  /* 0x000000ffff727224 */ /* 0x000fe400078e0071 */
[----:B------:R3:W-:Y:S01]  /*e7e0*/  STL.64 [R1+0x2f0], R2 ;  /* 0x0002f00201007387 */ /* 0x0007e20000100a00 */
[----:B------:R-:W-:Y:S02]  /*e7f0*/  IMAD.MOV.U32 R104, RZ, RZ, R90 ;  /* 0x000000ffff687224 */ /* 0x000fe400078e005a */
[----:B------:R-:W-:Y:S02]  /*e800*/  IMAD.MOV.U32 R113, RZ, RZ, R112 ;  /* 0x000000ffff717224 */ /* 0x000fe400078e0070 */
[----:B------:R-:W-:Y:S01]  /*e810*/  IMAD.MOV.U32 R112, RZ, RZ, R111 ;  /* 0x000000ffff707224 */ /* 0x000fe200078e006f */
[-C--:B-1----:R-:W-:Y:S01]  /*e820*/  LEA R4, P6, R33, R242.reuse, 0x2 ;  /* 0x000000f221047211 */ /* 0x082fe200078c10ff */
[----:B------:R-:W-:Y:S01]  /*e830*/  IMAD.MOV.U32 R111, RZ, RZ, R110 ;  /* 0x000000ffff6f7224 */ /* 0x000fe200078e006e */
[----:B---3--:R-:W-:Y:S01]  /*e840*/  LEA R2, P5, R34, R242, 0x2 ;  /* 0x000000f222027211 */ /* 0x008fe200078a10ff */
[----:B------:R-:W-:Y:S01]  /*e850*/  IMAD R35, R35, c[0x0][0x190], RZ ;  /* 0x0000640023237a24 */ /* 0x000fe200078e02ff */
[----:B------:R-:W-:Y:S01]  /*e860*/  LEA.HI.X.SX32 R5, R33, R0, 0x2, P6 ;  /* 0x0000000021057211 */ /* 0x000fe200030f16ff */
[----:B------:R-:W-:Y:S01]  /*e870*/  IMAD R146, R128, c[0x0][0x190], RZ ;  /* 0x0000640080927a24 */ /* 0x000fe200078e02ff */
[----:B------:R-:W-:Y:S01]  /*e880*/  MOV R110, R108 ;  /* 0x0000006c006e7202 */ /* 0x000fe20000000f00 */
[----:B------:R-:W-:Y:S01]  /*e890*/  IMAD R36, R36, c[0x0][0x190], RZ ;  /* 0x0000640024247a24 */ /* 0x000fe200078e02ff */
[----:B------:R-:W-:Y:S01]  /*e8a0*/  LEA.HI.X.SX32 R3, R34, R0, 0x2, P5 ;  /* 0x0000000022037211 */ /* 0x000fe200028f16ff */
[----:B------:R-:W-:-:S02]  /*e8b0*/  IMAD.MOV.U32 R108, RZ, RZ, R104 ;  /* 0x000000ffff6c7224 */ /* 0x000fc400078e0068 */
[----:B------:R-:W-:Y:S02]  /*e8c0*/  IMAD R128, R117, c[0x0][0x190], RZ ;  /* 0x0000640075807a24 */ /* 0x000fe400078e02ff */
[----:B------:R-:W-:Y:S02]  /*e8d0*/  IMAD.MOV.U32 R104, RZ, RZ, R153 ;  /* 0x000000ffff687224 */ /* 0x000fe400078e0099 */
[----:B------:R-:W-:Y:S01]  /*e8e0*/  IMAD.MOV.U32 R117, RZ, RZ, R116 ;  /* 0x000000ffff757224 */ /* 0x000fe200078e0074 */
[----:B------:R-:W3:Y:S01]  /*e8f0*/  LDL.LU R153, [R1+0x44f4] ;  /* 0x0044f40001997983 */ /* 0x000ee20000300800 */
[----:B------:R-:W-:Y:S01]  /*e900*/  IMAD.MOV.U32 R116, RZ, RZ, R115 ;  /* 0x000000ffff747224 */ /* 0x000fe200078e0073 */
[----:B------:R-:W-:Y:S01]  /*e910*/  MOV R115, R87 ;  /* 0x0000005700737202 */ /* 0x000fe20000000f00 */
[----:B------:R-:W-:Y:S01]  /*e920*/  IMAD.MOV.U32 R87, RZ, RZ, R114 ;  /* 0x000000ffff577224 */ /* 0x000fe200078e0072 */
[----:B------:R1:W-:Y:S01]  /*e930*/  STL.64 [R1+0x2e8], R4 ;  /* 0x0002e80401007387 */ /* 0x0003e20000100a00 */
[----:B------:R-:W-:-:S02]  /*e940*/  IMAD R148, R126, c[0x0][0x190], RZ ;  /* 0x000064007e947a24 */ /* 0x000fc400078e02ff */
[----:B------:R-:W-:Y:S01]  /*e950*/  IMAD.MOV.U32 R114, RZ, RZ, R113 ;  /* 0x000000ffff727224 */ /* 0x000fe200078e0071 */
[----:B------:R4:W-:Y:S01]  /*e960*/  STL.64 [R1+0x2e0], R2 ;  /* 0x0002e00201007387 */ /* 0x0009e20000100a00 */
[----:B------:R-:W-:Y:S02]  /*e970*/  IMAD.MOV.U32 R113, RZ, RZ, R112 ;  /* 0x000000ffff717224 */ /* 0x000fe400078e0070 */
[----:B------:R-:W-:Y:S02]  /*e980*/  IMAD R126, R117, c[0x0][0x190], RZ ;  /* 0x00006400757e7a24 */ /* 0x000fe400078e02ff */
[----:B------:R-:W-:Y:S01]  /*e990*/  IMAD.MOV.U32 R112, RZ, RZ, R111 ;  /* 0x000000ffff707224 */ /* 0x000fe200078e006f */
[CC--:B-1----:R-:W-:Y:S01]  /*e9a0*/  LEA R4, P6, R35.reuse, R242.reuse, 0x2 ;  /* 0x000000f223047211 */ /* 0x0c2fe200078c10ff */
[----:B------:R-:W-:Y:S01]  /*e9b0*/  IMAD.MOV.U32 R117, RZ, RZ, R116 ;  /* 0x000000ffff757224 */ /* 0x000fe200078e0074 */
[C---:B----4-:R-:W-:Y:S01]  /*e9c0*/  LEA R2, P5, R36.reuse, R242, 0x2 ;  /* 0x000000f224027211 */ /* 0x050fe200078a10ff */
[----:B------:R-:W-:Y:S01]  /*e9d0*/  IMAD.MOV.U32 R116, RZ, RZ, R115 ;  /* 0x000000ffff747224 */ /* 0x000fe200078e0073 */
[----:B------:R-:W-:Y:S01]  /*e9e0*/  MOV R111, R110 ;  /* 0x0000006e006f7202 */ /* 0x000fe20000000f00 */
[----:B------:R-:W-:Y:S01]  /*e9f0*/  IMAD.MOV.U32 R110, RZ, RZ, R154 ;  /* 0x000000ffff6e7224 */ /* 0x000fe200078e009a */
[-C--:B------:R-:W-:Y:S01]  /*ea00*/  LEA.HI.X.SX32 R5, R35, R0.reuse, 0x2, P6 ;  /* 0x0000000023057211 */ /* 0x080fe200030f16ff */
[----:B------:R-:W-:Y:S01]  /*ea10*/  IMAD.MOV.U32 R115, RZ, RZ, R87 ;  /* 0x000000ffff737224 */ /* 0x000fe200078e0057 */
[----:B------:R-:W-:Y:S01]  /*ea20*/  LEA.HI.X.SX32 R3, R36, R0, 0x2, P5 ;  /* 0x0000000024037211 */ /* 0x000fe200028f16ff */
[----:B------:R-:W4:Y:S01]  /*ea30*/  LDL.LU R154, [R1+0x44f0] ;  /* 0x0044f000019a7983 */ /* 0x000f220000300800 */
[----:B------:R-:W-:Y:S01]  /*ea40*/  MOV R87, R114 ;  /* 0x0000007200577202 */ /* 0x000fe20000000f00 */
[----:B------:R-:W-:-:S02]  /*ea50*/  IMAD.MOV.U32 R114, RZ, RZ, R113 ;  /* 0x000000ffff727224 */ /* 0x000fc400078e0071 */
[----:B------:R-:W-:Y:S01]  /*ea60*/  IMAD.MOV.U32 R113, RZ, RZ, R112 ;  /* 0x000000ffff717224 */ /* 0x000fe200078e0070 */
[----:B------:R1:W-:Y:S01]  /*ea70*/  STL.64 [R1+0x2d8], R4 ;  /* 0x0002d80401007387 */ /* 0x0003e20000100a00 */
[----:B------:R-:W-:Y:S02]  /*ea80*/  IMAD.MOV.U32 R112, RZ, RZ, R110 ;  /* 0x000000ffff707224 */ /* 0x000fe400078e006e */
[----:B------:R-:W-:Y:S01]  /*ea90*/  IMAD.MOV.U32 R110, RZ, RZ, R109 ;  /* 0x000000ffff6e7224 */ /* 0x000fe200078e006d */
[----:B------:R1:W-:Y:S04]  /*eaa0*/  STL.64 [R1+0x2d0], R2 ;  /* 0x0002d00201007387 */ /* 0x0003e80000100a00 */
[----:B------:R-:W2:Y:S01]  /*eab0*/  LDL.LU R109, [R1+0x88] ;  /* 0x00008800016d7983 */ /* 0x000ea20000300800 */
[----:B------:R-:W-:-:S02]  /*eac0*/  IMAD R37, R37, c[0x0][0x190], RZ ;  /* 0x0000640025257a24 */ /* 0x000fc400078e02ff */
[----:B------:R-:W-:Y:S02]  /*ead0*/  IMAD R38, R38, c[0x0][0x190], RZ ;  /* 0x0000640026267a24 */ /* 0x000fe400078e02ff */
[----:B------:R-:W-:Y:S01]  /*eae0*/  IMAD R150, R124, c[0x0][0x190], RZ ;  /* 0x000064007c967a24 */ /* 0x000fe200078e02ff */
[-C--:B-1----:R-:W-:Y:S01]  /*eaf0*/  LEA R4, P6, R37, R242.reuse, 0x2 ;  /* 0x000000f225047211 */ /* 0x082fe200078c10ff */
[----:B------:R-:W-:Y:S01]  /*eb00*/  IMAD R124, R117, c[0x0][0x190], RZ ;  /* 0x00006400757c7a24 */ /* 0x000fe200078e02ff */
[C---:B------:R-:W-:Y:S02]  /*eb10*/  LEA R2, P5, R38.reuse, R242, 0x2 ;  /* 0x000000f226027211 */ /* 0x040fe400078a10ff */
[----:B------:R-:W-:Y:S01]  /*eb20*/  MOV R117, R116 ;  /* 0x0000007400757202 */ /* 0x000fe20000000f00 */
[----:B------:R-:W-:Y:S01]  /*eb30*/  IMAD.MOV.U32 R116, RZ, RZ, R115 ;  /* 0x000000ffff747224 */ /* 0x000fe200078e0073 */
[-C--:B------:R-:W-:Y:S01]  /*eb40*/  LEA.HI.X.SX32 R5, R37, R0.reuse, 0x2, P6 ;  /* 0x0000000025057211 */ /* 0x080fe200030f16ff */
[----:B------:R-:W-:Y:S01]  /*eb50*/  IMAD R39, R39, c[0x0][0x190], RZ ;  /* 0x0000640027277a24 */ /* 0x000fe200078e02ff */
[----:B------:R-:W-:Y:S01]  /*eb60*/  LEA.HI.X.SX32 R3, R38, R0, 0x2, P5 ;  /* 0x0000000026037211 */ /* 0x000fe200028f16ff */
[----:B------:R-:W-:-:S02]  /*eb70*/  IMAD.MOV.U32 R115, RZ, RZ, R87 ;  /* 0x000000ffff737224 */ /* 0x000fc400078e0057 */
[----:B------:R-:W-:Y:S02]  /*eb80*/  IMAD R40, R40, c[0x0][0x190], RZ ;  /* 0x0000640028287a24 */ /* 0x000fe400078e02ff */
[----:B------:R-:W-:Y:S02]  /*eb90*/  IMAD.MOV.U32 R87, RZ, RZ, R114 ;  /* 0x000000ffff577224 */ /* 0x000fe400078e0072 */
[----:B------:R-:W-:Y:S01]  /*eba0*/  IMAD.MOV.U32 R114, RZ, RZ, R113 ;  /* 0x000000ffff727224 */ /* 0x000fe200078e0071 */
[----:B------:R-:W-:Y:S01]  /*ebb0*/  MOV R113, R112 ;  /* 0x0000007000717202 */ /* 0x000fe20000000f00 */
[----:B------:R-:W-:Y:S01]  /*ebc0*/  IMAD.MOV.U32 R107, RZ, RZ, R98 ;  /* 0x000000ffff6b7224 */ /* 0x000fe200078e0062 */
[----:B------:R1:W-:Y:S01]  /*ebd0*/  STL.64 [R1+0x2c8], R4 ;  /* 0x0002c80401007387 */ /* 0x0003e20000100a00 */
[----:B------:R-:W-:Y:S02]  /*ebe0*/  IMAD R152, R122, c[0x0][0x190], RZ ;  /* 0x000064007a987a24 */ /* 0x000fe400078e02ff */
[----:B------:R-:W-:Y:S01]  /*ebf0*/  IMAD.MOV.U32 R112, RZ, RZ, R110 ;  /* 0x000000ffff707224 */ /* 0x000fe200078e006e */
[----:B------:R1:W-:Y:S01]  /*ec00*/  STL.64 [R1+0x2c0], R2 ;  /* 0x0002c00201007387 */ /* 0x0003e20000100a00 */
[----:B------:R-:W-:Y:S01]  /*ec10*/  IMAD R122, R117, c[0x0][0x190], RZ ;  /* 0x00006400757a7a24 */ /* 0x000fe200078e02ff */
[----:B------:R-:W-:Y:S01]  /*ec20*/  MOV R117, R116 ;  /* 0x0000007400757202 */ /* 0x000fe20000000f00 */
[----:B------:R-:W-:-:S02]  /*ec30*/  IMAD.MOV.U32 R116, RZ, RZ, R115 ;  /* 0x000000ffff747224 */ /* 0x000fc400078e0073 */
[----:B------:R-:W-:Y:S01]  /*ec40*/  IMAD.MOV.U32 R115, RZ, RZ, R87 ;  /* 0x000000ffff737224 */ /* 0x000fe200078e0057 */
[CC--:B-1----:R-:W-:Y:S01]  /*ec50*/  LEA R4, P6, R39.reuse, R242.reuse, 0x2 ;  /* 0x000000f227047211 */ /* 0x0c2fe200078c10ff */
[----:B------:R-:W-:Y:S01]  /*ec60*/  IMAD.MOV.U32 R87, RZ, RZ, R113 ;  /* 0x000000ffff577224 */ /* 0x000fe200078e0071 */
[C---:B------:R-:W-:Y:S01]  /*ec70*/  LEA R2, P5, R40.reuse, R242, 0x2 ;  /* 0x000000f228027211 */ /* 0x040fe200078a10ff */
[----:B------:R-:W-:Y:S01]  /*ec80*/  IMAD.MOV.U32 R113, RZ, RZ, R112 ;  /* 0x000000ffff717224 */ /* 0x000fe200078e0070 */
[-C--:B------:R-:W-:Y:S01]  /*ec90*/  LEA.HI.X.SX32 R5, R39, R0.reuse, 0x2, P6 ;  /* 0x0000000027057211 */ /* 0x080fe200030f16ff */
[----:B------:R-:W-:Y:S01]  /*eca0*/  IMAD.MOV.U32 R98, RZ, RZ, R189 ;  /* 0x000000ffff627224 */ /* 0x000fe200078e00bd */
[----:B------:R-:W-:Y:S01]  /*ecb0*/  LEA.HI.X.SX32 R3, R40, R0, 0x2, P5 ;  /* 0x0000000028037211 */ /* 0x000fe200028f16ff */
[----:B--2---:R-:W-:Y:S02]  /*ecc0*/  IMAD.MOV.U32 R110, RZ, RZ, R109 ;  /* 0x000000ffff6e7224 */ /* 0x004fe400078e006d */
[----:B------:R-:W-:-:S02]  /*ecd0*/  IMAD.MOV.U32 R109, RZ, RZ, R107 ;  /* 0x000000ffff6d7224 */ /* 0x000fc400078e006b */
[----:B------:R-:W-:Y:S01]  /*ece0*/  IMAD.MOV.U32 R107, RZ, RZ, R101 ;  /* 0x000000ffff6b7224 */ /* 0x000fe200078e0065 */
[----:B------:R-:W-:Y:S01]  /*ecf0*/  MOV R112, R110 ;  /* 0x0000006e00707202 */ /* 0x000fe20000000f00 */
[----:B------:R-:W-:Y:S01]  /*ed00*/  IMAD.MOV.U32 R110, RZ, RZ, R109 ;  /* 0x000000ffff6e7224 */ /* 0x000fe200078e006d */
[----:B------:R-:W2:Y:S01]  /*ed10*/  LDL.LU R101, [R1+0x94] ;  /* 0x0000940001657983 */ /* 0x000ea20000300800 */
[----:B------:R-:W-:Y:S02]  /*ed20*/  IMAD.MOV.U32 R109, RZ, RZ, R107 ;  /* 0x000000ffff6d7224 */ /* 0x000fe400078e006b */
[----:B------:R-:W-:Y:S01]  /*ed30*/  IMAD.MOV.U32 R107, RZ, RZ, R105 ;  /* 0x000000ffff6b7224 */ /* 0x000fe200078e0069 */
[----:B------:R1:W-:Y:S01]  /*ed40*/  STL.64 [R1+0x2b8], R4 ;  /* 0x0002b80401007387 */ /* 0x0003e20000100a00 */
[----:B------:R-:W-:Y:S01]  /*ed50*/  IMAD.MOV.U32 R105, RZ, RZ, R98 ;  /* 0x000000ffff697224 */ /* 0x000fe200078e0062 */
[----:B----4-:R-:W-:Y:S02]  /*ed60*/  MOV R98, R154 ;  /* 0x0000009a00627202 */ /* 0x010fe40000000f00 */
[----:B------:R4:W-:Y:S04]  /*ed70*/  STL.64 [R1+0x2b0], R2 ;  /* 0x0002b00201007387 */ /* 0x0009e80000100a00 */
[----:B------:R-:W2:Y:S01]  /*ed80*/  LDL.LU R154, [R1+0x44ec] ;  /* 0x0044ec00019a7983 */ /* 0x000ea20000300800 */
[----:B------:R-:W-:-:S02]  /*ed90*/  IMAD R41, R41, c[0x0][0x190], RZ ;  /* 0x0000640029297a24 */ /* 0x000fc400078e02ff */
[----:B------:R-:W-:-:S03]  /*eda0*/  IMAD R42, R42, c[0x0][0x190], RZ ;  /* 0x000064002a2a7a24 */ /* 0x000fc600078e02ff */
[-C--:B-1----:R-:W-:Y:S02]  /*edb0*/  LEA R4, P6, R41, R242.reuse, 0x2 ;  /* 0x000000f229047211 */ /* 0x082fe400078c10ff */
[----:B----4-:R-:W-:Y:S01]  /*edc0*/  LEA R2, P5, R42, R242, 0x2 ;  /* 0x000000f22a027211 */ /* 0x010fe200078a10ff */
[----:B------:R-:W-:Y:S01]  /*edd0*/  IMAD R43, R43, c[0x0][0x190], RZ ;  /* 0x000064002b2b7a24 */ /* 0x000fe200078e02ff */
[-C--:B------:R-:W-:Y:S01]  /*ede0*/  LEA.HI.X.SX32 R5, R41, R0.reuse, 0x2, P6 ;  /* 0x0000000029057211 */ /* 0x080fe200030f16ff */
[----:B------:R-:W-:Y:S01]  /*edf0*/  IMAD R44, R44, c[0x0][0x190], RZ ;  /* 0x000064002c2c7a24 */ /* 0x000fe200078e02ff */
[----:B------:R-:W-:Y:S01]  /*ee00*/  LEA.HI.X.SX32 R3, R42, R0, 0x2, P5 ;  /* 0x000000002a037211 */ /* 0x000fe200028f16ff */
[----:B------:R-:W-:Y:S02]  /*ee10*/  IMAD R189, R120, c[0x0][0x190], RZ ;  /* 0x0000640078bd7a24 */ /* 0x000fe400078e02ff */
[----:B------:R-:W-:Y:S01]  /*ee20*/  IMAD R120, R117, c[0x0][0x190], RZ ;  /* 0x0000640075787a24 */ /* 0x000fe200078e02ff */
[----:B------:R1:W-:Y:S01]  /*ee30*/  STL.64 [R1+0x2a8], R4 ;  /* 0x0002a80401007387 */ /* 0x0003e20000100a00 */
[----:B------:R-:W-:-:S02]  /*ee40*/  IMAD.MOV.U32 R117, RZ, RZ, R116 ;  /* 0x000000ffff757224 */ /* 0x000fc400078e0074 */
[----:B------:R-:W-:Y:S01]  /*ee50*/  IMAD.MOV.U32 R116, RZ, RZ, R115 ;  /* 0x000000ffff747224 */ /* 0x000fe200078e0073 */
[----:B------:R4:W-:Y:S01]  /*ee60*/  STL.64 [R1+0x2a0], R2 ;  /* 0x0002a00201007387 */ /* 0x0009e20000100a00 */
[----:B------:R-:W-:Y:S02]  /*ee70*/  IMAD.MOV.U32 R115, RZ, RZ, R87 ;  /* 0x000000ffff737224 */ /* 0x000fe400078e0057 */
[----:B------:R-:W-:Y:S01]  /*ee80*/  IMAD.MOV.U32 R87, RZ, RZ, R113 ;  /* 0x000000ffff577224 */ /* 0x000fe200078e0071 */
[----:B------:R-:W-:Y:S01]  /*ee90*/  MOV R113, R112 ;  /* 0x0000007000717202 */ /* 0x000fe20000000f00 */
[----:B------:R-:W-:Y:S01]  /*eea0*/  IMAD.MOV.U32 R112, RZ, RZ, R109 ;  /* 0x000000ffff707224 */ /* 0x000fe200078e006d */
[-C--:B-1----:R-:W-:Y:S01]  /*eeb0*/  LEA R4, P6, R43, R242.reuse, 0x2 ;  /* 0x000000f22b047211 */ /* 0x082fe200078c10ff */
[----:B------:R-:W-:Y:S01]  /*eec0*/  IMAD.MOV.U32 R109, RZ, RZ, R107 ;  /* 0x000000ffff6d7224 */ /* 0x000fe200078e006b */
[C---:B----4-:R-:W-:Y:S01]  /*eed0*/  LEA R2, P5, R44.reuse, R242, 0x2 ;  /* 0x000000f22c027211 */ /* 0x050fe200078a10ff */
[----:B------:R-:W-:Y:S01]  /*eee0*/  IMAD R45, R45, c[0x0][0x190], RZ ;  /* 0x000064002d2d7a24 */ /* 0x000fe200078e02ff */
[-C--:B------:R-:W-:Y:S01]  /*eef0*/  LEA.HI.X.SX32 R5, R43, R0.reuse, 0x2, P6 ;  /* 0x000000002b057211 */ /* 0x080fe200030f16ff */
[----:B------:R-:W-:Y:S01]  /*ef00*/  IMAD.MOV.U32 R107, RZ, RZ, R98 ;  /* 0x000000ffff6b7224 */ /* 0x000fe200078e0062 */
[----:B------:R-:W-:Y:S01]  /*ef10*/  LEA.HI.X.SX32 R3, R44, R0, 0x2, P5 ;  /* 0x000000002c037211 */ /* 0x000fe200028f16ff */
[----:B------:R-:W-:-:S02]  /*ef20*/  IMAD R46, R46, c[0x0][0x190], RZ ;  /* 0x000064002e2e7a24 */ /* 0x000fc400078e02ff */
[----:B------:R-:W-:Y:S01]  /*ef30*/  IMAD.MOV.U32 R98, RZ, RZ, R92 ;  /* 0x000000ffff627224 */ /* 0x000fe200078e005c */
[----:B------:R-:W-:Y:S01]  /*ef40*/  MOV R92, R89 ;  /* 0x00000059005c7202 */ /* 0x000fe20000000f00 */
[----:B------:R-:W-:Y:S01]  /*ef50*/  IMAD R118, R117, c[0x0][0x190], RZ ;  /* 0x0000640075767a24 */ /* 0x000fe200078e02ff */
[----:B------:R-:W4:Y:S01]  /*ef60*/  LDL.LU R89, [R1+0x78] ;  /* 0x0000780001597983 */ /* 0x000f220000300800 */
[----:B------:R-:W-:Y:S02]  /*ef70*/  IMAD.MOV.U32 R117, RZ, RZ, R115 ;  /* 0x000000ffff757224 */ /* 0x000fe400078e0073 */
[----:B------:R-:W-:Y:S01]  /*ef80*/  IMAD.MOV.U32 R115, RZ, RZ, R87 ;  /* 0x000000ffff737224 */ /* 0x000fe200078e0057 */
[----:B------:R1:W-:Y:S01]  /*ef90*/  STL.64 [R1+0x298], R4 ;  /* 0x0002980401007387 */ /* 0x0003e20000100a00 */
[----:B------:R-:W-:Y:S02]  /*efa0*/  IMAD.MOV.U32 R87, RZ, RZ, R113 ;  /* 0x000000ffff577224 */ /* 0x000fe400078e0071 */
[----:B------:R-:W-:Y:S01]  /*efb0*/  IMAD.MOV.U32 R113, RZ, RZ, R112 ;  /* 0x000000ffff717224 */ /* 0x000fe200078e0070 */
[----:B------:R3:W-:Y:S01]  /*efc0*/  STL.64 [R1+0x290], R2 ;  /* 0x0002900201007387 */ /* 0x0007e20000100a00 */
[----:B------:R-:W-:Y:S01]  /*efd0*/  MOV R112, R109 ;  /* 0x0000006d00707202 */ /* 0x000fe20000000f00 */
[----:B------:R-:W-:-:S02]  /*efe0*/  IMAD.MOV.U32 R119, RZ, RZ, R117 ;  /* 0x000000ffff777224 */ /* 0x000fc400078e0075 */
[----:B------:R-:W-:Y:S01]  /*eff0*/  IMAD.MOV.U32 R109, RZ, RZ, R107 ;  /* 0x000000ffff6d7224 */ /* 0x000fe200078e006b */
[CC--:B-1----:R-:W-:Y:S01]  /*f000*/  LEA R4, P6, R45.reuse, R242.reuse, 0x2 ;  /* 0x000000f22d047211 */ /* 0x0c2fe200078c10ff */
[----:B------:R-:W-:Y:S01]  /*f010*/  IMAD.MOV.U32 R117, RZ, RZ, R115 ;  /* 0x000000ffff757224 */ /* 0x000fe200078e0073 */
[C---:B---3--:R-:W-:Y:S01]  /*f020*/  LEA R2, P5, R46.reuse, R242, 0x2 ;  /* 0x000000f22e027211 */ /* 0x048fe200078a10ff */
[----:B------:R-:W-:Y:S01]  /*f030*/  IMAD.MOV.U32 R107, RZ, RZ, R153 ;  /* 0x000000ffff6b7224 */ /* 0x000fe200078e0099 */
[-C--:B------:R-:W-:Y:S01]  /*f040*/  LEA.HI.X.SX32 R5, R45, R0.reuse, 0x2, P6 ;  /* 0x000000002d057211 */ /* 0x080fe200030f16ff */
[----:B------:R-:W3:Y:S01]  /*f050*/  LDL.LU R153, [R1+0x44e8] ;  /* 0x0044e80001997983 */ /* 0x000ee20000300800 */
[----:B------:R-:W-:Y:S02]  /*f060*/  LEA.HI.X.SX32 R3, R46, R0, 0x2, P5 ;  /* 0x000000002e037211 */ /* 0x000fe400028f16ff */
[----:B------:R-:W-:Y:S01]  /*f070*/  MOV R115, R87 ;  /* 0x0000005700737202 */ /* 0x000fe20000000f00 */
[----:B------:R-:W-:-:S02]  /*f080*/  IMAD.MOV.U32 R87, RZ, RZ, R113 ;  /* 0x000000ffff577224 */ /* 0x000fc400078e0071 */
[----:B------:R-:W-:Y:S01]  /*f090*/  IMAD.MOV.U32 R113, RZ, RZ, R112 ;  /* 0x000000ffff717224 */ /* 0x000fe200078e0070 */
[----:B------:R1:W-:Y:S01]  /*f0a0*/  STL.64 [R1+0x288], R4 ;  /* 0x0002880401007387 */ /* 0x0003e20000100a00 */
[----:B------:R-:W-:Y:S02]  /*f0b0*/  IMAD.MOV.U32 R112, RZ, RZ, R109 ;  /* 0x000000ffff707224 */ /* 0x000fe400078e006d */
[----:B------:R-:W-:Y:S01]  /*f0c0*/  IMAD.MOV.U32 R109, RZ, RZ, R107 ;  /* 0x000000ffff6d7224 */ /* 0x000fe200078e006b */
[----:B------:R1:W-:Y:S01]  /*f0d0*/  STL.64 [R1+0x280], R2 ;  /* 0x0002800201007387 */ /* 0x0003e20000100a00 */
[----:B--2---:R-:W-:-:S03]  /*f0e0*/  MOV R107, R154 ;  /* 0x0000009a006b7202 */ /* 0x004fc60000000f00 */
[----:B------:R-:W2:Y:S01]  /*f0f0*/  LDL.LU R154, [R1+0x44e4] ;  /* 0x0044e400019a7983 */ /* 0x000ea20000300800 */
[----:B------:R-:W-:Y:S02]  /*f100*/  IMAD R47, R47, c[0x0][0x190], RZ ;  /* 0x000064002f2f7a24 */ /* 0x000fe400078e02ff */
[----:B------:R-:W-:-:S03]  /*f110*/  IMAD R48, R48, c[0x0][0x190], RZ ;  /* 0x0000640030307a24 */ /* 0x000fc600078e02ff */
[CC--:B-1----:R-:W-:Y:S02]  /*f120*/  LEA R4, P6, R47.reuse, R242.reuse, 0x2 ;  /* 0x000000f22f047211 */ /* 0x0c2fe400078c10ff */
[C---:B------:R-:W-:Y:S02]  /*f130*/  LEA R2, P5, R48.reuse, R242, 0x2 ;  /* 0x000000f230027211 */ /* 0x040fe400078a10ff */
[-C--:B------:R-:W-:Y:S02]  /*f140*/  LEA.HI.X.SX32 R5, R47, R0.reuse, 0x2, P6 ;  /* 0x000000002f057211 */ /* 0x080fe400030f16ff */
[----:B------:R-:W-:-:S03]  /*f150*/  LEA.HI.X.SX32 R3, R48, R0, 0x2, P5 ;  /* 0x0000000030037211 */ /* 0x000fc600028f16ff */
[----:B------:R1:W-:Y:S04]  /*f160*/  STL.64 [R1+0x278], R4 ;  /* 0x0002780401007387 */ /* 0x0003e80000100a00 */
[----:B------:R2:W-:Y:S01]  /*f170*/  STL.64 [R1+0x270], R2 ;  /* 0x0002700201007387 */ /* 0x0005e20000100a00 */
[----:B-1----:R-:W-:Y:S02]  /*f180*/  IMAD.MOV.U32 R5, RZ, RZ, R119 ;  /* 0x000000ffff057224 */ /* 0x002fe400078e0077 */
[----:B------:R-:W-:Y:S02]  /*f190*/  IMAD.MOV.U32 R119, RZ, RZ, R117 ;  /* 0x000000ffff777224 */ /* 0x000fe400078e0075 */
[----:B------:R-:W-:Y:S02]  /*f1a0*/  IMAD.MOV.U32 R117, RZ, RZ, R115 ;  /* 0x000000ffff757224 */ /* 0x000fe400078e0073 */
[----:B------:R-:W-:Y:S01]  /*f1b0*/  IMAD.MOV.U32 R115, RZ, RZ, R109 ;  /* 0x000000ffff737224 */ /* 0x000fe200078e006d */
[----:B------:R-:W-:Y:S01]  /*f1c0*/  MOV R109, R102 ;  /* 0x00000066006d7202 */ /* 0x000fe20000000f00 */
[----:B--2---:R-:W-:-:S02]  /*f1d0*/  IMAD.MOV.U32 R102, RZ, RZ, R154 ;  /* 0x000000ffff667224 */ /* 0x004fc400078e009a */
[----:B------:R-:W2:Y:S01]  /*f1e0*/  LDL.LU R154, [R1+0x44e0] ;  /* 0x0044e000019a7983 */ /* 0x000ea20000300800 */
[----:B------:R-:W-:Y:S02]  /*f1f0*/  IMAD R49, R49, c[0x0][0x190], RZ ;  /* 0x0000640031317a24 */ /* 0x000fe400078e02ff */
[----:B------:R-:W-:-:S03]  /*f200*/  IMAD R50, R50, c[0x0][0x190], RZ ;  /* 0x0000640032327a24 */ /* 0x000fc600078e02ff */
[-C--:B------:R-:W-:Y:S02]  /*f210*/  LEA R6, P6, R49, R242.reuse, 0x2 ;  /* 0x000000f231067211 */ /* 0x080fe400078c10ff */
[----:B------:R-:W-:Y:S01]  /*f220*/  LEA R2, P5, R50, R242, 0x2 ;  /* 0x000000f232027211 */ /* 0x000fe200078a10ff */
[----:B------:R-:W-:Y:S01]  /*f230*/  IMAD R51, R51, c[0x0][0x190], RZ ;  /* 0x0000640033337a24 */ /* 0x000fe200078e02ff */
[-C--:B------:R-:W-:Y:S01]  /*f240*/  LEA.HI.X.SX32 R7, R49, R0.reuse, 0x2, P6 ;  /* 0x0000000031077211 */ /* 0x080fe200030f16ff */
[----:B------:R-:W-:Y:S01]  /*f250*/  IMAD R52, R52, c[0x0][0x190], RZ ;  /* 0x0000640034347a24 */ /* 0x000fe200078e02ff */
[----:B------:R-:W-:-:S03]  /*f260*/  LEA.HI.X.SX32 R3, R50, R0, 0x2, P5 ;  /* 0x0000000032037211 */ /* 0x000fc600028f16ff */
[----:B------:R1:W-:Y:S01]  /*f270*/  STL.64 [R1+0x268], R6 ;  /* 0x0002680601007387 */ /* 0x0003e20000100a00 */
[----:B------:R-:W-:-:S03]  /*f280*/  IMAD.MOV.U32 R4, RZ, RZ, R5 ;  /* 0x000000ffff047224 */ /* 0x000fc600078e0005 */
[----:B------:R3:W-:Y:S01]  /*f290*/  STL.64 [R1+0x260], R2 ;  /* 0x0002600201007387 */ /* 0x0007e20000100a00 */
[----:B------:R-:W-:Y:S02]  /*f2a0*/  IMAD.MOV.U32 R5, RZ, RZ, R117 ;  /* 0x000000ffff057224 */ /* 0x000fe400078e0075 */
[----:B------:R-:W-:Y:S01]  /*f2b0*/  IMAD R53, R53, c[0x0][0x190], RZ ;  /* 0x0000640035357a24 */ /* 0x000fe200078e02ff */
[CC--:B-1----:R-:W-:Y:S02]  /*f2c0*/  LEA R6, P6, R51.reuse, R242.reuse, 0x2 ;  /* 0x000000f233067211 */ /* 0x0c2fe400078c10ff */
[----:B---3--:R-:W-:Y:S01]  /*f2d0*/  LEA R2, P5, R52, R242, 0x2 ;  /* 0x000000f234027211 */ /* 0x008fe200078a10ff */
[----:B------:R-:W-:Y:S01]  /*f2e0*/  IMAD.MOV.U32 R117, RZ, RZ, R115 ;  /* 0x000000ffff757224 */ /* 0x000fe200078e0073 */
[-C--:B------:R-:W-:Y:S01]  /*f2f0*/  LEA.HI.X.SX32 R7, R51, R0.reuse, 0x2, P6 ;  /* 0x0000000033077211 */ /* 0x080fe200030f16ff */
[----:B------:R-:W-:Y:S01]  /*f300*/  IMAD R54, R54, c[0x0][0x190], RZ ;  /* 0x0000640036367a24 */ /* 0x000fe200078e02ff */
[----:B------:R-:W-:-:S02]  /*f310*/  LEA.HI.X.SX32 R3, R52, R0, 0x2, P5 ;  /* 0x0000000034037211 */ /* 0x000fc400028f16ff */
[----:B------:R-:W-:Y:S01]  /*f320*/  MOV R115, R109 ;  /* 0x0000006d00737202 */ /* 0x000fe20000000f00 */
[----:B------:R-:W-:Y:S02]  /*f330*/  IMAD.MOV.U32 R109, RZ, RZ, R93 ;  /* 0x000000ffff6d7224 */ /* 0x000fe400078e005d */
[----:B------:R-:W3:Y:S01]  /*f340*/  LDL.LU R93, [R1+0x68] ;  /* 0x00006800015d7983 */ /* 0x000ee20000300800 */
[----:B------:R-:W-:Y:S01]  /*f350*/  MOV R90, R188 ;  /* 0x000000bc005a7202 */ /* 0x000fe20000000f00 */
[----:B------:R-:W-:Y:S02]  /*f360*/  IMAD R188, R121, c[0x0][0x190], RZ ;  /* 0x0000640079bc7a24 */ /* 0x000fe400078e02ff */
[----:B------:R1:W-:Y:S01]  /*f370*/  STL.64 [R1+0x258], R6 ;  /* 0x0002580601007387 */ /* 0x0003e20000100a00 */
[----:B------:R-:W-:-:S03]  /*f380*/  IMAD.MOV.U32 R121, RZ, RZ, R4 ;  /* 0x000000ffff797224 */ /* 0x000fc600078e0004 */
[----:B------:R4:W-:Y:S01]  /*f390*/  STL.64 [R1+0x250], R2 ;  /* 0x0002500201007387 */ /* 0x0009e20000100a00 */
[----:B------:R-:W-:Y:S02]  /*f3a0*/  IMAD.MOV.U32 R4, RZ, RZ, R117 ;  /* 0x000000ffff047224 */ /* 0x000fe400078e0075 */
[----:B------:R-:W-:Y:S01]  /*f3b0*/  IMAD.MOV.U32 R117, RZ, RZ, R115 ;  /* 0x000000ffff757224 */ /* 0x000fe200078e0073 */
[-C--:B-1----:R-:W-:Y:S02]  /*f3c0*/  LEA R6, P6, R53, R242.reuse, 0x2 ;  /* 0x000000f235067211 */ /* 0x082fe400078c10ff */
[----:B----4-:R-:W-:Y:S01]  /*f3d0*/  LEA R2, P5, R54, R242, 0x2 ;  /* 0x000000f236027211 */ /* 0x010fe200078a10ff */
[----:B------:R-:W-:Y:S01]  /*f3e0*/  IMAD R55, R55, c[0x0][0x190], RZ ;  /* 0x0000640037377a24 */ /* 0x000fe200078e02ff */
[-C--:B------:R-:W-:Y:S01]  /*f3f0*/  LEA.HI.X.SX32 R7, R53, R0.reuse, 0x2, P6 ;  /* 0x0000000035077211 */ /* 0x080fe200030f16ff */
[----:B------:R-:W-:Y:S01]  /*f400*/  IMAD R56, R56, c[0x0][0x190], RZ ;  /* 0x0000640038387a24 */ /* 0x000fe200078e02ff */
[----:B------:R-:W-:Y:S01]  /*f410*/  MOV R115, R91 ;  /* 0x0000005b00737202 */ /* 0x000fe20000000f00 */
[----:B------:R-:W-:Y:S01]  /*f420*/  IMAD.MOV.U32 R91, RZ, RZ, R90 ;  /* 0x000000ffff5b7224 */ /* 0x000fe200078e005a */
[----:B------:R-:W-:Y:S01]  /*f430*/  LEA.HI.X.SX32 R3, R54, R0, 0x2, P5 ;  /* 0x0000000036037211 */ /* 0x000fe200028f16ff */
[----:B------:R-:W-:-:S02]  /*f440*/  IMAD R151, R123, c[0x0][0x190], RZ ;  /* 0x000064007b977a24 */ /* 0x000fc400078e02ff */
[----:B------:R-:W-:Y:S02]  /*f450*/  IMAD R57, R57, c[0x0][0x190], RZ ;  /* 0x0000640039397a24 */ /* 0x000fe400078e02ff */
[----:B------:R-:W-:Y:S02]  /*f460*/  IMAD.MOV.U32 R123, RZ, RZ, R4 ;  /* 0x000000ffff7b7224 */ /* 0x000fe400078e0004 */
[----:B------:R-:W-:Y:S02]  /*f470*/  IMAD R58, R58, c[0x0][0x190], RZ ;  /* 0x000064003a3a7a24 */ /* 0x000fe400078e02ff */
[----:B------:R-:W-:Y:S01]  /*f480*/  IMAD.MOV.U32 R4, RZ, RZ, R104 ;  /* 0x000000ffff047224 */ /* 0x000fe200078e0068 */
[----:B------:R-:W-:Y:S01]  /*f490*/  MOV R104, R153 ;  /* 0x0000009900687202 */ /* 0x000fe20000000f00 */
[----:B------:R-:W-:Y:S02]  /*f4a0*/  IMAD R59, R59, c[0x0][0x190], RZ ;  /* 0x000064003b3b7a24 */ /* 0x000fe400078e02ff */
[----:B------:R-:W-:-:S02]  /*f4b0*/  IMAD R60, R60, c[0x0][0x190], RZ ;  /* 0x000064003c3c7a24 */ /* 0x000fc400078e02ff */
[----:B------:R-:W-:Y:S02]  /*f4c0*/  IMAD R61, R61, c[0x0][0x190], RZ ;  /* 0x000064003d3d7a24 */ /* 0x000fe400078e02ff */
[----:B------:R-:W-:Y:S02]  /*f4d0*/  IMAD R62, R62, c[0x0][0x190], RZ ;  /* 0x000064003e3e7a24 */ /* 0x000fe400078e02ff */
[----:B------:R-:W-:Y:S02]  /*f4e0*/  IMAD R63, R63, c[0x0][0x190], RZ ;  /* 0x000064003f3f7a24 */ /* 0x000fe400078e02ff */
[----:B------:R-:W-:Y:S02]  /*f4f0*/  IMAD R149, R125, c[0x0][0x190], RZ ;  /* 0x000064007d957a24 */ /* 0x000fe400078e02ff */
[----:B------:R-:W-:Y:S02]  /*f500*/  IMAD.MOV.U32 R125, RZ, RZ, R121 ;  /* 0x000000ffff7d7224 */ /* 0x000fe400078e0079 */
[----:B------:R-:W-:-:S02]  /*f510*/  IMAD.MOV.U32 R121, RZ, RZ, R5 ;  /* 0x000000ffff797224 */ /* 0x000fc400078e0005 */
[----:B------:R-:W-:Y:S02]  /*f520*/  IMAD R64, R64, c[0x0][0x190], RZ ;  /* 0x0000640040407a24 */ /* 0x000fe400078e02ff */
[----:B------:R-:W-:Y:S02]  /*f530*/  IMAD.MOV.U32 R5, RZ, RZ, R113 ;  /* 0x000000ffff057224 */ /* 0x000fe400078e0071 */
[----:B------:R-:W-:Y:S02]  /*f540*/  IMAD.MOV.U32 R113, RZ, RZ, R105 ;  /* 0x000000ffff717224 */ /* 0x000fe400078e0069 */
        /* <DEDUP_REMOVED lines=23> */
[----:B--2---:R-:W-:Y:S02]  /*f6c0*/  IMAD.MOV.U32 R90, RZ, RZ, R154 ;  /* 0x000000ffff5a7224 */ /* 0x004fe400078e009a */
[----:B------:R-:W2:Y:S04]  /*f6d0*/  LDL.LU R154, [R1+0x44dc] ;  /* 0x0044dc00019a7983 */ /* 0x000ea80000300800 */
[----:B------:R1:W-:Y:S04]  /*f6e0*/  STL.64 [R1+0x248], R6 ;  /* 0x0002480601007387 */ /* 0x0003e80000100a00 */
[----:B------:R4:W-:Y:S04]  /*f6f0*/  STL.64 [R1+0x240], R2 ;  /* 0x0002400201007387 */ /* 0x0009e80000100a00 */
[----:B------:R-:W2:Y:S01]  /*f700*/  LDL.LU R153, [R1+0x44d8] ;  /* 0x0044d80001997983 */ /* 0x000ea20000300800 */
[----:B-1----:R-:W-:-:S02]  /*f710*/  LEA R6, P6, R55, R242, 0x2 ;  /* 0x000000f237067211 */ /* 0x002fc400078c10ff */
[C---:B----4-:R-:W-:Y:S02]  /*f720*/  LEA R2, P5, R56.reuse, R242, 0x2 ;  /* 0x000000f238027211 */ /* 0x050fe400078a10ff */
[-C--:B------:R-:W-:Y:S02]  /*f730*/  LEA.HI.X.SX32 R7, R55, R0.reuse, 0x2, P6 ;  /* 0x0000000037077211 */ /* 0x080fe400030f16ff */
[----:B------:R-:W-:-:S03]  /*f740*/  LEA.HI.X.SX32 R3, R56, R0, 0x2, P5 ;  /* 0x0000000038037211 */ /* 0x000fc600028f16ff */
[----:B------:R1:W-:Y:S04]  /*f750*/  STL.64 [R1+0x238], R6 ;  /* 0x0002380601007387 */ /* 0x0003e80000100a00 */
[----:B------:R4:W-:Y:S01]  /*f760*/  STL.64 [R1+0x230], R2 ;  /* 0x0002300201007387 */ /* 0x0009e20000100a00 */
[CC--:B-1----:R-:W-:Y:S02]  /*f770*/  LEA R6, P6, R57.reuse, R242.reuse, 0x2 ;  /* 0x000000f239067211 */ /* 0x0c2fe400078c10ff */
        /* <DEDUP_REMOVED lines=10> */
[----:B------:R4:W-:Y:S04]  /*f820*/  STL.64 [R1+0x210], R2 ;  /* 0x0002100201007387 */ /* 0x0009e80000100a00 */
[----:B------:R-:W2:Y:S01]  /*f830*/  LDL.LU R105, [R1+0xa0] ;  /* 0x0000a00001697983 */ /* 0x000ea20000300800 */
[-C--:B-1----:R-:W-:Y:S02]  /*f840*/  LEA R6, P6, R61, R242.reuse, 0x2 ;  /* 0x000000f23d067211 */ /* 0x082fe400078c10ff */
[----:B----4-:R-:W-:-:S02]  /*f850*/  LEA R2, P5, R62, R242, 0x2 ;  /* 0x000000f23e027211 */ /* 0x010fc400078a10ff */
[-C--:B------:R-:W-:Y:S02]  /*f860*/  LEA.HI.X.SX32 R7, R61, R0.reuse, 0x2, P6 ;  /* 0x000000003d077211 */ /* 0x080fe400030f16ff */
[----:B------:R-:W-:Y:S02]  /*f870*/  LEA.HI.X.SX32 R3, R62, R0, 0x2, P5 ;  /* 0x000000003e037211 */ /* 0x000fe400028f16ff */
[C---:B------:R-:W-:Y:S01]  /*f880*/  LEA R8, P6, R63.reuse, R242, 0x2 ;  /* 0x000000f23f087211 */ /* 0x040fe200078c10ff */
[----:B------:R1:W-:Y:S03]  /*f890*/  STL.64 [R1+0x208], R6 ;  /* 0x0002080601007387 */ /* 0x0003e60000100a00 */
[----:B------:R-:W-:Y:S01]  /*f8a0*/  LEA.HI.X.SX32 R9, R63, R0, 0x2, P6 ;  /* 0x000000003f097211 */ /* 0x000fe200030f16ff */
[----:B------:R4:W-:Y:S01]  /*f8b0*/  STL.64 [R1+0x200], R2 ;  /* 0x0002000201007387 */ /* 0x0009e20000100a00 */
[----:B-1----:R-:W-:-:S02]  /*f8c0*/  LEA R6, P5, R64, R242, 0x2 ;  /* 0x000000f240067211 */ /* 0x002fc400078a10ff */
[----:B----4-:R-:W-:Y:S01]  /*f8d0*/  MOV R3, R125 ;  /* 0x0000007d00037202 */ /* 0x010fe20000000f00 */
[----:B------:R-:W-:Y:S02]  /*f8e0*/  IMAD.MOV.U32 R125, RZ, RZ, R121 ;  /* 0x000000ffff7d7224 */ /* 0x000fe400078e0079 */
[----:B------:R-:W-:Y:S01]  /*f8f0*/  IMAD.MOV.U32 R121, RZ, RZ, R113 ;  /* 0x000000ffff797224 */ /* 0x000fe200078e0071 */
[----:B------:R-:W-:Y:S01]  /*f900*/  LEA.HI.X.SX32 R7, R64, R0, 0x2, P5 ;  /* 0x0000000040077211 */ /* 0x000fe200028f16ff */
[----:B------:R-:W-:Y:S02]  /*f910*/  IMAD.MOV.U32 R113, RZ, RZ, R92 ;  /* 0x000000ffff717224 */ /* 0x000fe400078e005c */
[----:B------:R-:W4:Y:S04]  /*f920*/  LDL.LU R92, [R1+0x6c] ;  /* 0x00006c00015c7983 */ /* 0x000f280000300800 */
[----:B------:R1:W-:Y:S01]  /*f930*/  STL.64 [R1+0x1f8], R8 ;  /* 0x0001f80801007387 */ /* 0x0003e20000100a00 */
[----:B------:R-:W-:-:S03]  /*f940*/  IMAD.MOV.U32 R127, RZ, RZ, R3 ;  /* 0x000000ffff7f7224 */ /* 0x000fc600078e0003 */
[----:B------:R3:W-:Y:S01]  /*f950*/  STL.64 [R1+0x1f0], R6 ;  /* 0x0001f00601007387 */ /* 0x0007e20000100a00 */
[----:B------:R-:W-:Y:S02]  /*f960*/  MOV R3, R125 ;  /* 0x0000007d00037202 */ /* 0x000fe40000000f00 */
[CC--:B-1----:R-:W-:Y:S01]  /*f970*/  LEA R8, P6, R65.reuse, R242.reuse, 0x2 ;  /* 0x000000f241087211 */ /* 0x0c2fe200078c10ff */
[----:B------:R-:W-:Y:S02]  /*f980*/  IMAD.MOV.U32 R125, RZ, RZ, R113 ;  /* 0x000000ffff7d7224 */ /* 0x000fe400078e0071 */
[----:B------:R-:W2:Y:S01]  /*f990*/  LDL.LU R113, [R1+0x444] ;  /* 0x0004440001717983 */ /* 0x000ea20000300800 */
[C---:B---3--:R-:W-:Y:S02]  /*f9a0*/  LEA R6, P5, R66.reuse, R242, 0x2 ;  /* 0x000000f242067211 */ /* 0x048fe400078a10ff */
[-C--:B------:R-:W-:Y:S02]  /*f9b0*/  LEA.HI.X.SX32 R9, R65, R0.reuse, 0x2, P6 ;  /* 0x0000000041097211 */ /* 0x080fe400030f16ff */
[----:B------:R-:W-:-:S03]  /*f9c0*/  LEA.HI.X.SX32 R7, R66, R0, 0x2, P5 ;  /* 0x0000000042077211 */ /* 0x000fc600028f16ff */
[----:B------:R1:W-:Y:S01]  /*f9d0*/  STL.64 [R1+0x1e8], R8 ;  /* 0x0001e80801007387 */ /* 0x0003e20000100a00 */
[----:B------:R-:W-:-:S03]  /*f9e0*/  IMAD.MOV.U32 R2, RZ, RZ, R127 ;  /* 0x000000ffff027224 */ /* 0x000fc600078e007f */
[----:B------:R3:W-:Y:S01]  /*f9f0*/  STL.64 [R1+0x1e0], R6 ;  /* 0x0001e00601007387 */ /* 0x0007e20000100a00 */
[----:B------:R-:W-:Y:S01]  /*fa00*/  IMAD.MOV.U32 R127, RZ, RZ, R3 ;  /* 0x000000ffff7f7224 */ /* 0x000fe200078e0003 */
[CC--:B-1----:R-:W-:Y:S01]  /*fa10*/  LEA R8, P6, R67.reuse, R242.reuse, 0x2 ;  /* 0x000000f243087211 */ /* 0x0c2fe200078c10ff */
[----:B------:R-:W-:Y:S01]  /*fa20*/  IMAD.MOV.U32 R3, RZ, RZ, R125 ;  /* 0x000000ffff037224 */ /* 0x000fe200078e007d */
[C---:B---3--:R-:W-:Y:S02]  /*fa30*/  LEA R6, P5, R68.reuse, R242, 0x2 ;  /* 0x000000f244067211 */ /* 0x048fe400078a10ff */
[-C--:B------:R-:W-:Y:S02]  /*fa40*/  LEA.HI.X.SX32 R9, R67, R0.reuse, 0x2, P6 ;  /* 0x0000000043097211 */ /* 0x080fe400030f16ff */
[----:B------:R-:W-:Y:S02]  /*fa50*/  MOV R125, R99 ;  /* 0x00000063007d7202 */ /* 0x000fe40000000f00 */
[----:B------:R-:W3:Y:S01]  /*fa60*/  LDL.LU R99, [R1+0x8c] ;  /* 0x00008c0001637983 */ /* 0x000ee20000300800 */
[----:B------:R-:W-:-:S02]  /*fa70*/  LEA.HI.X.SX32 R7, R68, R0, 0x2, P5 ;  /* 0x0000000044077211 */ /* 0x000fc400028f16ff */
[C---:B------:R-:W-:Y:S01]  /*fa80*/  LEA R10, P6, R69.reuse, R242, 0x2 ;  /* 0x000000f2450a7211 */ /* 0x040fe200078c10ff */
[----:B------:R1:W-:Y:S03]  /*fa90*/  STL.64 [R1+0x1d8], R8 ;  /* 0x0001d80801007387 */ /* 0x0003e60000100a00 */
[----:B------:R-:W-:Y:S01]  /*faa0*/  LEA.HI.X.SX32 R11, R69, R0, 0x2, P6 ;  /* 0x00000000450b7211 */ /* 0x000fe200030f16ff */
[----:B------:R1:W-:Y:S02]  /*fab0*/  STL.64 [R1+0x1d0], R6 ;  /* 0x0001d00601007387 */ /* 0x0003e40000100a00 */
[----:B-1----:R-:W-:Y:S01]  /*fac0*/  LEA R8, P5, R70, R242, 0x2 ;  /* 0x000000f246087211 */ /* 0x002fe200078a10ff */
[----:B------:R-:W-:-:S03]  /*fad0*/  IMAD.MOV.U32 R6, RZ, RZ, R2 ;  /* 0x000000ffff067224 */ /* 0x000fc600078e0002 */
[----:B------:R-:W-:Y:S01]  /*fae0*/  LEA.HI.X.SX32 R9, R70, R0, 0x2, P5 ;  /* 0x0000000046097211 */ /* 0x000fe200028f16ff */
[----:B------:R-:W-:Y:S02]  /*faf0*/  IMAD.MOV.U32 R2, RZ, RZ, R127 ;  /* 0x000000ffff027224 */ /* 0x000fe400078e007f */
[----:B------:R-:W-:Y:S02]  /*fb00*/  IMAD.MOV.U32 R127, RZ, RZ, R3 ;  /* 0x000000ffff7f7224 */ /* 0x000fe400078e0003 */
[----:B------:R-:W2:Y:S04]  /*fb10*/  LDL.LU R3, [R1+0x84] ;  /* 0x0000840001037983 */ /* 0x000ea80000300800 */
[----:B------:R1:W-:Y:S04]  /*fb20*/  STL.64 [R1+0x1c8], R10 ;  /* 0x0001c80a01007387 */ /* 0x0003e80000100a00 */
[----:B------:R1:W-:Y:S02]  /*fb30*/  STL.64 [R1+0x1c0], R8 ;  /* 0x0001c00801007387 */ /* 0x0003e40000100a00 */
[----:B-1----:R-:W-:-:S02]  /*fb40*/  LEA R10, P6, R71, R242, 0x2 ;  /* 0x000000f2470a7211 */ /* 0x002fc400078c10ff */
[C---:B------:R-:W-:Y:S02]  /*fb50*/  LEA R8, P5, R72.reuse, R242, 0x2 ;  /* 0x000000f248087211 */ /* 0x040fe400078a10ff */
[-C--:B------:R-:W-:Y:S02]  /*fb60*/  LEA.HI.X.SX32 R11, R71, R0.reuse, 0x2, P6 ;  /* 0x00000000470b7211 */ /* 0x080fe400030f16ff */
[----:B------:R-:W-:-:S03]  /*fb70*/  LEA.HI.X.SX32 R9, R72, R0, 0x2, P5 ;  /* 0x0000000048097211 */ /* 0x000fc600028f16ff */
[----:B------:R1:W-:Y:S04]  /*fb80*/  STL.64 [R1+0x1b8], R10 ;  /* 0x0001b80a01007387 */ /* 0x0003e80000100a00 */
[----:B------:R1:W-:Y:S02]  /*fb90*/  STL.64 [R1+0x1b0], R8 ;  /* 0x0001b00801007387 */ /* 0x0003e40000100a00 */
[CC--:B-1----:R-:W-:Y:S02]  /*fba0*/  LEA R10, P6, R73.reuse, R242.reuse, 0x2 ;  /* 0x000000f2490a7211 */ /* 0x0c2fe400078c10ff */
[----:B------:R-:W-:Y:S02]  /*fbb0*/  LEA R8, P5, R74, R242, 0x2 ;  /* 0x000000f24a087211 */ /* 0x000fe400078a10ff */
[----:B------:R-:W-:-:S02]  /*fbc0*/  LEA.HI.X.SX32 R11, R73, R0, 0x2, P6 ;  /* 0x00000000490b7211 */ /* 0x000fc400030f16ff */
        /* <DEDUP_REMOVED lines=120> */
[----:B------:R-:W-:Y:S01]  /*10350*/  LEA.HI.X.SX32 R9, R182, R0, 0x2, P5 ;  /* 0x00000000b6097211 */ /* 0x000fe200028f16ff */
[----:B------:R-:W-:-:S02]  /*10360*/  IMAD R145, R129, c[0x0][0x190], RZ ;  /* 0x0000640081917a24 */ /* 0x000fc400078e02ff */
[----:B------:R-:W-:Y:S01]  /*10370*/  IMAD.MOV.U32 R129, RZ, RZ, R6 ;  /* 0x000000ffff817224 */ /* 0x000fe200078e0006 */
[----:B------:R-:W-:Y:S01]  /*10380*/  STL.64 [R1+0x68], R10 ;  /* 0x0000680a01007387 */ /* 0x000fe20000100a00 */
[----:B------:R-:W-:-:S03]  /*10390*/  LEA R6, P6, R183, R242, 0x2 ;  /* 0x000000f2b7067211 */ /* 0x000fc600078c10ff */
[----:B------:R1:W-:Y:S01]  /*103a0*/  STL.64 [R1+0x60], R8 ;  /* 0x0000600801007387 */ /* 0x0003e20000100a00 */
[----:B------:R-:W-:Y:S02]  /*103b0*/  LEA.HI.X.SX32 R7, R183, R0, 0x2, P6 ;  /* 0x00000000b7077211 */ /* 0x000fe400030f16ff */
[----:B-1----:R-:W-:-:S04]  /*103c0*/  LEA R8, P5, R184, R242, 0x2 ;  /* 0x000000f2b8087211 */ /* 0x002fc800078a10ff */
[----:B------:R-:W-:Y:S01]  /*103d0*/  LEA.HI.X.SX32 R9, R184, R0, 0x2, P5 ;  /* 0x00000000b8097211 */ /* 0x000fe200028f16ff */
[----:B------:R1:W-:Y:S04]  /*103e0*/  STL.64 [R1+0x58], R6 ;  /* 0x0000580601007387 */ /* 0x0003e80000100a00 */
[----:B------:R4:W-:Y:S01]  /*103f0*/  STL.64 [R1+0x50], R8 ;  /* 0x0000500801007387 */ /* 0x0009e20000100a00 */
[CC--:B-1----:R-:W-:Y:S02]  /*10400*/  LEA R6, P6, R185.reuse, R242.reuse, 0x2 ;  /* 0x000000f2b9067211 */ /* 0x0c2fe400078c10ff */
[----:B----4-:R-:W-:Y:S02]  /*10410*/  LEA R8, P5, R186, R242, 0x2 ;  /* 0x000000f2ba087211 */ /* 0x010fe400078a10ff */
[----:B------:R-:W-:-:S02]  /*10420*/  LEA.HI.X.SX32 R7, R185, R0, 0x2, P6 ;  /* 0x00000000b9077211 */ /* 0x000fc400030f16ff */
[----:B------:R-:W-:-:S03]  /*10430*/  LEA.HI.X.SX32 R9, R186, R0, 0x2, P5 ;  /* 0x00000000ba097211 */ /* 0x000fc600028f16ff */
[----:B------:R1:W-:Y:S04]  /*10440*/  STL.64 [R1+0x48], R6 ;  /* 0x0000480601007387 */ /* 0x0003e80000100a00 */
[----:B------:R4:W-:Y:S01]  /*10450*/  STL.64 [R1+0x40], R8 ;  /* 0x0000400801007387 */ /* 0x0009e20000100a00 */
[-C--:B-1----:R-:W-:Y:S02]  /*10460*/  LEA R6, P6, R187, R242.reuse, 0x2 ;  /* 0x000000f2bb067211 */ /* 0x082fe400078c10ff */
[----:B----4-:R-:W-:Y:S02]  /*10470*/  LEA R8, P5, R189, R242, 0x2 ;  /* 0x000000f2bd087211 */ /* 0x010fe400078a10ff */
[-C--:B------:R-:W-:Y:S02]  /*10480*/  LEA.HI.X.SX32 R7, R187, R0.reuse, 0x2, P6 ;  /* 0x00000000bb077211 */ /* 0x080fe400030f16ff */
        /* <DEDUP_REMOVED lines=20> */
[----:B------:R4:W-:Y:S01]  /*105d0*/  STL.64 [R1], R8 ;  /* 0x0000000801007387 */ /* 0x0009e20000100a00 */
[CC--:B-1----:R-:W-:Y:S02]  /*105e0*/  LEA R6, P6, R147.reuse, R242.reuse, 0x2 ;  /* 0x000000f293067211 */ /* 0x0c2fe400078c10ff */
[C---:B----4-:R-:W-:Y:S02]  /*105f0*/  LEA R8, P5, R146.reuse, R242, 0x2 ;  /* 0x000000f292087211 */ /* 0x050fe400078a10ff */
[-C--:B------:R-:W-:Y:S02]  /*10600*/  LEA.HI.X.SX32 R7, R147, R0.reuse, 0x2, P6 ;  /* 0x0000000093077211 */ /* 0x080fe400030f16ff */
[----:B------:R-:W-:-:S03]  /*10610*/  LEA.HI.X.SX32 R9, R146, R0, 0x2, P5 ;  /* 0x0000000092097211 */ /* 0x000fc600028f16ff */
[----:B------:R1:W-:Y:S01]  /*10620*/  STL.64 [R1+0x4490], R6 ;  /* 0x0044900601007387 */ /* 0x0003e20000100a00 */
[----:B------:R-:W-:-:S03]  /*10630*/  IMAD R143, R131, c[0x0][0x190], RZ ;  /* 0x00006400838f7a24 */ /* 0x000fc600078e02ff */
[----:B------:R-:W-:Y:S01]  /*10640*/  STL.64 [R1+0x4498], R8 ;  /* 0x0044980801007387 */ /* 0x000fe20000100a00 */
[----:B------:R-:W-:Y:S02]  /*10650*/  IMAD R141, R133, c[0x0][0x190], RZ ;  /* 0x00006400858d7a24 */ /* 0x000fe400078e02ff */
[----:B------:R-:W-:Y:S01]  /*10660*/  IMAD R131, R4, c[0x0][0x190], RZ ;  /* 0x0000640004837a24 */ /* 0x000fe200078e02ff */
[----:B-1----:R-:W4:Y:S01]  /*10670*/  LDL.LU R7, [R1+0x470] ;  /* 0x0004700001077983 */ /* 0x002f220000300800 */
[----:B------:R-:W-:-:S03]  /*10680*/  IMAD R133, R5, c[0x0][0x190], RZ ;  /* 0x0000640005857a24 */ /* 0x000fc600078e02ff */
[----:B------:R-:W4:Y:S04]  /*10690*/  LDL.LU R4, [R1+0x474] ;  /* 0x0004740001047983 */ /* 0x000f280000300800 */
[----:B------:R-:W4:Y:S01]  /*106a0*/  LDL.LU R5, [R1+0x478] ;  /* 0x0004780001057983 */ /* 0x000f220000300800 */
[CC--:B------:R-:W-:Y:S01]  /*106b0*/  LEA R10, P6, R145.reuse, R242.reuse, 0x2 ;  /* 0x000000f2910a7211 */ /* 0x0c0fe200078c10ff */
[----:B------:R-:W-:Y:S01]  /*106c0*/  IMAD R142, R132, c[0x0][0x190], RZ ;  /* 0x00006400848e7a24 */ /* 0x000fe200078e02ff */
[----:B------:R-:W-:Y:S02]  /*106d0*/  LEA R12, P5, R144, R242, 0x2 ;  /* 0x000000f2900c7211 */ /* 0x000fe400078a10ff */
[----:B------:R-:W-:Y:S02]  /*106e0*/  LEA.HI.X.SX32 R11, R145, R0, 0x2, P6 ;  /* 0x00000000910b7211 */ /* 0x000fe400030f16ff */
[----:B------:R-:W-:Y:S01]  /*106f0*/  LEA R14, P6, R143, R242, 0x2 ;  /* 0x000000f28f0e7211 */ /* 0x000fe200078c10ff */
[----:B------:R-:W-:Y:S01]  /*10700*/  IMAD R140, R134, c[0x0][0x190], RZ ;  /* 0x00006400868c7a24 */ /* 0x000fe200078e02ff */
[----:B------:R-:W-:Y:S01]  /*10710*/  LEA.HI.X.SX32 R13, R144, R0, 0x2, P5 ;  /* 0x00000000900d7211 */ /* 0x000fe200028f16ff */
[----:B------:R-:W-:Y:S01]  /*10720*/  IMAD R134, R135, c[0x0][0x190], RZ ;  /* 0x0000640087867a24 */ /* 0x000fe200078e02ff */
[----:B------:R-:W-:-:S02]  /*10730*/  LEA R16, P5, R142, R242, 0x2 ;  /* 0x000000f28e107211 */ /* 0x000fc400078a10ff */
[----:B------:R-:W-:Y:S02]  /*10740*/  LEA.HI.X.SX32 R15, R143, R0, 0x2, P6 ;  /* 0x000000008f0f7211 */ /* 0x000fe400030f16ff */
[----:B------:R-:W-:Y:S01]  /*10750*/  LEA R18, P6, R141, R242, 0x2 ;  /* 0x000000f28d127211 */ /* 0x000fe200078c10ff */
[----:B------:R-:W-:Y:S01]  /*10760*/  IMAD R136, R136, c[0x0][0x190], RZ ;  /* 0x0000640088887a24 */ /* 0x000fe200078e02ff */
[----:B------:R-:W-:Y:S01]  /*10770*/  LEA.HI.X.SX32 R17, R142, R0, 0x2, P5 ;  /* 0x000000008e117211 */ /* 0x000fe200028f16ff */
        /* <DEDUP_REMOVED lines=9> */
[----:B------:R-:W-:Y:S02]  /*10810*/  LEA R26, P6, R132, R242, 0x2 ;  /* 0x000000f2841a7211 */ /* 0x000fe400078c10ff */
[----:B------:R-:W-:Y:S02]  /*10820*/  LEA.HI.X.SX32 R25, R136, R0, 0x2, P5 ;  /* 0x0000000088197211 */ /* 0x000fe400028f16ff */
[----:B------:R-:W-:Y:S02]  /*10830*/  LEA R28, P5, R138, R242, 0x2 ;  /* 0x000000f28a1c7211 */ /* 0x000fe400078a10ff */
[----:B------:R-:W-:Y:S02]  /*10840*/  LEA.HI.X.SX32 R27, R132, R0, 0x2, P6 ;  /* 0x00000000841b7211 */ /* 0x000fe400030f16ff */
        /* <DEDUP_REMOVED lines=28> */
[----:B--2---:R-:W-:Y:S01]  /*10a10*/  IMAD R153, R153, c[0x0][0x190], RZ ;  /* 0x0000640099997a24 */ /* 0x004fe200078e02ff */
        /* <DEDUP_REMOVED lines=38> */
[C---:B------:R-:W-:Y:S01]  /*10c80*/  LEA R78, P6, R90.reuse, R242, 0x2 ;  /* 0x000000f25a4e7211 */ /* 0x040fe200078c10ff */
[----:B------:R-:W-:Y:S01]  /*10c90*/  IMAD R87, R87, c[0x0][0x190], RZ ;  /* 0x0000640057577a24 */ /* 0x000fe200078e02ff */
[----:B------:R-:W-:Y:S01]  /*10ca0*/  LEA.HI.X.SX32 R77, R91, R0, 0x2, P5 ;  /* 0x000000005b4d7211 */ /* 0x000fe200028f16ff */
[----:B------:R-:W-:Y:S01]  /*10cb0*/  IMAD R3, R3, c[0x0][0x190], RZ ;  /* 0x0000640003037a24 */ /* 0x000fe200078e02ff */
[C---:B------:R-:W-:Y:S02]  /*10cc0*/  LEA R80, P5, R89.reuse, R242, 0x2 ;  /* 0x000000f259507211 */ /* 0x040fe400078a10ff */
[----:B------:R-:W-:Y:S02]  /*10cd0*/  LEA.HI.X.SX32 R79, R90, R0, 0x2, P6 ;  /* 0x000000005a4f7211 */ /* 0x000fe400030f16ff */
[----:B------:R-:W-:Y:S01]  /*10ce0*/  LEA R82, P6, R88, R242, 0x2 ;  /* 0x000000f258527211 */ /* 0x000fe200078c10ff */
[----:B------:R-:W-:Y:S01]  /*10cf0*/  IMAD R2, R2, c[0x0][0x190], RZ ;  /* 0x0000640002027a24 */ /* 0x000fe200078e02ff */
[----:B------:R-:W-:Y:S01]  /*10d00*/  LEA.HI.X.SX32 R81, R89, R0, 0x2, P5 ;  /* 0x0000000059517211 */ /* 0x000fe200028f16ff */
[----:B---3--:R-:W-:Y:S01]  /*10d10*/  IMAD R99, R99, c[0x0][0x190], RZ ;  /* 0x0000640063637a24 */ /* 0x008fe200078e02ff */
        /* <DEDUP_REMOVED lines=56> */
[----:B------:R-:W-:-:S02]  /*110a0*/  LEA R122, P6, R125, R242, 0x2 ;  /* 0x000000f27d7a7211 */ /* 0x000fc400078c10ff */
[----:B------:R-:W-:Y:S02]  /*110b0*/  LEA.HI.X.SX32 R121, R123, R0, 0x2, P5 ;  /* 0x000000007b797211 */ /* 0x000fe400028f16ff */
        /* <DEDUP_REMOVED lines=161> */
[----:B----4-:R-:W-:Y:S01]  /*11ad0*/  IMAD R239, R7, c[0x0][0x190], RZ ;  /* 0x0000640007ef7a24 */ /* 0x010fe200078e02ff */
[----:B------:R-:W-:-:S02]  /*11ae0*/  LEA R232, P5, R2, R242, 0x2 ;  /* 0x000000f202e87211 */ /* 0x000fc400078a10ff */
[----:B------:R-:W-:Y:S02]  /*11af0*/  LEA.HI.X.SX32 R231, R3, R0, 0x2, P6 ;  /* 0x0000000003e77211 */ /* 0x000fe400030f16ff */
[----:B------:R-:W-:Y:S01]  /*11b00*/  LEA R234, P6, R235, R242, 0x2 ;  /* 0x000000f2ebea7211 */ /* 0x000fe200078c10ff */
[----:B------:R-:W-:Y:S01]  /*11b10*/  STL.64 [R1+0x44a0], R10 ;  /* 0x0044a00a01007387 */ /* 0x000fe20000100a00 */
[----:B------:R-:W-:Y:S01]  /*11b20*/  LEA.HI.X.SX32 R233, R2, R0, 0x2, P5 ;  /* 0x0000000002e97211 */ /* 0x000fe200028f16ff */
[----:B------:R-:W-:Y:S01]  /*11b30*/  IMAD R241, R4, c[0x0][0x190], RZ ;  /* 0x0000640004f17a24 */ /* 0x000fe200078e02ff */
[----:B------:R-:W-:Y:S01]  /*11b40*/  LEA R236, P5, R237, R242, 0x2 ;  /* 0x000000f2edec7211 */ /* 0x000fe200078a10ff */
[----:B------:R-:W-:Y:S01]  /*11b50*/  STL.64 [R1+0x44a8], R12 ;  /* 0x0044a80c01007387 */ /* 0x000fe20000100a00 */
[----:B------:R-:W-:Y:S01]  /*11b60*/  LEA.HI.X.SX32 R235, R235, R0, 0x2, P6 ;  /* 0x00000000ebeb7211 */ /* 0x000fe200030f16ff */
[----:B------:R-:W-:Y:S01]  /*11b70*/  IMAD R2, R5, c[0x0][0x190], RZ ;  /* 0x0000640005027a24 */ /* 0x000fe200078e02ff */
[----:B------:R-:W-:Y:S01]  /*11b80*/  LEA R238, P6, R239, R242, 0x2 ;  /* 0x000000f2efee7211 */ /* 0x000fe200078c10ff */
[----:B------:R1:W-:Y:S01]  /*11b90*/  STL.64 [R1+0x44b0], R14 ;  /* 0x0044b00e01007387 */ /* 0x0003e20000100a00 */
[----:B------:R-:W-:-:S02]  /*11ba0*/  LEA.HI.X.SX32 R237, R237, R0, 0x2, P5 ;  /* 0x00000000eded7211 */ /* 0x000fc400028f16ff */
[----:B------:R-:W-:Y:S02]  /*11bb0*/  LEA R240, P5, R241, R242, 0x2 ;  /* 0x000000f2f1f07211 */ /* 0x000fe400078a10ff */
[----:B------:R-:W-:Y:S02]  /*11bc0*/  LEA.HI.X.SX32 R239, R239, R0, 0x2, P6 ;  /* 0x00000000efef7211 */ /* 0x000fe400030f16ff */
[----:B------:R-:W-:Y:S02]  /*11bd0*/  LEA R242, P6, R2, R242, 0x2 ;  /* 0x000000f202f27211 */ /* 0x000fe400078c10ff */
[----:B-1----:R-:W-:Y:S02]  /*11be0*/  MOV R15, c[0x0][0x180] ;  /* 0x00006000000f7a02 */ /* 0x002fe40000000f00 */
[----:B------:R-:W-:Y:S02]  /*11bf0*/  LOP3.LUT R252, R252, 0x7f, RZ, 0xc0, !PT ;  /* 0x0000007ffcfc7812 */ /* 0x000fe400078ec0ff */
[----:B------:R-:W-:Y:S01]  /*11c00*/  IADD3 R4, R15, -0x19, RZ ;  /* 0xffffffe70f047810 */ /* 0x000fe20007ffe0ff */
[----:B------:R-:W-:Y:S01]  /*11c10*/  IMAD.MOV.U32 R3, RZ, RZ, c[0x0][0x188] ;  /* 0x00006200ff037624 */ /* 0x000fe200078e00ff */
[----:B------:R-:W-:-:S02]  /*11c20*/  LEA.HI.X.SX32 R243, R2, R0, 0x2, P6 ;  /* 0x0000000002f37211 */ /* 0x000fc400030f16ff */
[----:B------:R-:W-:Y:S01]  /*11c30*/  ISETP.GE.U32.AND P6, PT, R4, 0x7fffffa8, PT ;  /* 0x7fffffa80400780c */ /* 0x000fe20003fc6070 */
[----:B------:R-:W-:Y:S01]  /*11c40*/  IMAD.SHL.U32 R4, R252, 0x4, RZ ;  /* 0x00000004fc047824 */ /* 0x000fe200078e00ff */
[----:B------:R-:W-:Y:S01]  /*11c50*/  LEA.HI.X.SX32 R241, R241, R0, 0x2, P5 ;  /* 0x00000000f1f17211 */ /* 0x000fe200028f16ff */
[----:B------:R-:W-:Y:S01]  /*11c60*/  ULDC.64 UR4, c[0x0][0x118] ;  /* 0x0000460000047ab9 */ /* 0x000fe20000000a00 */
[----:B------:R-:W-:Y:S01]  /*11c70*/  IMAD.SHL.U32 R0, R3, 0x4, RZ ;  /* 0x0000000403007824 */ /* 0x000fe200078e00ff */
[----:B------:R-:W-:Y:S01]  /*11c80*/  IADD3 R2, R15, -0x1d, RZ ;  /* 0xffffffe30f027810 */ /* 0x000fe20007ffe0ff */
[----:B------:R1:W-:Y:S02]  /*11c90*/  LDGSTS.E [R4], [R250.64], !P1 ;  /* 0x00000000fa047fae */ /* 0x0003e4000c921844 */
[C---:B------:R-:W-:Y:S02]  /*11ca0*/  IMAD.WIDE R12, R0.reuse, 0x4, R250 ;  /* 0x00000004000c7825 */ /* 0x040fe400078e02fa */
[----:B------:R1:W-:Y:S02]  /*11cb0*/  LDGSTS.E [R4+0x200], [R248.64], !P1 ;  /* 0x00200000f8047fae */ /* 0x0003e4000c921844 */
[----:B------:R-:W-:-:S02]  /*11cc0*/  IMAD.WIDE R10, R0, 0x4, R248 ;  /* 0x00000004000a7825 */ /* 0x000fc400078e02f8 */
[----:B------:R1:W-:Y:S02]  /*11cd0*/  LDGSTS.E [R4+0x400], [R246.64], !P1 ;  /* 0x00400000f6047fae */ /* 0x0003e4000c921844 */
[----:B------:R-:W-:Y:S02]  /*11ce0*/  IMAD.WIDE R8, R0, 0x4, R246 ;  /* 0x0000000400087825 */ /* 0x000fe400078e02f6 */
[----:B------:R1:W-:Y:S01]  /*11cf0*/  LDGSTS.E [R4+0x600], [R244.64], !P1 ;  /* 0x00600000f4047fae */ /* 0x0003e2000c921844 */
[----:B------:R-:W-:Y:S01]  /*11d00*/  ISETP.GE.U32.AND P1, PT, R2, 0x7fffffa4, PT ;  /* 0x7fffffa40200780c */ /* 0x000fe20003f26070 */
[----:B------:R-:W-:Y:S01]  /*11d10*/  IMAD.WIDE R6, R0, 0x4, R244 ;  /* 0x0000000400067825 */ /* 0x000fe200078e02f4 */
[----:B------:R-:W-:Y:S01]  /*11d20*/  SHF.L.U32 R2, R3, 0x3, RZ ;  /* 0x0000000303027819 */ /* 0x000fe200000006ff */
[----:B------:R-:W-:Y:S01]  /*11d30*/  STL.64 [R1+0x44b8], R16 ;  /* 0x0044b81001007387 */ /* 0x000fe20000100a00 */
[----:B------:R-:W-:-:S03]  /*11d40*/  IADD3 R0, R15, -0x21, RZ ;  /* 0xffffffdf0f007810 */ /* 0x000fc60007ffe0ff */
[----:B------:R-:W-:Y:S04]  /*11d50*/  STL.64 [R1+0x44c0], R18 ;  /* 0x0044c01201007387 */ /* 0x000fe80000100a00 */
[----:B------:R-:W-:Y:S04]  /*11d60*/  STL.64 [R1+0x44c8], R20 ;  /* 0x0044c81401007387 */ /* 0x000fe80000100a00 */
[----:B------:R2:W-:Y:S04]  /*11d70*/  LDGSTS.E [R4+0x2000], [R12.64], !P2 ;  /* 0x020000000c047fae */ /* 0x0005e8000d121844 */
[----:B------:R-:W-:Y:S04]  /*11d80*/  STL.64 [R1+0x44d0], R22 ;  /* 0x0044d01601007387 */ /* 0x000fe80000100a00 */
[----:B------:R3:W-:Y:S04]  /*11d90*/  LDGSTS.E [R4+0x2200], [R10.64], !P2 ;  /* 0x022000000a047fae */ /* 0x0007e8000d121844 */
[----:B------:R2:W-:Y:S04]  /*11da0*/  STL.64 [R1+0xaa0], R12 ;  /* 0x000aa00c01007387 */ /* 0x0005e80000100a00 */
[----:B------:R4:W-:Y:S01]  /*11db0*/  LDGSTS.E [R4+0x2400], [R8.64], !P2 ;  /* 0x0240000008047fae */ /* 0x0009e2000d121844 */
[----:B------:R-:W-:-:S03]  /*11dc0*/  IMAD.MOV.U32 R5, RZ, RZ, c[0x0][0x180] ;  /* 0x00006000ff057624 */ /* 0x000fc600078e00ff */
[----:B------:R3:W-:Y:S04]  /*11dd0*/  STL.64 [R1+0xa98], R10 ;  /* 0x000a980a01007387 */ /* 0x0007e80000100a00 */
[----:B------:R1:W-:Y:S01]  /*11de0*/  LDGSTS.E [R4+0x2600], [R6.64], !P2 ;  /* 0x0260000006047fae */ /* 0x0003e2000d121844 */
[----:B--2---:R-:W-:Y:S01]  /*11df0*/  IMAD.WIDE R12, R2, 0x4, R250 ;  /* 0x00000004020c7825 */ /* 0x004fe200078e02fa */
[----:B------:R-:W-:Y:S02]  /*11e00*/  ISETP.GE.U32.AND P2, PT, R0, 0x7fffffa0, PT ;  /* 0x7fffffa00000780c */ /* 0x000fe40003f46070 */
[----:B------:R4:W-:Y:S01]  /*11e10*/  STL.64 [R1+0xa90], R8 ;  /* 0x000a900801007387 */ /* 0x0009e20000100a00 */
[----:B------:R-:W-:Y:S02]  /*11e20*/  IMAD R0, R3, 0xc, RZ ;  /* 0x0000000c03007824 */ /* 0x000fe400078e02ff */
[----:B---3--:R-:W-:Y:S01]  /*11e30*/  IMAD.WIDE R10, R2, 0x4, R248 ;  /* 0x00000004020a7825 */ /* 0x008fe200078e02f8 */
[----:B------:R1:W-:Y:S01]  /*11e40*/  STL.64 [R1+0xa88], R6 ;  /* 0x000a880601007387 */ /* 0x0003e20000100a00 */
[----:B------:R-:W-:-:S03]  /*11e50*/  IADD3 R5, R5, -0x15, RZ ;  /* 0xffffffeb05057810 */ /* 0x000fc60007ffe0ff */
[----:B------:R2:W-:Y:S01]  /*11e60*/  STL.64 [R1+0xa20], R12 ;  /* 0x000a200c01007387 */ /* 0x0005e20000100a00 */
[----:B----4-:R-:W-:-:S03]  /*11e70*/  IMAD.WIDE R8, R2, 0x4, R246 ;  /* 0x0000000402087825 */ /* 0x010fc600078e02f6 */
[----:B------:R2:W-:Y:S01]  /*11e80*/  LDGSTS.E [R4+0x4000], [R12.64], !P3 ;  /* 0x040000000c047fae */ /* 0x0005e2000d921844 */
[----:B-1----:R-:W-:Y:S01]  /*11e90*/  IMAD.WIDE R6, R2, 0x4, R244 ;  /* 0x0000000402067825 */ /* 0x002fe200078e02f4 */
[----:B------:R-:W-:Y:S02]  /*11ea0*/  IADD3 R2, R15, -0x25, RZ ;  /* 0xffffffdb0f027810 */ /* 0x000fe40007ffe0ff */
[----:B------:R1:W-:Y:S04]  /*11eb0*/  STL.64 [R1+0xa18], R10 ;  /* 0x000a180a01007387 */ /* 0x0003e80000100a00 */
[----:B------:R1:W-:Y:S01]  /*11ec0*/  LDGSTS.E [R4+0x4200], [R10.64], !P3 ;  /* 0x042000000a047fae */ /* 0x0003e2000d921844 */
[----:B--2---:R-:W-:-:S03]  /*11ed0*/  IMAD.WIDE R12, R0, 0x4, R250 ;  /* 0x00000004000c7825 */ /* 0x004fc600078e02fa */
[----:B------:R2:W-:Y:S04]  /*11ee0*/  STL.64 [R1+0xa10], R8 ;  /* 0x000a100801007387 */ /* 0x0005e80000100a00 */
[----:B------:R2:W-:Y:S01]  /*11ef0*/  LDGSTS.E [R4+0x4400], [R8.64], !P3 ;  /* 0x0440000008047fae */ /* 0x0005e2000d921844 */
[----:B-1----:R-:W-:-:S03]  /*11f00*/  IMAD.WIDE R10, R0, 0x4, R248 ;  /* 0x00000004000a7825 */ /* 0x002fc600078e02f8 */
[----:B------:R1:W-:Y:S04]  /*11f10*/  STL.64 [R1+0xa08], R6 ;  /* 0x000a080601007387 */ /* 0x0003e80000100a00 */
[----:B------:R1:W-:Y:S01]  /*11f20*/  LDGSTS.E [R4+0x4600], [R6.64], !P3 ;  /* 0x0460000006047fae */ /* 0x0003e2000d921844 */
[----:B------:R-:W-:Y:S01]  /*11f30*/  ISETP.GE.U32.AND P3, PT, R2, 0x7fffff9c, PT ;  /* 0x7fffff9c0200780c */ /* 0x000fe20003f66070 */
[----:B--2---:R-:W-:Y:S02]  /*11f40*/  IMAD.WIDE R8, R0, 0x4, R246 ;  /* 0x0000000400087825 */ /* 0x004fe400078e02f6 */
[----:B------:R2:W-:Y:S01]  /*11f50*/  LDGSTS.E [R4+0x6000], [R12.64], !P0 ;  /* 0x060000000c047fae */ /* 0x0005e2000c121844 */
[----:B------:R-:W-:Y:S01]  /*11f60*/  ISETP.GE.U32.AND P5, PT, R5, 0x7fffffac, PT ;  /* 0x7fffffac0500780c */ /* 0x000fe20003fa6070 */
[----:B------:R-:W-:-:S02]  /*11f70*/  IMAD.SHL.U32 R2, R3, 0x10, RZ ;  /* 0x0000001003027824 */ /* 0x000fc400078e00ff */
[----:B------:R3:W-:Y:S01]  /*11f80*/  LDGSTS.E [R4+0x6200], [R10.64], !P0 ;  /* 0x062000000a047fae */ /* 0x0007e2000c121844 */
[----:B-1----:R-:W-:Y:S01]  /*11f90*/  IMAD.WIDE R6, R0, 0x4, R244 ;  /* 0x0000000400067825 */ /* 0x002fe200078e02f4 */
[----:B------:R-:W-:Y:S02]  /*11fa0*/  IADD3 R0, R15, -0x29, RZ ;  /* 0xffffffd70f007810 */ /* 0x000fe40007ffe0ff */
[----:B------:R2:W-:Y:S04]  /*11fb0*/  STL.64 [R1+0x9a0], R12 ;  /* 0x0009a00c01007387 */ /* 0x0005e80000100a00 */
[----:B------:R1:W-:Y:S04]  /*11fc0*/  LDGSTS.E [R4+0x6400], [R8.64], !P0 ;  /* 0x0640000008047fae */ /* 0x0003e8000c121844 */
[----:B------:R3:W-:Y:S04]  /*11fd0*/  STL.64 [R1+0x998], R10 ;  /* 0x0009980a01007387 */ /* 0x0007e80000100a00 */
[----:B------:R4:W-:Y:S01]  /*11fe0*/  LDGSTS.E [R4+0x6600], [R6.64], !P0 ;  /* 0x0660000006047fae */ /* 0x0009e2000c121844 */
[----:B--2---:R-:W-:Y:S01]  /*11ff0*/  IMAD.WIDE R12, R2, 0x4, R250 ;  /* 0x00000004020c7825 */ /* 0x004fe200078e02fa */
[----:B------:R-:W-:-:S02]  /*12000*/  ISETP.GE.U32.AND P0, PT, R0, 0x7fffff98, PT ;  /* 0x7fffff980000780c */ /* 0x000fc40003f06070 */
[----:B------:R1:W-:Y:S01]  /*12010*/  STL.64 [R1+0x990], R8 ;  /* 0x0009900801007387 */ /* 0x0003e20000100a00 */
[----:B------:R-:W-:Y:S02]  /*12020*/  IMAD R0, R3, 0x14, RZ ;  /* 0x0000001403007824 */ /* 0x000fe400078e02ff */
[C---:B---3--:R-:W-:Y:S01]  /*12030*/  IMAD.WIDE R10, R2.reuse, 0x4, R248 ;  /* 0x00000004020a7825 */ /* 0x048fe200078e02f8 */
[----:B------:R4:W-:Y:S04]  /*12040*/  STL.64 [R1+0x988], R6 ;  /* 0x0009880601007387 */ /* 0x0009e80000100a00 */
[----:B------:R2:W-:Y:S01]  /*12050*/  STL.64 [R1+0x920], R12 ;  /* 0x0009200c01007387 */ /* 0x0005e20000100a00 */
[----:B-1----:R-:W-:-:S03]  /*12060*/  IMAD.WIDE R8, R2, 0x4, R246 ;  /* 0x0000000402087825 */ /* 0x002fc600078e02f6 */
[----:B------:R2:W-:Y:S01]  /*12070*/  LDGSTS.E [R4+0x8000], [R12.64], !P4 ;  /* 0x080000000c047fae */ /* 0x0005e2000e121844 */
[----:B----4-:R-:W-:Y:S01]  /*12080*/  IMAD.WIDE R6, R2, 0x4, R244 ;  /* 0x0000000402067825 */ /* 0x010fe200078e02f4 */
        /* <DEDUP_REMOVED lines=11> */
[----:B------:R2:W-:Y:S02]  /*12140*/  LDGSTS.E [R4+0xa000], [R12.64], !P5 ;  /* 0x0a0000000c047fae */ /* 0x0005e4000e921844 */
[----:B------:R-:W-:-:S02]  /*12150*/  IMAD R2, R3, 0x18, RZ ;  /* 0x0000001803027824 */ /* 0x000fc400078e02ff */
        /* <DEDUP_REMOVED lines=136> */
[----:B----4-:R-:W-:-:S03]  /*129e0*/  IMAD.WIDE R6, R2, 0x4, R244 ;  /* 0x0000000402067825 */ /* 0x010fc600078e02f4 */
        /* <DEDUP_REMOVED lines=8> */
[----:B--2---:R-:W-:-:S03]  /*12a70*/  IMAD.WIDE R8, R0, 0x4, R246 ;  /* 0x0000000400087825 */ /* 0x004fc600078e02f6 */
[----:B------:R2:W-:Y:S01]  /*12a80*/  LDGSTS.E [R4+0x1e000], [R12.64], !P2 ;  /* 0x1e0000000c047fae */ /* 0x0005e2000d121844 */
[----:B------:R-:W-:-:S03]  /*12a90*/  IADD3 R2, R15, -0x16, RZ ;  /* 0xffffffea0f027810 */ /* 0x000fc60007ffe0ff */
[----:B------:R3:W-:Y:S01]  /*12aa0*/  LDGSTS.E [R4+0x1e200], [R10.64], !P2 ;  /* 0x1e2000000a047fae */ /* 0x0007e2000d121844 */
[----:B-1----:R-:W-:Y:S01]  /*12ab0*/  IMAD.WIDE R6, R0, 0x4, R244 ;  /* 0x0000000400067825 */ /* 0x002fe200078e02f4 */
[----:B------:R-:W-:Y:S02]  /*12ac0*/  IADD3 R0, R15, -0x1a, RZ ;  /* 0xffffffe60f007810 */ /* 0x000fe40007ffe0ff */
[----:B------:R2:W-:Y:S01]  /*12ad0*/  STL.64 [R1+0x498], R12 ;  /* 0x0004980c01007387 */ /* 0x0005e20000100a00 */
[----:B------:R-:W-:-:S03]  /*12ae0*/  LOP3.LUT R5, R4, 0x20, RZ, 0x3c, !PT ;  /* 0x0000002004057812 */ /* 0x000fc600078e3cff */
[----:B------:R1:W-:Y:S04]  /*12af0*/  LDGSTS.E [R4+0x1e400], [R8.64], !P2 ;  /* 0x1e40000008047fae */ /* 0x0003e8000d121844 */
[----:B------:R3:W-:Y:S04]  /*12b00*/  STL.64 [R1+0x490], R10 ;  /* 0x0004900a01007387 */ /* 0x0007e80000100a00 */
[----:B------:R4:W-:Y:S01]  /*12b10*/  LDGSTS.E [R4+0x1e600], [R6.64], !P2 ;  /* 0x1e60000006047fae */ /* 0x0009e2000d121844 */
[----:B--2---:R-:W-:Y:S01]  /*12b20*/  IMAD.WIDE R12, R3, 0x4, R250 ;  /* 0x00000004030c7825 */ /* 0x004fe200078e02fa */
[----:B------:R-:W-:-:S02]  /*12b30*/  ISETP.GE.U32.AND P2, PT, R0, 0x7fffffa7, PT ;  /* 0x7fffffa70000780c */ /* 0x000fc40003f46070 */
[----:B------:R1:W-:Y:S01]  /*12b40*/  STL.64 [R1+0x488], R8 ;  /* 0x0004880801007387 */ /* 0x0003e20000100a00 */
[C---:B------:R-:W-:Y:S02]  /*12b50*/  IMAD R0, R3.reuse, 0x5, RZ ;  /* 0x0000000503007824 */ /* 0x040fe400078e02ff */
[----:B---3--:R-:W-:Y:S01]  /*12b60*/  IMAD.WIDE R10, R3, 0x4, R248 ;  /* 0x00000004030a7825 */ /* 0x008fe200078e02f8 */
[----:B------:R4:W-:Y:S01]  /*12b70*/  STL.64 [R1+0x480], R6 ;  /* 0x0004800601007387 */ /* 0x0009e20000100a00 */
[----:B------:R-:W-:Y:S02]  /*12b80*/  ISETP.GE.U32.AND P1, PT, R2, 0x7fffffab, PT ;  /* 0x7fffffab0200780c */ /* 0x000fe40003f26070 */
[----:B------:R-:W-:Y:S01]  /*12b90*/  IADD3 R2, R15, -0x1e, RZ ;  /* 0xffffffe20f027810 */ /* 0x000fe20007ffe0ff */
        /* <DEDUP_REMOVED lines=229> */
[----:B------:R3:W-:Y:S04]  /*139f0*/  LDGSTS.E [R5+0x1ec00], [R8.64], !P0 ;  /* 0x1ec0000008057fae */ /* 0x0007e8000c121844 */
[----:B------:R2:W-:Y:S04]  /*13a00*/  STL.64 [R1+0x478], R12 ;  /* 0x0004780c01007387 */ /* 0x0005e80000100a00 */
[----:B------:R3:W-:Y:S01]  /*13a10*/  LDGSTS.E [R5+0x1ee00], [R6.64], !P0 ;  /* 0x1ee0000006057fae */ /* 0x0007e2000c121844 */
[----:B------:R-:W-:Y:S01]  /*13a20*/  ISETP.GE.U32.AND P0, PT, R0, 0x7fffffa6, PT ;  /* 0x7fffffa60000780c */ /* 0x000fe20003f06070 */
[----:B------:R-:W-:-:S02]  /*13a30*/  IMAD R0, R3, 0x6, RZ ;  /* 0x0000000603007824 */ /* 0x000fc400078e02ff */
[----:B------:R1:W-:Y:S01]  /*13a40*/  STL.64 [R1+0x470], R10 ;  /* 0x0004700a01007387 */ /* 0x0003e20000100a00 */
[----:B--2---:R-:W-:-:S03]  /*13a50*/  IMAD.WIDE R12, R2, 0x4, R250 ;  /* 0x00000004020c7825 */ /* 0x004fc600078e02fa */
[----:B------:R2:W-:Y:S01]  /*13a60*/  STL.64 [R1+0x468], R8 ;  /* 0x0004680801007387 */ /* 0x0005e20000100a00 */
[----:B---3--:R-:W-:-:S03]  /*13a70*/  LOP3.LUT R5, R4, 0x40, RZ, 0x3c, !PT ;  /* 0x0000004004057812 */ /* 0x008fc600078e3cff */
[----:B------:R3:W-:Y:S01]  /*13a80*/  STL.64 [R1+0x460], R6 ;  /* 0x0004600601007387 */ /* 0x0007e20000100a00 */
[----:B-1----:R-:W-:-:S03]  /*13a90*/  IMAD.WIDE R10, R2, 0x4, R248 ;  /* 0x00000004020a7825 */ /* 0x002fc600078e02f8 */
[----:B------:R1:W-:Y:S01]  /*13aa0*/  STL.64 [R1+0xae0], R12 ;  /* 0x000ae00c01007387 */ /* 0x0003e20000100a00 */
[----:B--2---:R-:W-:-:S03]  /*13ab0*/  IMAD.WIDE R8, R2, 0x4, R246 ;  /* 0x0000000402087825 */ /* 0x004fc600078e02f6 */
[----:B------:R1:W-:Y:S01]  /*13ac0*/  LDGSTS.E [R5+0x1000], [R12.64], !P4 ;  /* 0x010000000c057fae */ /* 0x0003e2000e121844 */
[----:B---3--:R-:W-:Y:S01]  /*13ad0*/  IMAD.WIDE R6, R2, 0x4, R244 ;  /* 0x0000000402067825 */ /* 0x008fe200078e02f4 */
[----:B------:R-:W-:Y:S02]  /*13ae0*/  IADD3 R2, R15, -0x1f, RZ ;  /* 0xffffffe10f027810 */ /* 0x000fe40007ffe0ff */
[----:B------:R2:W-:Y:S04]  /*13af0*/  STL.64 [R1+0xad8], R10 ;  /* 0x000ad80a01007387 */ /* 0x0005e80000100a00 */
[----:B------:R2:W-:Y:S01]  /*13b00*/  LDGSTS.E [R5+0x1200], [R10.64], !P4 ;  /* 0x012000000a057fae */ /* 0x0005e2000e121844 */
[----:B-1----:R-:W-:-:S03]  /*13b10*/  IMAD.WIDE R12, R0, 0x4, R250 ;  /* 0x00000004000c7825 */ /* 0x002fc600078e02fa */
[----:B------:R1:W-:Y:S04]  /*13b20*/  STL.64 [R1+0xad0], R8 ;  /* 0x000ad00801007387 */ /* 0x0003e80000100a00 */
[----:B------:R1:W-:Y:S01]  /*13b30*/  LDGSTS.E [R5+0x1400], [R8.64], !P4 ;  /* 0x0140000008057fae */ /* 0x0003e2000e121844 */
[----:B--2---:R-:W-:-:S03]  /*13b40*/  IMAD.WIDE R10, R0, 0x4, R248 ;  /* 0x00000004000a7825 */ /* 0x004fc600078e02f8 */
[----:B------:R2:W-:Y:S04]  /*13b50*/  STL.64 [R1+0xac8], R6 ;  /* 0x000ac80601007387 */ /* 0x0005e80000100a00 */
[----:B------:R2:W-:Y:S01]  /*13b60*/  LDGSTS.E [R5+0x1600], [R6.64], !P4 ;  /* 0x0160000006057fae */ /* 0x0005e2000e121844 */
[----:B------:R-:W-:Y:S01]  /*13b70*/  ISETP.GE.U32.AND P4, PT, R2, 0x7fffffa2, PT ;  /* 0x7fffffa20200780c */ /* 0x000fe20003f86070 */
[----:B-1----:R-:W-:Y:S02]  /*13b80*/  IMAD.WIDE R8, R0, 0x4, R246 ;  /* 0x0000000400087825 */ /* 0x002fe400078e02f6 */
[----:B------:R1:W-:Y:S02]  /*13b90*/  LDGSTS.E [R5+0x3000], [R12.64], !P5 ;  /* 0x030000000c057fae */ /* 0x0003e4000e921844 */
[----:B------:R-:W-:-:S02]  /*13ba0*/  IMAD R2, R3, 0xa, RZ ;  /* 0x0000000a03027824 */ /* 0x000fc400078e02ff */
[----:B------:R3:W-:Y:S01]  /*13bb0*/  LDGSTS.E [R5+0x3200], [R10.64], !P5 ;  /* 0x032000000a057fae */ /* 0x0007e2000e921844 */
[----:B--2---:R-:W-:Y:S01]  /*13bc0*/  IMAD.WIDE R6, R0, 0x4, R244 ;  /* 0x0000000400067825 */ /* 0x004fe200078e02f4 */
[----:B------:R-:W-:Y:S02]  /*13bd0*/  IADD3 R0, R15, -0x23, RZ ;  /* 0xffffffdd0f007810 */ /* 0x000fe40007ffe0ff */
[----:B------:R1:W-:Y:S04]  /*13be0*/  STL.64 [R1+0xa60], R12 ;  /* 0x000a600c01007387 */ /* 0x0003e80000100a00 */
[----:B------:R2:W-:Y:S04]  /*13bf0*/  LDGSTS.E [R5+0x3400], [R8.64], !P5 ;  /* 0x0340000008057fae */ /* 0x0005e8000e921844 */
[----:B------:R3:W-:Y:S04]  /*13c00*/  STL.64 [R1+0xa58], R10 ;  /* 0x000a580a01007387 */ /* 0x0007e80000100a00 */
[----:B------:R4:W-:Y:S01]  /*13c10*/  LDGSTS.E [R5+0x3600], [R6.64], !P5 ;  /* 0x0360000006057fae */ /* 0x0009e2000e921844 */
[----:B-1----:R-:W-:Y:S01]  /*13c20*/  IMAD.WIDE R12, R2, 0x4, R250 ;  /* 0x00000004020c7825 */ /* 0x002fe200078e02fa */
[----:B------:R-:W-:-:S02]  /*13c30*/  ISETP.GE.U32.AND P5, PT, R0, 0x7fffff9e, PT ;  /* 0x7fffff9e0000780c */ /* 0x000fc40003fa6070 */
[----:B------:R2:W-:Y:S01]  /*13c40*/  STL.64 [R1+0xa50], R8 ;  /* 0x000a500801007387 */ /* 0x0005e20000100a00 */
[----:B------:R-:W-:Y:S02]  /*13c50*/  IMAD R0, R3, 0xe, RZ ;  /* 0x0000000e03007824 */ /* 0x000fe400078e02ff */
[C---:B---3--:R-:W-:Y:S01]  /*13c60*/  IMAD.WIDE R10, R2.reuse, 0x4, R248 ;  /* 0x00000004020a7825 */ /* 0x048fe200078e02f8 */
[----:B------:R4:W-:Y:S04]  /*13c70*/  STL.64 [R1+0xa48], R6 ;  /* 0x000a480601007387 */ /* 0x0009e80000100a00 */
[----:B------:R1:W-:Y:S01]  /*13c80*/  STL.64 [R1+0x9e0], R12 ;  /* 0x0009e00c01007387 */ /* 0x0003e20000100a00 */
[----:B--2---:R-:W-:-:S03]  /*13c90*/  IMAD.WIDE R8, R2, 0x4, R246 ;  /* 0x0000000402087825 */ /* 0x004fc600078e02f6 */
[----:B------:R1:W-:Y:S01]  /*13ca0*/  LDGSTS.E [R5+0x5000], [R12.64], !P6 ;  /* 0x050000000c057fae */ /* 0x0003e2000f121844 */
[----:B----4-:R-:W-:Y:S01]  /*13cb0*/  IMAD.WIDE R6, R2, 0x4, R244 ;  /* 0x0000000402067825 */ /* 0x010fe200078e02f4 */
        /* <DEDUP_REMOVED lines=193> */
[----:B------:R-:W-:Y:S01]  /*148d0*/  STL.64 [R1+0x458], R12 ;  /* 0x0004580c01007387 */ /* 0x000fe20000100a00 */
[----:B--2---:R-:W-:Y:S01]  /*148e0*/  IMAD.WIDE R6, R0, 0x4, R244 ;  /* 0x0000000400067825 */ /* 0x004fe200078e02f4 */
[----:B------:R-:W-:Y:S02]  /*148f0*/  IADD3 R0, R15, -0x1c, RZ ;  /* 0xffffffe40f007810 */ /* 0x000fe40007ffe0ff */
[----:B------:R2:W-:Y:S01]  /*14900*/  LDGSTS.E [R5+0x1f200], [R10.64], !P5 ;  /* 0x1f2000000a057fae */ /* 0x0005e2000e921844 */
[----:B------:R-:W-:-:S03]  /*14910*/  LOP3.LUT R252, R4, 0x60, RZ, 0x3c, !PT ;  /* 0x0000006004fc7812 */ /* 0x000fc600078e3cff */
        /* <DEDUP_REMOVED lines=9> */
[----:B------:R3:W-:Y:S03]  /*149b0*/  STL.64 [R1+0xac0], R10 ;  /* 0x000ac00a01007387 */ /* 0x0007e60000100a00 */
[C---:B-1----:R-:W-:Y:S01]  /*149c0*/  IMAD.WIDE R4, R2.reuse, 0x4, R244 ;  /* 0x0000000402047825 */ /* 0x042fe200078e02f4 */
[----:B------:R3:W-:Y:S03]  /*149d0*/  LDGSTS.E [R252+0x1800], [R10.64], !P6 ;  /* 0x018000000afc7fae */ /* 0x0007e6000f121844 */
[----:B--2---:R-:W-:Y:S01]  /*149e0*/  IMAD.WIDE R6, R2, 0x4, R246 ;  /* 0x0000000402067825 */ /* 0x004fe200078e02f6 */
[----:B------:R-:W-:Y:S01]  /*149f0*/  IADD3 R2, R15, -0x20, RZ ;  /* 0xffffffe00f027810 */ /* 0x000fe20007ffe0ff */
[----:B------:R1:W-:Y:S04]  /*14a00*/  STL.64 [R1+0xab8], R8 ;  /* 0x000ab80801007387 */ /* 0x0003e80000100a00 */
[----:B------:R1:W-:Y:S01]  /*14a10*/  LDGSTS.E [R252+0x1a00], [R8.64], !P6 ;  /* 0x01a0000008fc7fae */ /* 0x0003e2000f121844 */
[----:B---3--:R-:W-:-:S03]  /*14a20*/  IMAD.WIDE R10, R0, 0x4, R250 ;  /* 0x00000004000a7825 */ /* 0x008fc600078e02fa */
        /* <DEDUP_REMOVED lines=100> */
[----:B------:R1:W-:Y:S01]  /*15070*/  LDGSTS.E [R252+0xfc00], [R6.64], !P6 ;  /* 0x0fc0000006fc7fae */ /* 0x0003e2000f121844 */
[----:B------:R-:W-:-:S03]  /*15080*/  ISETP.GE.U32.AND P5, PT, R2, 0x7fffff89, PT ;  /* 0x7fffff890200780c */ /* 0x000fc60003fa6070 */
[----:B------:R4:W-:Y:S01]  /*15090*/  LDGSTS.E [R252+0xfe00], [R4.64], !P6 ;  /* 0x0fe0000004fc7fae */ /* 0x0009e2000f121844 */
[----:B------:R-:W-:Y:S01]  /*150a0*/  ISETP.GE.U32.AND P6, PT, R0, 0x7fffff85, PT ;  /* 0x7fffff850000780c */ /* 0x000fe20003fc6070 */
[C---:B------:R-:W-:Y:S02]  /*150b0*/  IMAD R0, R3.reuse, 0x23, RZ ;  /* 0x0000002303007824 */ /* 0x040fe400078e02ff */
[----:B------:R-:W-:Y:S01]  /*150c0*/  IMAD R2, R3, 0x27, RZ ;  /* 0x0000002703027824 */ /* 0x000fe200078e02ff */
[----:B------:R-:W-:Y:S01]  /*150d0*/  STL.64 [R1+0x740], R10 ;  /* 0x0007400a01007387 */ /* 0x000fe20000100a00 */
[----:B------:R-:W-:-:S03]  /*150e0*/  IMAD.WIDE R22, R0, 0x4, R250 ;  /* 0x0000000400167825 */ /* 0x000fc600078e02fa */
[----:B------:R-:W-:Y:S01]  /*150f0*/  STL.64 [R1+0xb38], R8 ;  /* 0x000b380801007387 */ /* 0x000fe20000100a00 */
[----:B------:R-:W-:-:S03]  /*15100*/  IMAD.WIDE R16, R2, 0x4, R250 ;  /* 0x0000000402107825 */ /* 0x000fc600078e02fa */
[----:B------:R-:W-:Y:S01]  /*15110*/  STL.64 [R1+0xb30], R6 ;  /* 0x000b300601007387 */ /* 0x000fe20000100a00 */
[----:B------:R-:W-:-:S03]  /*15120*/  IMAD.WIDE R20, R0, 0x4, R248 ;  /* 0x0000000400147825 */ /* 0x000fc600078e02f8 */
[----:B------:R4:W-:Y:S04]  /*15130*/  STL.64 [R1+0xb28], R4 ;  /* 0x000b280401007387 */ /* 0x0009e80000100a00 */
[----:B------:R-:W-:Y:S04]  /*15140*/  STL.64 [R1+0xb20], R22 ;  /* 0x000b201601007387 */ /* 0x000fe80000100a00 */
[----:B------:R-:W-:Y:S01]  /*15150*/  STL.64 [R1+0xbb8], R16 ;  /* 0x000bb81001007387 */ /* 0x000fe20000100a00 */
[----:B----4-:R-:W-:-:S03]  /*15160*/  IMAD.WIDE R4, R0, 0x4, R246 ;  /* 0x0000000400047825 */ /* 0x010fc600078e02f6 */
[----:B------:R4:W-:Y:S04]  /*15170*/  LDGSTS.E [R252+0x11800], [R22.64], !P1 ;  /* 0x1180000016fc7fae */ /* 0x0009e8000c921844 */
[----:B------:R-:W-:Y:S04]  /*15180*/  STL.64 [R1+0xb18], R20 ;  /* 0x000b181401007387 */ /* 0x000fe80000100a00 */
[----:B------:R1:W-:Y:S04]  /*15190*/  LDGSTS.E [R252+0x11a00], [R20.64], !P1 ;  /* 0x11a0000014fc7fae */ /* 0x0003e8000c921844 */
[----:B------:R1:W-:Y:S04]  /*151a0*/  STL.64 [R1+0xb10], R4 ;  /* 0x000b100401007387 */ /* 0x0003e80000100a00 */
[----:B------:R1:W-:Y:S04]  /*151b0*/  LDGSTS.E [R252+0x11c00], [R4.64], !P1 ;  /* 0x11c0000004fc7fae */ /* 0x0003e8000c921844 */
[----:B-1----:R-:W1:Y:S01]  /*151c0*/  S2R R4, SR_TID.X ;  /* 0x0000000000047919 */ /* 0x002e620000002100 */
[----:B------:R-:W-:-:S04]  /*151d0*/  IMAD.WIDE R18, R0, 0x4, R244 ;  /* 0x0000000400127825 */ /* 0x000fc800078e02f4 */
[C---:B------:R-:W-:Y:S01]  /*151e0*/  IMAD.WIDE R12, R2.reuse, 0x4, R248 ;  /* 0x00000004020c7825 */ /* 0x040fe200078e02f8 */
[----:B------:R-:W-:Y:S03]  /*151f0*/  STL.64 [R1+0xb08], R18 ;  /* 0x000b081201007387 */ /* 0x000fe60000100a00 */
[C---:B--2---:R-:W-:Y:S01]  /*15200*/  IMAD.WIDE R10, R2.reuse, 0x4, R246 ;  /* 0x00000004020a7825 */ /* 0x044fe200078e02f6 */
[----:B------:R2:W-:Y:S01]  /*15210*/  LDGSTS.E [R252+0x11e00], [R18.64], !P1 ;  /* 0x11e0000012fc7fae */ /* 0x0005e2000c921844 */
[----:B------:R-:W-:Y:S02]  /*15220*/  IADD3 R7, R15, -0x40, RZ ;  /* 0xffffffc00f077810 */ /* 0x000fe40007ffe0ff */
[----:B------:R-:W-:Y:S01]  /*15230*/  IMAD R6, R3, 0x2b, RZ ;  /* 0x0000002b03067824 */ /* 0x000fe200078e02ff */
[----:B----4-:R-:W4:Y:S01]  /*15240*/  LDL.LU.64 R22, [R1+0x44d0] ;  /* 0x0044d00001167983 */ /* 0x010f220000300a00 */
[----:B---3--:R-:W-:-:S03]  /*15250*/  IMAD.WIDE R8, R2, 0x4, R244 ;  /* 0x0000000402087825 */ /* 0x008fc600078e02f4 */
[----:B------:R3:W-:Y:S01]  /*15260*/  LDGSTS.E [R252+0x13800], [R16.64], !P2 ;  /* 0x1380000010fc7fae */ /* 0x0007e2000d121844 */
[----:B------:R-:W-:-:S03]  /*15270*/  ISETP.GE.U32.AND P1, PT, R7, 0x7fffff81, PT ;  /* 0x7fffff810700780c */ /* 0x000fc60003f26070 */
[----:B------:R2:W-:Y:S01]  /*15280*/  STL.64 [R1+0xbb0], R12 ;  /* 0x000bb00c01007387 */ /* 0x0005e20000100a00 */
[----:B-1----:R-:W-:-:S03]  /*15290*/  LOP3.LUT R5, R4, 0x3f, RZ, 0xc0, !PT ;  /* 0x0000003f04057812 */ /* 0x002fc600078ec0ff */
[----:B------:R2:W-:Y:S04]  /*152a0*/  LDGSTS.E [R252+0x13a00], [R12.64], !P2 ;  /* 0x13a000000cfc7fae */ /* 0x0005e8000d121844 */
[----:B------:R1:W-:Y:S04]  /*152b0*/  STL.64 [R1+0xba8], R10 ;  /* 0x000ba80a01007387 */ /* 0x0003e80000100a00 */
[----:B------:R1:W-:Y:S01]  /*152c0*/  LDGSTS.E [R252+0x13c00], [R10.64], !P2 ;  /* 0x13c000000afc7fae */ /* 0x0003e2000d121844 */
[----:B--2---:R-:W-:-:S03]  /*152d0*/  IMAD.WIDE R12, R6, 0x4, R250 ;  /* 0x00000004060c7825 */ /* 0x004fc600078e02fa */
[----:B------:R2:W-:Y:S04]  /*152e0*/  STL.64 [R1+0xba0], R8 ;  /* 0x000ba00801007387 */ /* 0x0005e80000100a00 */
[----:B------:R2:W-:Y:S01]  /*152f0*/  LDGSTS.E [R252+0x13e00], [R8.64], !P2 ;  /* 0x13e0000008fc7fae */ /* 0x0005e2000d121844 */
[----:B------:R-:W-:Y:S01]  /*15300*/  ISETP.GE.AND P2, PT, R5, R7, PT ;  /* 0x000000070500720c */ /* 0x000fe20003f46270 */
[----:B-1----:R-:W-:Y:S01]  /*15310*/  IMAD.WIDE R10, R6, 0x4, R248 ;  /* 0x00000004060a7825 */ /* 0x002fe200078e02f8 */
[----:B------:R-:W-:Y:S01]  /*15320*/  IADD3 R2, R15, -0x41, RZ ;  /* 0xffffffbf0f027810 */ /* 0x000fe20007ffe0ff */
[----:B------:R1:W-:Y:S02]  /*15330*/  LDGSTS.E [R252+0x15800], [R12.64], !P3 ;  /* 0x158000000cfc7fae */ /* 0x0003e4000d921844 */
[----:B------:R-:W-:-:S02]  /*15340*/  IMAD R0, R3, 0x2f, RZ ;  /* 0x0000002f03007824 */ /* 0x000fc400078e02ff */
[----:B------:R1:W-:Y:S01]  /*15350*/  LDGSTS.E [R252+0x15a00], [R10.64], !P3 ;  /* 0x15a000000afc7fae */ /* 0x0003e2000d921844 */
[----:B--2---:R-:W-:-:S04]  /*15360*/  IMAD.WIDE R8, R6, 0x4, R246 ;  /* 0x0000000406087825 */ /* 0x004fc800078e02f6 */
[----:B------:R-:W-:Y:S01]  /*15370*/  IMAD.WIDE R6, R6, 0x4, R244 ;  /* 0x0000000406067825 */ /* 0x000fe200078e02f4 */
        /* <DEDUP_REMOVED lines=8> */
[C---:B--2---:R-:W-:Y:S01]  /*15400*/  IMAD.WIDE R10, R0.reuse, 0x4, R248 ;  /* 0x00000004000a7825 */ /* 0x044fe200078e02f8 */
[----:B------:R3:W-:Y:S04]  /*15410*/  STL.64 [R1+0xb80], R6 ;  /* 0x000b800601007387 */ /* 0x0007e80000100a00 */
[----:B------:R2:W-:Y:S01]  /*15420*/  STL.64 [R1+0xb78], R12 ;  /* 0x000b780c01007387 */ /* 0x0005e20000100a00 */
[----:B-1----:R-:W-:-:S03]  /*15430*/  IMAD.WIDE R8, R0, 0x4, R246 ;  /* 0x0000000400087825 */ /* 0x002fc600078e02f6 */
[----:B------:R2:W-:Y:S01]  /*15440*/  LDGSTS.E [R252+0x17800], [R12.64], !P0 ;  /* 0x178000000cfc7fae */ /* 0x0005e2000c121844 */
[----:B---3--:R-:W-:Y:S01]  /*15450*/  IMAD.WIDE R6, R0, 0x4, R244 ;  /* 0x0000000400067825 */ /* 0x008fe200078e02f4 */
        /* <DEDUP_REMOVED lines=10> */
[C---:B--2---:R-:W-:Y:S01]  /*15500*/  IMAD.WIDE R8, R2.reuse, 0x4, R246 ;  /* 0x0000000402087825 */ /* 0x044fe200078e02f6 */
[----:B------:R-:W-:Y:S01]  /*15510*/  IADD3 R0, R15, -0x49, RZ ;  /* 0xffffffb70f007810 */ /* 0x000fe20007ffe0ff */
[----:B------:R2:W-:Y:S04]  /*15520*/  LDGSTS.E [R252+0x19800], [R12.64], !P4 ;  /* 0x198000000cfc7fae */ /* 0x0005e8000e121844 */
[----:B------:R3:W-:Y:S01]  /*15530*/  LDGSTS.E [R252+0x19a00], [R10.64], !P4 ;  /* 0x19a000000afc7fae */ /* 0x0007e2000e121844 */
[----:B-1----:R-:W-:-:S03]  /*15540*/  IMAD.WIDE R6, R2, 0x4, R244 ;  /* 0x0000000402067825 */ /* 0x002fc600078e02f4 */
[----:B------:R1:W-:Y:S04]  /*15550*/  LDGSTS.E [R252+0x19c00], [R8.64], !P4 ;  /* 0x19c0000008fc7fae */ /* 0x0003e8000e121844 */
[----:B------:R1:W-:Y:S01]  /*15560*/  LDGSTS.E [R252+0x19e00], [R6.64], !P4 ;  /* 0x19e0000006fc7fae */ /* 0x0003e2000e121844 */
[----:B------:R-:W-:Y:S01]  /*15570*/  ISETP.GE.U32.AND P4, PT, R0, 0x7fffff78, PT ;  /* 0x7fffff780000780c */ /* 0x000fe20003f86070 */
[C---:B------:R-:W-:Y:S02]  /*15580*/  IMAD R0, R3.reuse, 0x37, RZ ;  /* 0x0000003703007824 */ /* 0x040fe400078e02ff */
[----:B------:R-:W-:Y:S01]  /*15590*/  IMAD R2, R3, 0x3b, RZ ;  /* 0x0000003b03027824 */ /* 0x000fe200078e02ff */
[----:B------:R2:W-:Y:S01]  /*155a0*/  STL.64 [R1+0xb58], R12 ;  /* 0x000b580c01007387 */ /* 0x0005e20000100a00 */
[----:B------:R-:W-:-:S03]  /*155b0*/  IMAD.WIDE R20, R0, 0x4, R250 ;  /* 0x0000000400147825 */ /* 0x000fc600078e02fa */
[----:B------:R3:W-:Y:S01]  /*155c0*/  STL.64 [R1+0xb50], R10 ;  /* 0x000b500a01007387 */ /* 0x0007e20000100a00 */
[----:B------:R-:W-:-:S03]  /*155d0*/  IMAD.WIDE R18, R0, 0x4, R248 ;  /* 0x0000000400127825 */ /* 0x000fc600078e02f8 */
[----:B------:R-:W-:Y:S01]  /*155e0*/  STL.64 [R1+0xb48], R8 ;  /* 0x000b480801007387 */ /* 0x000fe20000100a00 */
[----:B------:R-:W-:-:S04]  /*155f0*/  IMAD.WIDE R16, R0, 0x4, R246 ;  /* 0x0000000400107825 */ /* 0x000fc800078e02f6 */
[----:B--2---:R-:W-:Y:S01]  /*15600*/  IMAD.WIDE R12, R2, 0x4, R250 ;  /* 0x00000004020c7825 */ /* 0x004fe200078e02fa */
[----:B------:R1:W-:Y:S03]  /*15610*/  STL.64 [R1+0xb40], R6 ;  /* 0x000b400601007387 */ /* 0x0003e60000100a00 */
[----:B------:R-:W-:Y:S01]  /*15620*/  IMAD.WIDE R14, R0, 0x4, R244 ;  /* 0x00000004000e7825 */ /* 0x000fe200078e02f4 */
[----:B------:R2:W-:Y:S03]  /*15630*/  STL.64 [R1+0xc18], R20 ;  /* 0x000c181401007387 */ /* 0x0005e60000100a00 */
[----:B---3--:R-:W-:Y:S01]  /*15640*/  IMAD.WIDE R10, R2, 0x4, R248 ;  /* 0x00000004020a7825 */ /* 0x008fe200078e02f8 */
[----:B------:R-:W-:Y:S01]  /*15650*/  STL.64 [R1+0xbf8], R12 ;  /* 0x000bf80c01007387 */ /* 0x000fe20000100a00 */
[----:B-1----:R-:W-:-:S03]  /*15660*/  SHF.R.S32.HI R6, RZ, 0x6, R4 ;  /* 0x00000006ff067819 */ /* 0x002fc60000011404 */
[----:B------:R1:W-:Y:S01]  /*15670*/  STL.64 [R1+0xc10], R18 ;  /* 0x000c101201007387 */ /* 0x0003e20000100a00 */
[----:B------:R-:W-:Y:S02]  /*15680*/  IMAD R4, R3, 0x3f, RZ ;  /* 0x0000003f03047824 */ /* 0x000fe400078e02ff */
[----:B------:R-:W-:Y:S01]  /*15690*/  IMAD.WIDE R8, R2, 0x4, R246 ;  /* 0x0000000402087825 */ /* 0x000fe200078e02f6 */
[----:B------:R2:W-:Y:S01]  /*156a0*/  LDGSTS.E [R252+0x1b800], [R20.64], !P5 ;  /* 0x1b80000014fc7fae */ /* 0x0005e2000e921844 */
[----:B------:R-:W-:-:S03]  /*156b0*/  SGXT R3, R6, 0x1 ;  /* 0x000000010603781a */ /* 0x000fc60000000200 */
[----:B------:R-:W-:Y:S01]  /*156c0*/  STL.64 [R1+0xc08], R16 ;  /* 0x000c081001007387 */ /* 0x000fe20000100a00 */
[----:B------:R-:W-:-:S03]  /*156d0*/  IMAD.WIDE R6, R2, 0x4, R244 ;  /* 0x0000000402067825 */ /* 0x000fc600078e02f4 */
[----:B------:R1:W-:Y:S04]  /*156e0*/  LDGSTS.E [R252+0x1ba00], [R18.64], !P5 ;  /* 0x1ba0000012fc7fae */ /* 0x0003e8000e921844 */
[----:B------:R-:W-:Y:S04]  /*156f0*/  STL.64 [R1+0xc00], R14 ;  /* 0x000c000e01007387 */ /* 0x000fe80000100a00 */
[----:B------:R3:W-:Y:S04]  /*15700*/  LDGSTS.E [R252+0x1bc00], [R16.64], !P5 ;  /* 0x1bc0000010fc7fae */ /* 0x0007e8000e921844 */
[----:B--2---:R-:W2:Y:S04]  /*15710*/  LDL.LU.64 R20, [R1+0x44c8] ;  /* 0x0044c80001147983 */ /* 0x004ea80000300a00 */
[----:B------:R1:W-:Y:S04]  /*15720*/  LDGSTS.E [R252+0x1be00], [R14.64], !P5 ;  /* 0x1be000000efc7fae */ /* 0x0003e8000e921844 */
[----:B------:R3:W-:Y:S04]  /*15730*/  STL.64 [R1+0xbf0], R10 ;  /* 0x000bf00a01007387 */ /* 0x0007e80000100a00 */
[----:B------:R3:W-:Y:S04]  /*15740*/  LDGSTS.E [R252+0x1d800], [R12.64], !P6 ;  /* 0x1d8000000cfc7fae */ /* 0x0007e8000f121844 */
[----:B-1----:R-:W2:Y:S04]  /*15750*/  LDL.LU.64 R18, [R1+0x44c0] ;  /* 0x0044c00001127983 */ /* 0x002ea80000300a00 */
[----:B------:R3:W-:Y:S04]  /*15760*/  LDGSTS.E [R252+0x1da00], [R10.64], !P6 ;  /* 0x1da000000afc7fae */ /* 0x0007e8000f121844 */
[----:B------:R1:W-:Y:S04]  /*15770*/  STL.64 [R1+0xbe8], R8 ;  /* 0x000be80801007387 */ /* 0x0003e80000100a00 */
[----:B------:R1:W-:Y:S01]  /*15780*/  LDGSTS.E [R252+0x1dc00], [R8.64], !P6 ;  /* 0x1dc0000008fc7fae */ /* 0x0003e2000f121844 */
[----:B---3--:R-:W-:-:S03]  /*15790*/  IMAD.WIDE R10, R4, 0x4, R250 ;  /* 0x00000004040a7825 */ /* 0x008fc600078e02fa */
[----:B------:R-:W3:Y:S04]  /*157a0*/  LDL.LU.64 R16, [R1+0x44b8] ;  /* 0x0044b80001107983 */ /* 0x000ee80000300a00 */
[----:B------:R1:W-:Y:S02]  /*157b0*/  STL.64 [R1+0xbe0], R6 ;  /* 0x000be00601007387 */ /* 0x0003e40000100a00 */
[----:B-1----:R-:W-:Y:S02]  /*157c0*/  IMAD.WIDE R8, R4, 0x4, R248 ;  /* 0x0000000404087825 */ /* 0x002fe400078e02f8 */
[----:B------:R1:W-:Y:S01]  /*157d0*/  LDGSTS.E [R252+0x1de00], [R6.64], !P6 ;  /* 0x1de0000006fc7fae */ /* 0x0003e2000f121844 */
[----:B------:R-:W-:-:S03]  /*157e0*/  ISETP.GE.AND P6, PT, R5, c[0x0][0x180], PT ;  /* 0x0000600005007a0c */ /* 0x000fc60003fc6270 */
[----:B------:R-:W2:Y:S04]  /*157f0*/  LDL.LU.64 R14, [R1+0x44b0] ;  /* 0x0044b000010e7983 */ /* 0x000ea80000300a00 */
[----:B------:R-:W2:Y:S01]  /*15800*/  LDL.LU.64 R12, [R1+0x44a8] ;  /* 0x0044a800010c7983 */ /* 0x000ea20000300a00 */
[----:B-1----:R-:W-:-:S03]  /*15810*/  IMAD.WIDE R6, R4, 0x4, R246 ;  /* 0x0000000404067825 */ /* 0x002fc600078e02f6 */
[----:B------:R1:W-:Y:S01]  /*15820*/  STL.64 [R1+0xbd8], R10 ;  /* 0x000bd80a01007387 */ /* 0x0003e20000100a00 */
[----:B------:R-:W-:-:S03]  /*15830*/  IMAD.WIDE R4, R4, 0x4, R244 ;  /* 0x0000000404047825 */ /* 0x000fc600078e02f4 */
[----:B------:R1:W-:Y:S04]  /*15840*/  STL.64 [R1+0xbd0], R8 ;  /* 0x000bd00801007387 */ /* 0x0003e80000100a00 */
[----:B------:R1:W-:Y:S04]  /*15850*/  LDGSTS.E [R252+0x1f800], [R10.64], !P1 ;  /* 0x1f8000000afc7fae */ /* 0x0003e8000c921844 */
[----:B------:R1:W-:Y:S04]  /*15860*/  LDGSTS.E [R252+0x1fa00], [R8.64], !P1 ;  /* 0x1fa0000008fc7fae */ /* 0x0003e8000c921844 */
[----:B------:R1:W-:Y:S04]  /*15870*/  LDGSTS.E [R252+0x1fc00], [R6.64], !P1 ;  /* 0x1fc0000006fc7fae */ /* 0x0003e8000c921844 */
[----:B-1----:R-:W2:Y:S04]  /*15880*/  LDL.LU.64 R10, [R1+0x44a0] ;  /* 0x0044a000010a7983 */ /* 0x002ea80000300a00 */
[----:B------:R1:W-:Y:S04]  /*15890*/  STL.64 [R1+0xbc8], R6 ;  /* 0x000bc80601007387 */ /* 0x0003e80000100a00 */
[----:B------:R1:W-:Y:S04]  /*158a0*/  STL.64 [R1+0xbc0], R4 ;  /* 0x000bc00401007387 */ /* 0x0003e80000100a00 */
[----:B------:R-:W2:Y:S04]  /*158b0*/  LDL.LU.64 R8, [R1+0x4498] ;  /* 0x0044980001087983 */ /* 0x000ea80000300a00 */
[----:B-1----:R-:W2:Y:S04]  /*158c0*/  LDL.LU.64 R6, [R1+0x4490] ;  /* 0x0044900001067983 */ /* 0x002ea80000300a00 */
[----:B------:R1:W-:Y:S01]  /*158d0*/  LDGSTS.E [R252+0x1fe00], [R4.64], !P1 ;  /* 0x1fe0000004fc7fae */ /* 0x0003e2000c921844 */
[----:B------:R-:W-:Y:S01]  /*158e0*/  MOV R2, c[0x0][0x180] ;  /* 0x0000600000027a02 */ /* 0x000fe20000000f00 */
[----:B------:R-:W-:-:S02]  /*158f0*/  IMAD.MOV.U32 R0, RZ, RZ, 0x3f ;  /* 0x0000003fff007424 */ /* 0x000fc400078e00ff */
[----:B------:R-:W0:Y:S04]  /*15900*/  LDGDEPBAR ;  /* 0x00000000000079af */ /* 0x000e280000000000 */
[----:B-1----:R-:W2:Y:S04]  /*15910*/  LDL.LU.64 R4, [R1+0x4488] ;  /* 0x0044880001047983 */ /* 0x002ea80000300a00 */
[----:B------:R-:W3:Y:S04]  /*15920*/  LDL.LU R252, [R1+0x4480] ;  /* 0x0044800001fc7983 */ /* 0x000ee80000300800 */
[----:B------:R1:W-:Y:S04]  /*15930*/  STL.64 [R1+0x4608], R28 ;  /* 0x0046081c01007387 */ /* 0x0003e80000100a00 */
[----:B-1----:R-:W3:Y:S04]  /*15940*/  LDL.64 R28, [R1+0x3f8] ;  /* 0x0003f800011c7983 */ /* 0x002ee80000100a00 */
[----:B------:R1:W-:Y:S04]  /*15950*/  STL.64 [R1+0x4600], R36 ;  /* 0x0046002401007387 */ /* 0x0003e80000100a00 */
[----:B-1----:R-:W4:Y:S04]  /*15960*/  LDL.64 R36, [R1+0x418] ;  /* 0x0004180001247983 */ /* 0x002f280000100a00 */
[----:B------:R1:W-:Y:S04]  /*15970*/  STL.64 [R1+0x45f8], R44 ;  /* 0x0045f82c01007387 */ /* 0x0003e80000100a00 */
[----:B-1----:R-:W4:Y:S01]  /*15980*/  LDL.64 R44, [R1+0x438] ;  /* 0x00043800012c7983 */ /* 0x002f220000100a00 */
[----:B------:R-:W-:-:S04]  /*15990*/  IADD3 R2, R2, -0x4d, RZ ;  /* 0xffffffb302027810 */ /* 0x000fc80007ffe0ff */
[----:B------:R-:W-:Y:S02]  /*159a0*/  ISETP.GE.U32.AND P1, PT, R2, 0x7fffff74, PT ;  /* 0x7fffff740200780c */ /* 0x000fe40003f26070 */
[----:B------:R-:W1:Y:S04]  /*159b0*/  S2R R2, SR_TID.X ;  /* 0x0000000000027919 */ /* 0x000e680000002100 */
[----:B------:R1:W-:Y:S01]  /*159c0*/  STL.64 [R1+0x45f0], R52 ;  /* 0x0045f03401007387 */ /* 0x0003e20000100a00 */
[----:B------:R-:W-:-:S04]  /*159d0*/  IADD3 R0, R0, c[0x0][0x180], RZ ;  /* 0x0000600000007a10 */ /* 0x000fc80007ffe0ff */
[----:B------:R-:W-:Y:S01]  /*159e0*/  ISETP.GT.AND P5, PT, R0, 0x3f, PT ;  /* 0x0000003f0000780c */ /* 0x000fe20003fa4270 */
[----:B-1----:R-:W1:Y:S03]  /*159f0*/  S2R R53, SR_TID.X ;  /* 0x0000000000357919 */ /* 0x002e660000002100 */
[----:B------:R-:W-:Y:S01]  /*15a00*/  SEL R0, RZ, 0x4, !P5 ;  /* 0x00000004ff007807 */ /* 0x000fe20006800000 */
[----:B------:R-:W-:Y:S01]  /*15a10*/  STL.64 [R1+0x45e8], R60 ;  /* 0x0045e83c01007387 */ /* 0x000fe20000100a00 */
[----:B------:R-:W-:-:S03]  /*15a20*/  LOP3.LUT R2, R2, 0x3f, RZ, 0xc0, !PT ;  /* 0x0000003f02027812 */ /* 0x000fc600078ec0ff */
[----:B------:R-:W-:Y:S01]  /*15a30*/  STL.64 [R1+0x45e0], R68 ;  /* 0x0045e04401007387 */ /* 0x000fe20000100a00 */
[----:B------:R-:W-:Y:S01]  /*15a40*/  SEL R0, R0, RZ, !P6 ;  /* 0x000000ff00007207 */ /* 0x000fe20007000000 */
[----:B------:R-:W-:Y:S02]  /*15a50*/  IMAD.SHL.U32 R2, R2, 0x4, RZ ;  /* 0x0000000402027824 */ /* 0x000fe400078e00ff */
[----:B------:R-:W-:Y:S04]  /*15a60*/  STL.64 [R1+0x45d8], R76 ;  /* 0x0045d84c01007387 */ /* 0x000fe80000100a00 */
[----:B------:R-:W-:Y:S01]  /*15a70*/  STL.64 [R1+0x45d0], R84 ;  /* 0x0045d05401007387 */ /* 0x000fe20000100a00 */
[----:B------:R-:W-:-:S03]  /*15a80*/  LOP3.LUT R2, R2, 0x110, R3, 0x78, !PT ;  /* 0x0000011002027812 */ /* 0x000fc600078e7803 */
[----:B------:R-:W-:Y:S01]  /*15a90*/  STL.64 [R1+0x45c8], R92 ;  /* 0x0045c85c01007387 */ /* 0x000fe20000100a00 */
[----:B------:R-:W-:-:S03]  /*15aa0*/  ISETP.NE.U32.AND P6, PT, R0, RZ, PT ;  /* 0x000000ff0000720c */ /* 0x000fc60003fc5070 */
[----:B------:R-:W-:Y:S01]  /*15ab0*/  STL.64 [R1+0x45c0], R100 ;  /* 0x0045c06401007387 */ /* 0x000fe20000100a00 */
[----:B------:R-:W-:-:S03]  /*15ac0*/  IMAD.MOV.U32 R3, RZ, RZ, c[0x0][0x188] ;  /* 0x00006200ff037624 */ /* 0x000fc600078e00ff */
[----:B------:R-:W-:Y:S01]  /*15ad0*/  STL.64 [R1+0x45b8], R108 ;  /* 0x0045b86c01007387 */ /* 0x000fe20000100a00 */
[----:B------:R-:W-:-:S03]  /*15ae0*/  IMAD.MOV.U32 R0, RZ, RZ, c[0x0][0x180] ;  /* 0x00006000ff007624 */ /* 0x000fc600078e00ff */
[----:B------:R-:W-:Y:S04]  /*15af0*/  STL.64 [R1+0x45b0], R116 ;  /* 0x0045b07401007387 */ /* 0x000fe80000100a00 */
[----:B------:R-:W-:Y:S01]  /*15b00*/  STL.64 [R1+0x45a8], R124 ;  /* 0x0045a87c01007387 */ /* 0x000fe20000100a00 */
[----:B------:R-:W-:-:S03]  /*15b10*/  IMAD.SHL.U32 R2, R3, 0x40, RZ ;  /* 0x0000004003027824 */ /* 0x000fc600078e00ff */
[----:B------:R-:W-:Y:S01]  /*15b20*/  STL.64 [R1+0x45a0], R132 ;  /* 0x0045a08401007387 */ /* 0x000fe20000100a00 */
[----:B-1----:R-:W-:-:S03]  /*15b30*/  LOP3.LUT R52, R53, 0x3f, RZ, 0xc0, !PT ;  /* 0x0000003f35347812 */ /* 0x002fc600078ec0ff */
[----:B------:R-:W-:Y:S01]  /*15b40*/  STL.64 [R1+0x4598], R140 ;  /* 0x0045988c01007387 */ /* 0x000fe20000100a00 */
[----:B------:R-:W-:-:S03]  /*15b50*/  IADD3 R3, R0, -0x51, RZ ;  /* 0xffffffaf00037810 */ /* 0x000fc60007ffe0ff */
[----:B------:R-:W-:Y:S01]  /*15b60*/  STL.64 [R1+0x4590], R148 ;  /* 0x0045909401007387 */ /* 0x000fe20000100a00 */
[----:B------:R-:W-:-:S03]  /*15b70*/  SHF.R.S32.HI R0, RZ, 0x6, R53 ;  /* 0x00000006ff007819 */ /* 0x000fc60000011435 */
[----:B------:R-:W-:Y:S04]  /*15b80*/  STL.64 [R1+0x4588], R156 ;  /* 0x0045889c01007387 */ /* 0x000fe80000100a00 */
[----:B------:R1:W-:Y:S04]  /*15b90*/  STL.64 [R1+0x4580], R164 ;  /* 0x004580a401007387 */ /* 0x0003e80000100a00 */
[----:B------:R-:W-:Y:S01]  /*15ba0*/  STL.64 [R1+0x4578], R172 ;  /* 0x004578ac01007387 */ /* 0x000fe20000100a00 */
[----:B------:R-:W-:-:S03]  /*15bb0*/  SGXT R0, R0, 0x1 ;  /* 0x000000010000781a */ /* 0x000fc60000000200 */
[----:B------:R-:W-:Y:S04]  /*15bc0*/  STL.64 [R1+0x4570], R180 ;  /* 0x004570b401007387 */ /* 0x000fe80000100a00 */
[----:B------:R-:W-:Y:S01]  /*15bd0*/  STL.64 [R1+0x4568], R188 ;  /* 0x004568bc01007387 */ /* 0x000fe20000100a00 */
[----:B-1----:R-:W-:-:S03]  /*15be0*/  IMAD.SHL.U32 R165, R52, 0x4, RZ ;  /* 0x0000000434a57824 */ /* 0x002fc600078e00ff */
[----:B------:R-:W-:Y:S04]  /*15bf0*/  STL.64 [R1+0x4560], R196 ;  /* 0x004560c401007387 */ /* 0x000fe80000100a00 */
[----:B------:R-:W-:Y:S01]  /*15c00*/  STL.64 [R1+0x4558], R204 ;  /* 0x004558cc01007387 */ /* 0x000fe20000100a00 */
[----:B------:R-:W-:-:S03]  /*15c10*/  LOP3.LUT R165, R165, 0x110, R0, 0x78, !PT ;  /* 0x00000110a5a57812 */ /* 0x000fc600078e7800 */
[----:B------:R-:W-:Y:S01]  /*15c20*/  STL.64 [R1+0x4550], R212 ;  /* 0x004550d401007387 */ /* 0x000fe20000100a00 */
[----:B------:R-:W-:-:S03]  /*15c30*/  MOV R53, 0x3f ;  /* 0x0000003f00357802 */ /* 0x000fc60000000f00 */
[----:B------:R-:W-:Y:S04]  /*15c40*/  STL.64 [R1+0x4548], R220 ;  /* 0x004548dc01007387 */ /* 0x000fe80000100a00 */
[----:B------:R-:W-:Y:S04]  /*15c50*/  STL.64 [R1+0x4540], R228 ;  /* 0x004540e401007387 */ /* 0x000fe80000100a00 */
[----:B------:R-:W-:Y:S01]  /*15c60*/  STL.64 [R1+0x4538], R236 ;  /* 0x004538ec01007387 */ /* 0x000fe20000100a00 */
[----:B------:R-:W-:Y:S02]  /*15c70*/  IADD3 R53, R53, c[0x0][0x180], RZ ;  /* 0x0000600035357a10 */ /* 0x000fe40007ffe0ff */
[----:B------:R-:W-:-:S02]  /*15c80*/  SEL R0, RZ, 0x4, P2 ;  /* 0x00000004ff007807 */ /* 0x000fc40001000000 */
[----:B------:R-:W-:Y:S01]  /*15c90*/  ISETP.GT.AND P2, PT, R53, 0x7f, PT ;  /* 0x0000007f3500780c */ /* 0x000fe20003f44270 */
[----:B--2---:R-:W-:Y:S04]  /*15ca0*/  STL.64 [R1+0x4530], R4 ;  /* 0x0045300401007387 */ /* 0x004fe80000100a00 */
[----:B------:R-:W-:Y:S04]  /*15cb0*/  STL.64 [R1+0x4528], R2 ;  /* 0x0045280201007387 */ /* 0x000fe80000100a00 */
[----:B------:R-:W-:Y:S04]  /*15cc0*/  STL.64 [R1+0x4520], R250 ;  /* 0x004520fa01007387 */ /* 0x000fe80000100a00 */
[----:B------:R-:W-:Y:S04]  /*15cd0*/  STL.64 [R1+0x4518], R248 ;  /* 0x004518f801007387 */ /* 0x000fe80000100a00 */
[----:B------:R-:W-:Y:S04]  /*15ce0*/  STL.64 [R1+0x4510], R246 ;  /* 0x004510f601007387 */ /* 0x000fe80000100a00 */
[----:B------:R1:W-:Y:S04]  /*15cf0*/  STL.64 [R1+0x4508], R244 ;  /* 0x004508f401007387 */ /* 0x0003e80000100a00 */
[----:B---3--:R2:W-:Y:S04]  /*15d00*/  STL [R1+0x4490], R252 ;  /* 0x004490fc01007387 */ /* 0x0085e80000100800 */
[----:B------:R-:W3:Y:S04]  /*15d10*/  LDL.64 R52, [R1+0x378] ;  /* 0x0003780001347983 */ /* 0x000ee80000100a00 */
[----:B------:R-:W3:Y:S04]  /*15d20*/  LDL.64 R60, [R1+0x358] ;  /* 0x00035800013c7983 */ /* 0x000ee80000100a00 */
[----:B------:R-:W3:Y:S04]  /*15d30*/  LDL.64 R68, [R1+0x338] ;  /* 0x0003380001447983 */ /* 0x000ee80000100a00 */
[----:B------:R-:W3:Y:S04]  /*15d40*/  LDL.64 R76, [R1+0x318] ;  /* 0x00031800014c7983 */ /* 0x000ee80000100a00 */
[----:B------:R-:W3:Y:S04]  /*15d50*/  LDL.64 R84, [R1+0x2f8] ;  /* 0x0002f80001547983 */ /* 0x000ee80000100a00 */
[----:B------:R-:W3:Y:S04]  /*15d60*/  LDL.64 R92, [R1+0x2d8] ;  /* 0x0002d800015c7983 */ /* 0x000ee80000100a00 */
[----:B----4-:R4:W-:Y:S04]  /*15d70*/  LDGSTS.E [R165+0x60000], [R44.64], P6 ;  /* 0x600000002ca57fae */ /* 0x0109e8000b121844 */
[----:B------:R1:W-:Y:S04]  /*15d80*/  LDGSTS.E [R165+0x60800], [R36.64], P6 ;  /* 0x6080000024a57fae */ /* 0x0003e8000b121844 */
[----:B------:R2:W-:Y:S04]  /*15d90*/  LDGSTS.E [R165+0x61000], [R28.64], P6 ;  /* 0x610000001ca57fae */ /* 0x0005e8000b121844 */
[----:B----4-:R-:W4:Y:S04]  /*15da0*/  LDL.64 R44, [R1+0x398] ;  /* 0x00039800012c7983 */ /* 0x010f280000100a00 */
[----:B-1----:R-:W3:Y:S04]  /*15db0*/  LDL.64 R36, [R1+0x3b8] ;  /* 0x0003b80001247983 */ /* 0x002ee80000100a00 */
[----:B--2---:R-:W2:Y:S04]  /*15dc0*/  LDL.64 R28, [R1+0x3d8] ;  /* 0x0003d800011c7983 */ /* 0x004ea80000100a00 */
[----:B------:R-:W3:Y:S04]  /*15dd0*/  LDL.64 R100, [R1+0x2b8] ;  /* 0x0002b80001647983 */ /* 0x000ee80000100a00 */
[----:B------:R-:W4:Y:S04]  /*15de0*/  LDL.64 R108, [R1+0x298] ;  /* 0x00029800016c7983 */ /* 0x000f280000100a00 */
        /* <DEDUP_REMOVED lines=19> */
[----:B------:R-:W4:Y:S01]  /*15f20*/  LDL.64 R156, [R1+0x18] ;  /* 0x00001800019c7983 */ /* 0x000f220000100a00 */
[----:B------:R-:W-:-:S02]  /*15f30*/  LOP3.LUT R3, R165, 0x20, RZ, 0x3c, !PT ;  /* 0x00000020a5037812 */ /* 0x000fc400078e3cff */
[C---:B------:R-:W-:Y:S02]  /*15f40*/  LOP3.LUT R2, R165.reuse, 0x40, RZ, 0x3c, !PT ;  /* 0x00000040a5027812 */ /* 0x040fe400078e3cff */
[----:B------:R-:W-:Y:S01]  /*15f50*/  LOP3.LUT R252, R165, 0x60, RZ, 0x3c, !PT ;  /* 0x00000060a5fc7812 */ /* 0x000fe200078e3cff */
[----:B--2---:R1:W-:Y:S04]  /*15f60*/  LDGSTS.E [R165+0x61800], [R28.64], P6 ;  /* 0x618000001ca57fae */ /* 0x0043e8000b121844 */
[----:B---3--:R2:W-:Y:S04]  /*15f70*/  LDGSTS.E [R165+0x62000], [R36.64], P6 ;  /* 0x6200000024a57fae */ /* 0x0085e8000b121844 */
[----:B----4-:R3:W-:Y:S04]  /*15f80*/  LDGSTS.E [R165+0x62800], [R44.64], P6 ;  /* 0x628000002ca57fae */ /* 0x0107e8000b121844 */
[----:B------:R2:W-:Y:S04]  /*15f90*/  LDGSTS.E [R165+0x63000], [R52.64], P6 ;  /* 0x6300000034a57fae */ /* 0x0005e8000b121844 */
        /* <DEDUP_REMOVED lines=27> */
[----:B-1----:R-:W4:Y:S04]  /*16150*/  LDL.LU.64 R28, [R1+0x4608] ;  /* 0x00460800011c7983 */ /* 0x002f280000300a00 */
[----:B--2---:R-:W2:Y:S04]  /*16160*/  LDL.LU.64 R36, [R1+0x4600] ;  /* 0x0046000001247983 */ /* 0x004ea80000300a00 */
[----:B---3--:R-:W1:Y:S04]  /*16170*/  S2R R156, SR_TID.X ;  /* 0x00000000009c7919 */ /* 0x008e680000002100 */
[----:B------:R-:W3:Y:S04]  /*16180*/  LDL.LU.64 R44, [R1+0x45f8] ;  /* 0x0045f800012c7983 */ /* 0x000ee80000300a00 */
[----:B------:R-:W2:Y:S04]  /*16190*/  LDL.LU.64 R52, [R1+0x45f0] ;  /* 0x0045f00001347983 */ /* 0x000ea80000300a00 */
        /* <DEDUP_REMOVED lines=11> */
[----:B------:R-:W2:Y:S01]  /*16250*/  LDL.LU.64 R148, [R1+0x4590] ;  /* 0x0045900001947983 */ /* 0x000ea20000300a00 */
[----:B-1----:R-:W-:-:S03]  /*16260*/  SHF.R.S32.HI R157, RZ, 0x6, R156 ;  /* 0x00000006ff9d7819 */ /* 0x002fc6000001149c */
[----:B------:R1:W-:Y:S04]  /*16270*/  LDGSTS.E [R165+0x71000], [R6.64], P6 ;  /* 0x7100000006a57fae */ /* 0x0003e8000b121844 */
[----:B------:R-:W-:Y:S01]  /*16280*/  STL.64 [R1+0x44a0], R6 ;  /* 0x0044a00601007387 */ /* 0x000fe20000100a00 */
[----:B------:R-:W-:-:S03]  /*16290*/  LOP3.LUT R156, R156, 0x3f, RZ, 0xc0, !PT ;  /* 0x0000003f9c9c7812 */ /* 0x000fc600078ec0ff */
[----:B------:R1:W-:Y:S04]  /*162a0*/  LDGSTS.E [R165+0x71800], [R14.64], P6 ;  /* 0x718000000ea57fae */ /* 0x0003e8000b121844 */
[----:B------:R-:W-:Y:S04]  /*162b0*/  STL.64 [R1+0x44a8], R14 ;  /* 0x0044a80e01007387 */ /* 0x000fe80000100a00 */
[----:B------:R1:W-:Y:S04]  /*162c0*/  LDGSTS.E [R165+0x72000], [R22.64], P6 ;  /* 0x7200000016a57fae */ /* 0x0003e8000b121844 */
[----:B------:R-:W-:Y:S04]  /*162d0*/  STL.64 [R1+0x44b0], R22 ;  /* 0x0044b01601007387 */ /* 0x000fe80000100a00 */
[----:B------:R1:W-:Y:S04]  /*162e0*/  LDGSTS.E [R165+0x72800], [R30.64], P6 ;  /* 0x728000001ea57fae */ /* 0x0003e8000b121844 */
[----:B------:R-:W-:Y:S04]  /*162f0*/  STL.64 [R1+0x4488], R30 ;  /* 0x0044881e01007387 */ /* 0x000fe80000100a00 */
[----:B------:R1:W-:Y:S04]  /*16300*/  LDGSTS.E [R165+0x73000], [R38.64], P6 ;  /* 0x7300000026a57fae */ /* 0x0003e8000b121844 */
[----:B------:R-:W-:Y:S04]  /*16310*/  STL.64 [R1+0x4498], R38 ;  /* 0x0044982601007387 */ /* 0x000fe80000100a00 */
[----:B------:R1:W-:Y:S04]  /*16320*/  LDGSTS.E [R165+0x73800], [R46.64], P6 ;  /* 0x738000002ea57fae */ /* 0x0003e8000b121844 */
[----:B------:R-:W-:Y:S01]  /*16330*/  STL.64 [R1+0x44b8], R46 ;  /* 0x0044b82e01007387 */ /* 0x000fe20000100a00 */
[----:B------:R-:W-:-:S03]  /*16340*/  SGXT R157, R157, 0x1 ;  /* 0x000000019d9d781a */ /* 0x000fc60000000200 */
[----:B------:R1:W-:Y:S04]  /*16350*/  LDGSTS.E [R165+0x74000], [R54.64], P6 ;  /* 0x7400000036a57fae */ /* 0x0003e8000b121844 */
[----:B------:R-:W-:Y:S04]  /*16360*/  STL.64 [R1+0x44c0], R54 ;  /* 0x0044c03601007387 */ /* 0x000fe80000100a00 */
[----:B------:R1:W-:Y:S04]  /*16370*/  LDGSTS.E [R165+0x74800], [R62.64], P6 ;  /* 0x748000003ea57fae */ /* 0x0003e8000b121844 */
[----:B------:R-:W-:Y:S04]  /*16380*/  STL.64 [R1+0x44c8], R62 ;  /* 0x0044c83e01007387 */ /* 0x000fe80000100a00 */
[----:B------:R1:W-:Y:S04]  /*16390*/  LDGSTS.E [R165+0x75000], [R70.64], P6 ;  /* 0x7500000046a57fae */ /* 0x0003e8000b121844 */
[----:B------:R1:W-:Y:S04]  /*163a0*/  STL.64 [R1+0x4480], R70 ;  /* 0x0044804601007387 */ /* 0x0003e80000100a00 */
[----:B------:R-:W2:Y:S04]  /*163b0*/  LDL.64 R172, [R1+0x430] ;  /* 0x0004300001ac7983 */ /* 0x000ea80000100a00 */
[----:B-1----:R-:W3:Y:S01]  /*163c0*/  LDL.64 R164, [R1+0x410] ;  /* 0x0004100001a47983 */ /* 0x002ee20000100a00 */
[----:B------:R-:W-:-:S05]  /*163d0*/  IMAD.SHL.U32 R71, R156, 0x4, RZ ;  /* 0x000000049c477824 */ /* 0x000fca00078e00ff */
[----:B------:R-:W-:Y:S02]  /*163e0*/  LOP3.LUT R71, R71, 0x110, R157, 0x78, !PT ;  /* 0x0000011047477812 */ /* 0x000fe400078e789d */
[----:B------:R-:W4:Y:S04]  /*163f0*/  LDL.64 R156, [R1+0x3f0] ;  /* 0x0003f000019c7983 */ /* 0x000f280000100a00 */
        /* <DEDUP_REMOVED lines=11> */
[----:B------:R1:W-:Y:S04]  /*164b0*/  STL.64 [R1+0x44f8], R118 ;  /* 0x0044f87601007387 */ /* 0x0003e80000100a00 */
[----:B------:R1:W-:Y:S04]  /*164c0*/  LDGSTS.E [R71+0x78800], [R126.64], P6 ;  /* 0x788000007e477fae */ /* 0x0003e8000b121844 */
[----:B------:R1:W-:Y:S04]  /*164d0*/  STL.64 [R1+0x4500], R126 ;  /* 0x0045007e01007387 */ /* 0x0003e80000100a00 */
[----:B-1----:R-:W4:Y:S04]  /*164e0*/  LDL.64 R118, [R1+0x3b0] ;  /* 0x0003b00001767983 */ /* 0x002f280000100a00 */
        /* <DEDUP_REMOVED lines=12> */
[----:B------:R1:W-:Y:S04]  /*165b0*/  LDGSTS.E [R71+0x79000], [R134.64], P6 ;  /* 0x7900000086477fae */ /* 0x0003e8000b121844 */
        /* <DEDUP_REMOVED lines=27> */
[----:B------:R-:W4:Y:S04]  /*16770*/  LDL.64 R180, [R1+0x70] ;  /* 0x0000700001b47983 */ /* 0x000f280000100a00 */
[----:B--2---:R2:W-:Y:S04]  /*16780*/  LDGSTS.E [R3+0x60200], [R172.64], P6 ;  /* 0x60200000ac037fae */ /* 0x0045e8000b121844 */
[----:B---3--:R3:W-:Y:S04]  /*16790*/  LDGSTS.E [R3+0x60a00], [R164.64], P6 ;  /* 0x60a00000a4037fae */ /* 0x0087e8000b121844 */
[----:B--2---:R-:W2:Y:S04]  /*167a0*/  LDL.64 R172, [R1+0x50] ;  /* 0x0000500001ac7983 */ /* 0x004ea80000100a00 */
[----:B----4-:R4:W-:Y:S04]  /*167b0*/  LDGSTS.E [R3+0x61200], [R156.64], P6 ;  /* 0x612000009c037fae */ /* 0x0109e8000b121844 */
[----:B---3--:R-:W3:Y:S04]  /*167c0*/  LDL.64 R164, [R1+0x30] ;  /* 0x0000300001a47983 */ /* 0x008ee80000100a00 */
[----:B----4-:R-:W3:Y:S04]  /*167d0*/  LDL.64 R156, [R1+0x10] ;  /* 0x00001000019c7983 */ /* 0x010ee80000100a00 */
        /* <DEDUP_REMOVED lines=15> */
[----:B-1----:R-:W4:Y:S04]  /*168d0*/  LDL.64 R126, [R1+0x3a8] ;  /* 0x0003a800017e7983 */ /* 0x002f280000100a00 */
        /* <DEDUP_REMOVED lines=23> */
[----:B------:R1:W-:Y:S04]  /*16a50*/  LDGSTS.E [R3+0x6f200], [R180.64], P6 ;  /* 0x6f200000b4037fae */ /* 0x0003e8000b121844 */
[----:B------:R-:W4:Y:S04]  /*16a60*/  LDL.64 R22, [R1+0x228] ;  /* 0x0002280001167983 */ /* 0x000f280000100a00 */
[----:B------:R-:W4:Y:S04]  /*16a70*/  LDL.64 R14, [R1+0x208] ;  /* 0x00020800010e7983 */ /* 0x000f280000100a00 */
[----:B------:R-:W4:Y:S04]  /*16a80*/  LDL.64 R6, [R1+0x1e8] ;  /* 0x0001e80001067983 */ /* 0x000f280000100a00 */
        /* <DEDUP_REMOVED lines=13> */
[----:B--2---:R1:W-:Y:S04]  /*16b60*/  LDGSTS.E [R3+0x6fa00], [R172.64], P6 ;  /* 0x6fa00000ac037fae */ /* 0x0043e8000b121844 */
[----:B---3--:R2:W-:Y:S04]  /*16b70*/  LDGSTS.E [R3+0x70200], [R164.64], P6 ;  /* 0x70200000a4037fae */ /* 0x0085e8000b121844 */
[----:B-1----:R-:W3:Y:S04]  /*16b80*/  LDL.64 R172, [R1+0x428] ;  /* 0x0004280001ac7983 */ /* 0x002ee80000100a00 */
[----:B------:R1:W-:Y:S04]  /*16b90*/  LDGSTS.E [R3+0x70a00], [R156.64], P6 ;  /* 0x70a000009c037fae */ /* 0x0003e8000b121844 */
[----:B--2---:R-:W2:Y:S04]  /*16ba0*/  LDL.64 R164, [R1+0x408] ;  /* 0x0004080001a47983 */ /* 0x004ea80000100a00 */
[----:B------:R2:W-:Y:S04]  /*16bb0*/  LDGSTS.E [R3+0x71200], [R8.64], P6 ;  /* 0x7120000008037fae */ /* 0x0005e8000b121844 */
[----:B-1----:R-:W4:Y:S04]  /*16bc0*/  LDL.64 R156, [R1+0x3e8] ;  /* 0x0003e800019c7983 */ /* 0x002f280000100a00 */
        /* <DEDUP_REMOVED lines=29> */
[----:B---3--:R3:W-:Y:S04]  /*16da0*/  LDGSTS.E [R2+0x60400], [R172.64], P6 ;  /* 0x60400000ac027fae */ /* 0x0087e8000b121844 */
[----:B--2---:R2:W-:Y:S04]  /*16db0*/  LDGSTS.E [R2+0x60c00], [R164.64], P6 ;  /* 0x60c00000a4027fae */ /* 0x0045e8000b121844 */
[----:B---3--:R-:W3:Y:S04]  /*16dc0*/  LDL.64 R172, [R1+0x28] ;  /* 0x0000280001ac7983 */ /* 0x008ee80000100a00 */
[----:B----4-:R4:W-:Y:S04]  /*16dd0*/  LDGSTS.E [R2+0x61400], [R156.64], P6 ;  /* 0x614000009c027fae */ /* 0x0109e8000b121844 */
[----:B--2---:R-:W2:Y:S04]  /*16de0*/  LDL.64 R164, [R1+0x8] ;  /* 0x0000080001a47983 */ /* 0x004ea80000100a00 */
[----:B----4-:R-:W4:Y:S04]  /*16df0*/  LDL.64 R156, [R1+0x3c8] ;  /* 0x0003c800019c7983 */ /* 0x010f280000100a00 */
        /* <DEDUP_REMOVED lines=28> */
[----:B----4-:R-:W4:Y:S04]  /*16fc0*/  LDL.LU.64 R156, [R1+0x4588] ;  /* 0x00458800019c7983 */ /* 0x010f280000300a00 */
[----:B------:R1:W-:Y:S04]  /*16fd0*/  LDGSTS.E [R2+0x6fc00], [R180.64], P6 ;  /* 0x6fc00000b4027fae */ /* 0x0003e8000b121844 */
[----:B---3--:R3:W-:Y:S04]  /*16fe0*/  LDGSTS.E [R2+0x70400], [R172.64], P6 ;  /* 0x70400000ac027fae */ /* 0x0087e8000b121844 */
[----:B--2---:R2:W-:Y:S04]  /*16ff0*/  LDGSTS.E [R2+0x70c00], [R164.64], P6 ;  /* 0x70c00000a4027fae */ /* 0x0045e8000b121844 */
[----:B-1----:R-:W4:Y:S04]  /*17000*/  LDL.64 R180, [R1+0x420] ;  /* 0x0004200001b47983 */ /* 0x002f280000100a00 */
[----:B---3--:R-:W3:Y:S04]  /*17010*/  LDL.64 R172, [R1+0x400] ;  /* 0x0004000001ac7983 */ /* 0x008ee80000100a00 */
[----:B--2---:R-:W3:Y:S04]  /*17020*/  LDL.64 R164, [R1+0x3e0] ;  /* 0x0003e00001a47983 */ /* 0x004ee80000100a00 */
        /* <DEDUP_REMOVED lines=30> */
[----:B------:R-:W2:Y:S04]  /*17210*/  LDL.64 R188, [R1+0x360] ;  /* 0x0003600001bc7983 */ /* 0x000ea80000100a00 */
[----:B------:R-:W2:Y:S04]  /*17220*/  LDL.64 R196, [R1+0x340] ;  /* 0x0003400001c47983 */ /* 0x000ea80000100a00 */
[----:B------:R-:W2:Y:S04]  /*17230*/  LDL.64 R204, [R1+0x320] ;  /* 0x0003200001cc7983 */ /* 0x000ea80000100a00 */
[----:B------:R-:W2:Y:S04]  /*17240*/  LDL.64 R212, [R1+0x300] ;  /* 0x0003000001d47983 */ /* 0x000ea80000100a00 */
[----:B------:R-:W2:Y:S04]  /*17250*/  LDL.64 R220, [R1+0x2e0] ;  /* 0x0002e00001dc7983 */ /* 0x000ea80000100a00 */
[----:B------:R-:W2:Y:S04]  /*17260*/  LDL.64 R228, [R1+0x2c0] ;  /* 0x0002c00001e47983 */ /* 0x000ea80000100a00 */
[----:B------:R-:W2:Y:S04]  /*17270*/  LDL.64 R236, [R1+0x2a0] ;  /* 0x0002a00001ec7983 */ /* 0x000ea80000100a00 */
[----:B------:R-:W2:Y:S04]  /*17280*/  LDL.64 R4, [R1+0x280] ;  /* 0x0002800001047983 */ /* 0x000ea80000100a00 */
[----:B-1----:R-:W2:Y:S04]  /*17290*/  LDL.64 R2, [R1+0x260] ;  /* 0x0002600001027983 */ /* 0x002ea80000100a00 */
        /* <DEDUP_REMOVED lines=18> */
[----:B------:R-:W2:Y:S04]  /*173c0*/  LDL.64 R6, [R1] ;  /* 0x0000000001067983 */ /* 0x000ea80000100a00 */
[----:B----4-:R1:W-:Y:S04]  /*173d0*/  LDGSTS.E [R252+0x60600], [R180.64], P6 ;  /* 0x60600000b4fc7fae */ /* 0x0103e8000b121844 */
[----:B---3--:R3:W-:Y:S04]  /*173e0*/  LDGSTS.E [R252+0x60e00], [R172.64], P6 ;  /* 0x60e00000acfc7fae */ /* 0x0087e8000b121844 */
[----:B------:R4:W-:Y:S04]  /*173f0*/  LDGSTS.E [R252+0x61600], [R164.64], P6 ;  /* 0x61600000a4fc7fae */ /* 0x0009e8000b121844 */
[----:B-1----:R-:W2:Y:S04]  /*17400*/  LDL.64 R180, [R1+0x380] ;  /* 0x0003800001b47983 */ /* 0x002ea80000100a00 */
[----:B---3--:R-:W3:Y:S04]  /*17410*/  LDL.64 R172, [R1+0x3a0] ;  /* 0x0003a00001ac7983 */ /* 0x008ee80000100a00 */
[----:B----4-:R-:W4:Y:S04]  /*17420*/  LDL.64 R164, [R1+0x3c0] ;  /* 0x0003c00001a47983 */ /* 0x010f280000100a00 */
[----:B----4-:R1:W-:Y:S04]  /*17430*/  LDGSTS.E [R252+0x61e00], [R164.64], P6 ;  /* 0x61e00000a4fc7fae */ /* 0x0103e8000b121844 */
[----:B---3--:R3:W-:Y:S04]  /*17440*/  LDGSTS.E [R252+0x62600], [R172.64], P6 ;  /* 0x62600000acfc7fae */ /* 0x0087e8000b121844 */
[----:B--2---:R2:W-:Y:S04]  /*17450*/  LDGSTS.E [R252+0x62e00], [R180.64], P6 ;  /* 0x62e00000b4fc7fae */ /* 0x0045e8000b121844 */
[----:B-1----:R-:W4:Y:S04]  /*17460*/  LDL.LU.64 R164, [R1+0x4580] ;  /* 0x0045800001a47983 */ /* 0x002f280000300a00 */
[----:B---3--:R-:W3:Y:S04]  /*17470*/  LDL.LU.64 R172, [R1+0x4578] ;  /* 0x0045780001ac7983 */ /* 0x008ee80000300a00 */
[----:B--2---:R-:W2:Y:S04]  /*17480*/  LDL.LU.64 R180, [R1+0x4570] ;  /* 0x0045700001b47983 */ /* 0x004ea80000300a00 */
[----:B------:R1:W-:Y:S04]  /*17490*/  LDGSTS.E [R252+0x63600], [R188.64], P6 ;  /* 0x63600000bcfc7fae */ /* 0x0003e8000b121844 */
[----:B------:R1:W-:Y:S04]  /*174a0*/  LDGSTS.E [R252+0x63e00], [R196.64], P6 ;  /* 0x63e00000c4fc7fae */ /* 0x0003e8000b121844 */
[----:B------:R1:W-:Y:S04]  /*174b0*/  LDGSTS.E [R252+0x64600], [R204.64], P6 ;  /* 0x64600000ccfc7fae */ /* 0x0003e8000b121844 */
[----:B-1----:R-:W2:Y:S04]  /*174c0*/  LDL.LU.64 R188, [R1+0x4568] ;  /* 0x0045680001bc7983 */ /* 0x002ea80000300a00 */
[----:B------:R-:W2:Y:S04]  /*174d0*/  LDL.LU.64 R196, [R1+0x4560] ;  /* 0x0045600001c47983 */ /* 0x000ea80000300a00 */
[----:B------:R-:W2:Y:S04]  /*174e0*/  LDL.LU.64 R204, [R1+0x4558] ;  /* 0x0045580001cc7983 */ /* 0x000ea80000300a00 */
        /* <DEDUP_REMOVED lines=11> */
[----:B------:R1:W-:Y:S04]  /*175a0*/  LDGSTS.E [R252+0x67e00], [R250.64], P6 ;  /* 0x67e00000fafc7fae */ /* 0x0003e8000b121844 */
[----:B------:R1:W-:Y:S04]  /*175b0*/  LDGSTS.E [R252+0x68600], [R248.64], P6 ;  /* 0x68600000f8fc7fae */ /* 0x0003e8000b121844 */
[----:B------:R1:W-:Y:S04]  /*175c0*/  LDGSTS.E [R252+0x68e00], [R246.64], P6 ;  /* 0x68e00000f6fc7fae */ /* 0x0003e8000b121844 */
[----:B------:R-:W2:Y:S04]  /*175d0*/  LDL.LU.64 R2, [R1+0x4528] ;  /* 0x0045280001027983 */ /* 0x000ea80000300a00 */
[----:B------:R1:W-:Y:S04]  /*175e0*/  LDGSTS.E [R252+0x69600], [R244.64], P6 ;  /* 0x69600000f4fc7fae */ /* 0x0003e8000b121844 */
[----:B-1----:R-:W2:Y:S04]  /*175f0*/  LDL.LU.64 R250, [R1+0x4520] ;  /* 0x0045200001fa7983 */ /* 0x002ea80000300a00 */
[----:B------:R1:W-:Y:S04]  /*17600*/  LDGSTS.E [R252+0x69e00], [R126.64], P6 ;  /* 0x69e000007efc7fae */ /* 0x0003e8000b121844 */
[----:B------:R-:W2:Y:S04]  /*17610*/  LDL.LU.64 R248, [R1+0x4518] ;  /* 0x0045180001f87983 */ /* 0x000ea80000300a00 */
[----:B------:R1:W-:Y:S04]  /*17620*/  LDGSTS.E [R252+0x6a600], [R118.64], P6 ;  /* 0x6a60000076fc7fae */ /* 0x0003e8000b121844 */
[----:B------:R-:W2:Y:S04]  /*17630*/  LDL.LU.64 R246, [R1+0x4510] ;  /* 0x0045100001f67983 */ /* 0x000ea80000300a00 */
[----:B------:R1:W-:Y:S04]  /*17640*/  LDGSTS.E [R252+0x6ae00], [R110.64], P6 ;  /* 0x6ae000006efc7fae */ /* 0x0003e8000b121844 */
[----:B------:R-:W2:Y:S04]  /*17650*/  LDL.LU.64 R244, [R1+0x4508] ;  /* 0x0045080001f47983 */ /* 0x000ea80000300a00 */
        /* <DEDUP_REMOVED lines=8> */
[----:B-1----:R-:W2:Y:S04]  /*176e0*/  LDL.LU.64 R110, [R1+0xaa0] ;  /* 0x000aa000016e7983 */ /* 0x002ea80000300a00 */
        /* <DEDUP_REMOVED lines=24> */
[----:B-1----:R-:W1:Y:S04]  /*17870*/  S2R R31, SR_TID.X ;  /* 0x00000000001f7919 */ /* 0x002e680000002100 */
[----:B------:R-:W2:Y:S04]  /*17880*/  LDL.LU.64 R62, [R1+0xa90] ;  /* 0x000a9000013e7983 */ /* 0x000ea80000300a00 */
[----:B------:R-:W2:Y:S01]  /*17890*/  LDL.LU.64 R54, [R1+0xa88] ;  /* 0x000a880001367983 */ /* 0x000ea20000300a00 */
[----:B------:R-:W-:-:S03]  /*178a0*/  SEL R0, R0, RZ, P2 ;  /* 0x000000ff00007207 */ /* 0x000fc60001000000 */
[----:B------:R-:W2:Y:S04]  /*178b0*/  LDL.LU.64 R86, [R1+0xa20] ;  /* 0x000a200001567983 */ /* 0x000ea80000300a00 */
[----:B------:R-:W2:Y:S04]  /*178c0*/  LDL.LU.64 R22, [R1+0xa18] ;  /* 0x000a180001167983 */ /* 0x000ea80000300a00 */
[----:B------:R-:W2:Y:S04]  /*178d0*/  LDL.LU.64 R46, [R1+0xa10] ;  /* 0x000a1000012e7983 */ /* 0x000ea80000300a00 */
[----:B----4-:R4:W-:Y:S04]  /*178e0*/  LDGSTS.E [R252+0x7ae00], [R164.64], P6 ;  /* 0x7ae00000a4fc7fae */ /* 0x0109e8000b121844 */
[----:B---3--:R4:W-:Y:S04]  /*178f0*/  LDGSTS.E [R252+0x7b600], [R172.64], P6 ;  /* 0x7b600000acfc7fae */ /* 0x0089e8000b121844 */
[----:B--2---:R4:W-:Y:S01]  /*17900*/  LDGSTS.E [R252+0x7be00], [R180.64], P6 ;  /* 0x7be00000b4fc7fae */ /* 0x0049e2000b121844 */
[----:B-1----:R-:W-:-:S03]  /*17910*/  LOP3.LUT R6, R31, 0x7f, RZ, 0xc0, !PT ;  /* 0x0000007f1f067812 */ /* 0x002fc600078ec0ff */
        /* <DEDUP_REMOVED lines=9> */
[----:B------:R-:W0:Y:S01]  /*179b0*/  LDGDEPBAR ;  /* 0x00000000000079af */ /* 0x000e220000000000 */
[----:B----4-:R-:W-:-:S05]  /*179c0*/  IMAD.MOV.U32 R252, RZ, RZ, c[0x0][0x180] ;  /* 0x00006000fffc7624 */ /* 0x010fca00078e00ff */
[----:B------:R-:W-:-:S04]  /*179d0*/  IADD3 R252, R252, -0x55, RZ ;  /* 0xffffffabfcfc7810 */ /* 0x000fc80007ffe0ff */
[----:B------:R-:W-:Y:S01]  /*179e0*/  ISETP.GE.U32.AND P2, PT, R252, 0x7fffff6c, PT ;  /* 0x7fffff6cfc00780c */ /* 0x000fe20003f46070 */
[----:B------:R-:W-:Y:S01]  /*179f0*/  IMAD.WIDE R118, R2, 0x4, R250 ;  /* 0x0000000402767825 */ /* 0x000fe200078e02fa */
[----:B------:R-:W-:Y:S01]  /*17a00*/  SHF.L.U32 R252, R6, 0x2, RZ ;  /* 0x0000000206fc7819 */ /* 0x000fe200000006ff */
[----:B------:R-:W-:Y:S02]  /*17a10*/  BAR.SYNC.DEFER_BLOCKING 0x0 ;  /* 0x0000000000007b1d */ /* 0x000fe40000010000 */
[----:B------:R-:W-:-:S04]  /*17a20*/  IMAD.WIDE R102, R2, 0x4, R248 ;  /* 0x0000000402667825 */ /* 0x000fc800078e02f8 */
[----:B------:R-:W-:Y:S01]  /*17a30*/  STL.64 [R1+0xc50], R118 ;  /* 0x000c507601007387 */ /* 0x000fe20000100a00 */
[----:B------:R-:W-:-:S03]  /*17a40*/  IMAD.WIDE R94, R2, 0x4, R246 ;  /* 0x00000004025e7825 */ /* 0x000fc600078e02f6 */
[----:B------:R1:W-:Y:S01]  /*17a50*/  STL.64 [R1+0xc48], R102 ;  /* 0x000c486601007387 */ /* 0x0003e20000100a00 */
[----:B------:R-:W-:-:S03]  /*17a60*/  IMAD.WIDE R78, R2, 0x4, R244 ;  /* 0x00000004024e7825 */ /* 0x000fc600078e02f4 */
[----:B------:R3:W-:Y:S04]  /*17a70*/  STL.64 [R1+0xc40], R94 ;  /* 0x000c405e01007387 */ /* 0x0007e80000100a00 */
[----:B------:R-:W-:Y:S01]  /*17a80*/  @!PT LDS RZ, [RZ] ;  /* 0x00000000fffff984 */ /* 0x000fe20000000800 */
[----:B------:R-:W-:Y:S01]  /*17a90*/  @!PT LDS RZ, [RZ] ;  /* 0x00000000fffff984 */ /* 0x000fe20000000800 */
[----:B------:R-:W-:Y:S01]  /*17aa0*/  @!PT LDS RZ, [RZ] ;  /* 0x00000000fffff984 */ /* 0x000fe20000000800 */
[----:B------:R4:W-:Y:S04]  /*17ab0*/  LDGSTS.E [R252+0x20000], [R118.64], !P3 ;  /* 0x2000000076fc7fae */ /* 0x0009e8000d921844 */
[----:B------:R1:W-:Y:S04]  /*17ac0*/  STL.64 [R1+0xc38], R78 ;  /* 0x000c384e01007387 */ /* 0x0003e80000100a00 */
[----:B------:R1:W-:Y:S04]  /*17ad0*/  LDGSTS.E [R252+0x20200], [R102.64], !P3 ;  /* 0x2020000066fc7fae */ /* 0x0003e8000d921844 */
[----:B------:R3:W-:Y:S04]  /*17ae0*/  LDGSTS.E [R252+0x20400], [R94.64], !P3 ;  /* 0x204000005efc7fae */ /* 0x0007e8000d921844 */
[----:B------:R4:W-:Y:S04]  /*17af0*/  LDGSTS.E [R252+0x20600], [R78.64], !P3 ;  /* 0x206000004efc7fae */ /* 0x0009e8000d921844 */
[----:B-1----:R-:W2:Y:S04]  /*17b00*/  LDL.LU.64 R102, [R1+0x9a0] ;  /* 0x0009a00001667983 */ /* 0x002ea80000300a00 */
[----:B---3--:R-:W3:Y:S04]  /*17b10*/  LDL.LU.64 R94, [R1+0x998] ;  /* 0x00099800015e7983 */ /* 0x008ee80000300a00 */
[----:B----4-:R-:W3:Y:S01]  /*17b20*/  LDL.LU.64 R78, [R1+0x990] ;  /* 0x00099000014e7983 */ /* 0x010ee20000300a00 */
[----:B------:R-:W-:-:S05]  /*17b30*/  IMAD.WIDE R118, R2, 0x4, R110 ;  /* 0x0000000402767825 */ /* 0x000fca00078e026e */
[----:B------:R1:W-:Y:S01]  /*17b40*/  LDGSTS.E [R252+0x22000], [R118.64], !P0 ;  /* 0x2200000076fc7fae */ /* 0x0003e2000c121844 */
[----:B------:R-:W-:-:S03]  /*17b50*/  IMAD.WIDE R110, R2, 0x4, R38 ;  /* 0x00000004026e7825 */ /* 0x000fc600078e0226 */
[----:B------:R-:W3:Y:S04]  /*17b60*/  LDL.LU.64 R38, [R1+0x988] ;  /* 0x0009880001267983 */ /* 0x000ee80000300a00 */
[----:B------:R1:W-:Y:S04]  /*17b70*/  STL.64 [R1+0xc30], R118 ;  /* 0x000c307601007387 */ /* 0x0003e80000100a00 */
[----:B------:R1:W-:Y:S04]  /*17b80*/  STL.64 [R1+0xc28], R110 ;  /* 0x000c286e01007387 */ /* 0x0003e80000100a00 */
[----:B------:R1:W-:Y:S01]  /*17b90*/  LDGSTS.E [R252+0x22200], [R110.64], !P0 ;  /* 0x222000006efc7fae */ /* 0x0003e2000c121844 */
[----:B------:R-:W-:-:S04]  /*17ba0*/  IMAD.WIDE R62, R2, 0x4, R62 ;  /* 0x00000004023e7825 */ /* 0x000fc800078e023e */
[C---:B------:R-:W-:Y:S01]  /*17bb0*/  IMAD.WIDE R54, R2.reuse, 0x4, R54 ;  /* 0x0000000402367825 */ /* 0x040fe200078e0236 */
[----:B------:R1:W-:Y:S03]  /*17bc0*/  STL.64 [R1+0xc20], R62 ;  /* 0x000c203e01007387 */ /* 0x0003e60000100a00 */
[C---:B-1----:R-:W-:Y:S01]  /*17bd0*/  IMAD.WIDE R118, R2.reuse, 0x4, R86 ;  /* 0x0000000402767825 */ /* 0x042fe200078e0256 */
[----:B------:R1:W-:Y:S03]  /*17be0*/  STL.64 [R1+0xaa0], R54 ;  /* 0x000aa03601007387 */ /* 0x0003e60000100a00 */
[C---:B------:R-:W-:Y:S01]  /*17bf0*/  IMAD.WIDE R86, R2.reuse, 0x4, R22 ;  /* 0x0000000402567825 */ /* 0x040fe200078e0216 */
[----:B------:R1:W-:Y:S03]  /*17c00*/  LDGSTS.E [R252+0x22400], [R62.64], !P0 ;  /* 0x224000003efc7fae */ /* 0x0003e6000c121844 */
[C---:B------:R-:W-:Y:S01]  /*17c10*/  IMAD.WIDE R46, R2.reuse, 0x4, R46 ;  /* 0x00000004022e7825 */ /* 0x040fe200078e022e */
[----:B------:R-:W4:Y:S04]  /*17c20*/  LDL.LU.64 R110, [R1+0x920] ;  /* 0x00092000016e7983 */ /* 0x000f280000300a00 */
[----:B------:R1:W-:Y:S04]  /*17c30*/  LDGSTS.E [R252+0x22600], [R54.64], !P0 ;  /* 0x2260000036fc7fae */ /* 0x0003e8000c121844 */
[----:B-1----:R-:W4:Y:S04]  /*17c40*/  LDL.LU.64 R62, [R1+0x918] ;  /* 0x00091800013e7983 */ /* 0x002f280000300a00 */
[----:B------:R1:W-:Y:S04]  /*17c50*/  LDGSTS.E [R252+0x24000], [R118.64], !P4 ;  /* 0x2400000076fc7fae */ /* 0x0003e8000e121844 */
[----:B------:R-:W4:Y:S04]  /*17c60*/  LDL.LU.64 R54, [R1+0x910] ;  /* 0x0009100001367983 */ /* 0x000f280000300a00 */
[----:B------:R-:W4:Y:S04]  /*17c70*/  LDL.LU.64 R22, [R1+0x908] ;  /* 0x0009080001167983 */ /* 0x000f280000300a00 */
[----:B------:R-:W-:Y:S04]  /*17c80*/  STL.64 [R1+0xa98], R118 ;  /* 0x000a987601007387 */ /* 0x000fe80000100a00 */
[----:B------:R1:W-:Y:S01]  /*17c90*/  STL.64 [R1+0xa90], R86 ;  /* 0x000a905601007387 */ /* 0x0003e20000100a00 */
[----:B--2---:R-:W-:-:S03]  /*17ca0*/  IMAD.WIDE R14, R2, 0x4, R14 ;  /* 0x00000004020e7825 */ /* 0x004fc600078e020e */
[----:B------:R2:W-:Y:S04]  /*17cb0*/  STL.64 [R1+0xa88], R46 ;  /* 0x000a882e01007387 */ /* 0x0005e80000100a00 */
[----:B------:R1:W-:Y:S04]  /*17cc0*/  LDGSTS.E [R252+0x24200], [R86.64], !P4 ;  /* 0x2420000056fc7fae */ /* 0x0003e8000e121844 */
[----:B------:R2:W-:Y:S04]  /*17cd0*/  STL.64 [R1+0xa20], R14 ;  /* 0x000a200e01007387 */ /* 0x0005e80000100a00 */
[----:B------:R2:W-:Y:S04]  /*17ce0*/  LDGSTS.E [R252+0x24400], [R46.64], !P4 ;  /* 0x244000002efc7fae */ /* 0x0005e8000e121844 */
[----:B-1----:R-:W4:Y:S04]  /*17cf0*/  LDL.LU.64 R86, [R1+0x8a0] ;  /* 0x0008a00001567983 */ /* 0x002f280000300a00 */
[----:B------:R1:W-:Y:S04]  /*17d00*/  LDGSTS.E [R252+0x24600], [R14.64], !P4 ;  /* 0x246000000efc7fae */ /* 0x0003e8000e121844 */
[----:B--2---:R-:W4:Y:S04]  /*17d10*/  LDL.LU.64 R46, [R1+0x898] ;  /* 0x00089800012e7983 */ /* 0x004f280000300a00 */
[----:B-1----:R-:W4:Y:S01]  /*17d20*/  LDL.LU.64 R14, [R1+0x890] ;  /* 0x00089000010e7983 */ /* 0x002f220000300a00 */
[----:B------:R-:W-:-:S03]  /*17d30*/  IMAD.WIDE R118, R2, 0x4, R102 ;  /* 0x0000000402767825 */ /* 0x000fc600078e0266 */
[----:B------:R-:W2:Y:S01]  /*17d40*/  LDL.LU.64 R102, [R1+0x888] ;  /* 0x0008880001667983 */ /* 0x000ea20000300a00 */
[----:B---3--:R-:W-:-:S04]  /*17d50*/  IMAD.WIDE R94, R2, 0x4, R94 ;  /* 0x00000004025e7825 */ /* 0x008fc800078e025e */
[C---:B------:R-:W-:Y:S01]  /*17d60*/  IMAD.WIDE R78, R2.reuse, 0x4, R78 ;  /* 0x00000004024e7825 */ /* 0x040fe200078e024e */
[----:B------:R-:W-:Y:S04]  /*17d70*/  STL.64 [R1+0xa18], R118 ;  /* 0x000a187601007387 */ /* 0x000fe80000100a00 */
[----:B------:R1:W-:Y:S04]  /*17d80*/  STL.64 [R1+0xa10], R94 ;  /* 0x000a105e01007387 */ /* 0x0003e80000100a00 */
[----:B------:R3:W-:Y:S01]  /*17d90*/  STL.64 [R1+0xa08], R78 ;  /* 0x000a084e01007387 */ /* 0x0007e20000100a00 */
[----:B------:R-:W-:-:S03]  /*17da0*/  IMAD.WIDE R38, R2, 0x4, R38 ;  /* 0x0000000402267825 */ /* 0x000fc600078e0226 */
[----:B------:R4:W-:Y:S04]  /*17db0*/  LDGSTS.E [R252+0x26000], [R118.64], !P1 ;  /* 0x2600000076fc7fae */ /* 0x0009e8000c921844 */
[----:B------:R1:W-:Y:S04]  /*17dc0*/  LDGSTS.E [R252+0x26200], [R94.64], !P1 ;  /* 0x262000005efc7fae */ /* 0x0003e8000c921844 */
[----:B------:R3:W-:Y:S04]  /*17dd0*/  STL.64 [R1+0x9a0], R38 ;  /* 0x0009a02601007387 */ /* 0x0007e80000100a00 */
[----:B------:R3:W-:Y:S04]  /*17de0*/  LDGSTS.E [R252+0x26400], [R78.64], !P1 ;  /* 0x264000004efc7fae */ /* 0x0007e8000c921844 */
[----:B-1----:R-:W2:Y:S04]  /*17df0*/  LDL.LU.64 R94, [R1+0x820] ;  /* 0x00082000015e7983 */ /* 0x002ea80000300a00 */
[----:B------:R1:W-:Y:S04]  /*17e00*/  LDGSTS.E [R252+0x26600], [R38.64], !P1 ;  /* 0x2660000026fc7fae */ /* 0x0003e8000c921844 */
[----:B---3--:R-:W3:Y:S04]  /*17e10*/  LDL.LU.64 R78, [R1+0x818] ;  /* 0x00081800014e7983 */ /* 0x008ee80000300a00 */
[----:B-1----:R-:W3:Y:S01]  /*17e20*/  LDL.LU.64 R38, [R1+0x810] ;  /* 0x0008100001267983 */ /* 0x002ee20000300a00 */
[----:B------:R-:W-:Y:S01]  /*17e30*/  ISETP.GE.U32.AND P6, PT, R3, 0x7fffff70, PT ;  /* 0x7fffff700300780c */ /* 0x000fe20003fc6070 */
[----:B----4-:R-:W-:-:S12]  /*17e40*/  IMAD.WIDE R118, R2, 0x4, R110 ;  /* 0x0000000402767825 */ /* 0x010fd800078e026e */
[----:B------:R1:W-:Y:S01]  /*17e50*/  LDGSTS.E [R252+0x28000], [R118.64], !P6 ;  /* 0x2800000076fc7fae */ /* 0x0003e2000f121844 */
[----:B------:R-:W-:-:S03]  /*17e60*/  IMAD.WIDE R110, R2, 0x4, R62 ;  /* 0x00000004026e7825 */ /* 0x000fc600078e023e */
[----:B------:R-:W4:Y:S01]  /*17e70*/  LDL.LU.64 R62, [R1+0x808] ;  /* 0x00080800013e7983 */ /* 0x000f220000300a00 */
[----:B------:R-:W-:-:S03]  /*17e80*/  IMAD.WIDE R54, R2, 0x4, R54 ;  /* 0x0000000402367825 */ /* 0x000fc600078e0236 */
[----:B------:R1:W-:Y:S01]  /*17e90*/  STL.64 [R1+0x998], R118 ;  /* 0x0009987601007387 */ /* 0x0003e20000100a00 */
[----:B------:R-:W-:-:S03]  /*17ea0*/  IMAD.WIDE R22, R2, 0x4, R22 ;  /* 0x0000000402167825 */ /* 0x000fc600078e0216 */
[----:B------:R-:W-:Y:S04]  /*17eb0*/  STL.64 [R1+0x990], R110 ;  /* 0x0009906e01007387 */ /* 0x000fe80000100a00 */
[----:B------:R1:W-:Y:S04]  /*17ec0*/  STL.64 [R1+0x988], R54 ;  /* 0x0009883601007387 */ /* 0x0003e80000100a00 */
[----:B------:R1:W-:Y:S04]  /*17ed0*/  LDGSTS.E [R252+0x28200], [R110.64], !P6 ;  /* 0x282000006efc7fae */ /* 0x0003e8000f121844 */
[----:B------:R1:W-:Y:S04]  /*17ee0*/  STL.64 [R1+0x920], R22 ;  /* 0x0009201601007387 */ /* 0x0003e80000100a00 */
[----:B------:R1:W-:Y:S04]  /*17ef0*/  LDGSTS.E [R252+0x28400], [R54.64], !P6 ;  /* 0x2840000036fc7fae */ /* 0x0003e8000f121844 */
[----:B------:R1:W-:Y:S02]  /*17f00*/  LDGSTS.E [R252+0x28600], [R22.64], !P6 ;  /* 0x2860000016fc7fae */ /* 0x0003e4000f121844 */
[----:B-1----:R-:W-:-:S02]  /*17f10*/  IMAD.WIDE R118, R2, 0x4, R86 ;  /* 0x0000000402767825 */ /* 0x002fc400078e0256 */
[----:B------:R-:W4:Y:S04]  /*17f20*/  LDL.LU.64 R54, [R1+0x7a0] ;  /* 0x0007a00001367983 */ /* 0x000f280000300a00 */
[----:B------:R-:W4:Y:S01]  /*17f30*/  LDL.LU.64 R22, [R1+0x798] ;  /* 0x0007980001167983 */ /* 0x000f220000300a00 */
[----:B------:R-:W-:-:S03]  /*17f40*/  IMAD.WIDE R46, R2, 0x4, R46 ;  /* 0x00000004022e7825 */ /* 0x000fc600078e022e */
[----:B------:R-:W4:Y:S04]  /*17f50*/  LDL.LU.64 R110, [R1+0x790] ;  /* 0x00079000016e7983 */ /* 0x000f280000300a00 */
[----:B------:R-:W-:Y:S01]  /*17f60*/  STL.64 [R1+0x918], R118 ;  /* 0x0009187601007387 */ /* 0x000fe20000100a00 */
[----:B------:R-:W-:-:S03]  /*17f70*/  IMAD.WIDE R14, R2, 0x4, R14 ;  /* 0x00000004020e7825 */ /* 0x000fc600078e020e */
[----:B------:R-:W4:Y:S04]  /*17f80*/  LDL.LU.64 R86, [R1+0x788] ;  /* 0x0007880001567983 */ /* 0x000f280000300a00 */
[----:B------:R1:W-:Y:S04]  /*17f90*/  STL.64 [R1+0x910], R46 ;  /* 0x0009102e01007387 */ /* 0x0003e80000100a00 */
[----:B------:R1:W-:Y:S04]  /*17fa0*/  STL.64 [R1+0x908], R14 ;  /* 0x0009080e01007387 */ /* 0x0003e80000100a00 */
[----:B------:R1:W-:Y:S04]  /*17fb0*/  LDGSTS.E [R252+0x2a000], [R118.64], !P2 ;  /* 0x2a00000076fc7fae */ /* 0x0003e8000d121844 */
[----:B------:R1:W-:Y:S04]  /*17fc0*/  LDGSTS.E [R252+0x2a200], [R46.64], !P2 ;  /* 0x2a2000002efc7fae */ /* 0x0003e8000d121844 */
[----:B------:R1:W-:Y:S01]  /*17fd0*/  LDGSTS.E [R252+0x2a400], [R14.64], !P2 ;  /* 0x2a4000000efc7fae */ /* 0x0003e2000d121844 */
[----:B--2---:R-:W-:-:S05]  /*17fe0*/  IMAD.WIDE R102, R2, 0x4, R102 ;  /* 0x0000000402667825 */ /* 0x004fca00078e0266 */
[----:B------:R3:W-:Y:S04]  /*17ff0*/  STL.64 [R1+0x8a0], R102 ;  /* 0x0008a06601007387 */ /* 0x0007e80000100a00 */
[----:B-1----:R-:W2:Y:S04]  /*18000*/  LDL.LU.64 R46, [R1+0x738] ;  /* 0x00073800012e7983 */ /* 0x002ea80000300a00 */
[----:B------:R-:W2:Y:S04]  /*18010*/  LDL.LU.64 R14, [R1+0x730] ;  /* 0x00073000010e7983 */ /* 0x000ea80000300a00 */
[----:B------:R3:W-:Y:S01]  /*18020*/  LDGSTS.E [R252+0x2a600], [R102.64], !P2 ;  /* 0x2a60000066fc7fae */ /* 0x0007e2000d121844 */
[----:B------:R-:W-:-:S03]  /*18030*/  IMAD.WIDE R118, R2, 0x4, R94 ;  /* 0x0000000402767825 */ /* 0x000fc600078e025e */
[----:B------:R-:W2:Y:S04]  /*18040*/  LDL.LU.64 R94, [R1+0x728] ;  /* 0x00072800015e7983 */ /* 0x000ea80000300a00 */
[----:B------:R-:W-:Y:S01]  /*18050*/  STL.64 [R1+0x898], R118 ;  /* 0x0008987601007387 */ /* 0x000fe20000100a00 */
[----:B---3--:R-:W-:-:S04]  /*18060*/  IMAD.WIDE R102, R2, 0x4, R78 ;  /* 0x0000000402667825 */ /* 0x008fc800078e024e */
[----:B------:R-:W-:Y:S02]  /*18070*/  IMAD.WIDE R78, R2, 0x4, R38 ;  /* 0x00000004024e7825 */ /* 0x000fe400078e0226 */
[----:B------:R-:W3:Y:S02]  /*18080*/  LDL.LU.64 R38, [R1+0x720] ;  /* 0x0007200001267983 */ /* 0x000ee40000300a00 */
[----:B------:R-:W-:-:S05]  /*18090*/  IMAD.MOV.U32 R7, RZ, RZ, c[0x0][0x180] ;  /* 0x00006000ff077624 */ /* 0x000fca00078e00ff */
[----:B------:R-:W-:-:S04]  /*180a0*/  IADD3 R3, R7, -0x59, RZ ;  /* 0xffffffa707037810 */ /* 0x000fc80007ffe0ff */
[----:B------:R-:W-:Y:S02]  /*180b0*/  ISETP.GE.U32.AND P3, PT, R3, 0x7fffff68, PT ;  /* 0x7fffff680300780c */ /* 0x000fe40003f66070 */
[----:B------:R-:W-:-:S04]  /*180c0*/  IADD3 R3, R7, -0x5d, RZ ;  /* 0xffffffa307037810 */ /* 0x000fc80007ffe0ff */
[----:B------:R-:W-:Y:S01]  /*180d0*/  ISETP.GE.U32.AND P0, PT, R3, 0x7fffff64, PT ;  /* 0x7fffff640300780c */ /* 0x000fe20003f06070 */
[----:B------:R-:W-:Y:S01]  /*180e0*/  STL.64 [R1+0x890], R102 ;  /* 0x0008906601007387 */ /* 0x000fe20000100a00 */
[----:B------:R-:W-:-:S03]  /*180f0*/  IADD3 R3, R7, -0x61, RZ ;  /* 0xffffff9f07037810 */ /* 0x000fc60007ffe0ff */
[----:B------:R1:W-:Y:S04]  /*18100*/  STL.64 [R1+0x888], R78 ;  /* 0x0008884e01007387 */ /* 0x0003e80000100a00 */
[----:B------:R1:W-:Y:S04]  /*18110*/  LDGSTS.E [R252+0x2c000], [R118.64], !P3 ;  /* 0x2c00000076fc7fae */ /* 0x0003e8000d921844 */
[----:B------:R1:W-:Y:S04]  /*18120*/  LDGSTS.E [R252+0x2c200], [R102.64], !P3 ;  /* 0x2c20000066fc7fae */ /* 0x0003e8000d921844 */
[----:B------:R1:W-:Y:S01]  /*18130*/  LDGSTS.E [R252+0x2c400], [R78.64], !P3 ;  /* 0x2c4000004efc7fae */ /* 0x0003e2000d921844 */
[----:B------:R-:W-:Y:S01]  /*18140*/  ISETP.GE.U32.AND P4, PT, R3, 0x7fffff60, PT ;  /* 0x7fffff600300780c */ /* 0x000fe20003f86070 */
[----:B----4-:R-:W-:-:S05]  /*18150*/  IMAD.WIDE R62, R2, 0x4, R62 ;  /* 0x00000004023e7825 */ /* 0x010fca00078e023e */
[----:B------:R4:W-:Y:S04]  /*18160*/  STL.64 [R1+0x820], R62 ;  /* 0x0008203e01007387 */ /* 0x0009e80000100a00 */
[----:B------:R4:W-:Y:S04]  /*18170*/  LDGSTS.E [R252+0x2c600], [R62.64], !P3 ;  /* 0x2c6000003efc7fae */ /* 0x0009e8000d921844 */
[----:B-1----:R-:W3:Y:S04]  /*18180*/  LDL.LU.64 R78, [R1+0x6d8] ;  /* 0x0006d800014e7983 */ /* 0x002ee80000300a00 */
[----:B----4-:R-:W4:Y:S04]  /*18190*/  LDL.LU.64 R62, [R1+0x6d0] ;  /* 0x0006d000013e7983 */ /* 0x010f280000300a00 */
[----:B------:R-:W4:Y:S01]  /*181a0*/  LDL.LU.64 R102, [R1+0x6c8] ;  /* 0x0006c80001667983 */ /* 0x000f220000300a00 */
[----:B------:R-:W-:-:S03]  /*181b0*/  IMAD.WIDE R118, R2, 0x4, R54 ;  /* 0x0000000402767825 */ /* 0x000fc600078e0236 */
[----:B------:R-:W4:Y:S01]  /*181c0*/  LDL.LU.64 R54, [R1+0x6c0] ;  /* 0x0006c00001367983 */ /* 0x000f220000300a00 */
[----:B------:R-:W-:-:S04]  /*181d0*/  IMAD.WIDE R22, R2, 0x4, R22 ;  /* 0x0000000402167825 */ /* 0x000fc800078e0216 */
[C---:B------:R-:W-:Y:S01]  /*181e0*/  IMAD.WIDE R110, R2.reuse, 0x4, R110 ;  /* 0x00000004026e7825 */ /* 0x040fe200078e026e */
[----:B------:R-:W-:Y:S04]  /*181f0*/  STL.64 [R1+0x818], R118 ;  /* 0x0008187601007387 */ /* 0x000fe80000100a00 */
[----:B------:R1:W-:Y:S01]  /*18200*/  STL.64 [R1+0x810], R22 ;  /* 0x0008101601007387 */ /* 0x0003e20000100a00 */
[----:B------:R-:W-:-:S03]  /*18210*/  IMAD.WIDE R86, R2, 0x4, R86 ;  /* 0x0000000402567825 */ /* 0x000fc600078e0256 */
[----:B------:R2:W-:Y:S04]  /*18220*/  LDGSTS.E [R252+0x2e000], [R118.64], !P0 ;  /* 0x2e00000076fc7fae */ /* 0x0005e8000c121844 */
[----:B------:R-:W-:Y:S04]  /*18230*/  STL.64 [R1+0x808], R110 ;  /* 0x0008086e01007387 */ /* 0x000fe80000100a00 */
[----:B------:R1:W-:Y:S04]  /*18240*/  LDGSTS.E [R252+0x2e200], [R22.64], !P0 ;  /* 0x2e20000016fc7fae */ /* 0x0003e8000c121844 */
[----:B------:R1:W-:Y:S04]  /*18250*/  STL.64 [R1+0x7a0], R86 ;  /* 0x0007a05601007387 */ /* 0x0003e80000100a00 */
[----:B------:R2:W-:Y:S04]  /*18260*/  LDGSTS.E [R252+0x2e400], [R110.64], !P0 ;  /* 0x2e4000006efc7fae */ /* 0x0005e8000c121844 */
[----:B-1----:R-:W4:Y:S04]  /*18270*/  LDL.LU.64 R22, [R1+0x678] ;  /* 0x0006780001167983 */ /* 0x002f280000300a00 */
[----:B------:R1:W-:Y:S04]  /*18280*/  LDGSTS.E [R252+0x2e600], [R86.64], !P0 ;  /* 0x2e60000056fc7fae */ /* 0x0003e8000c121844 */
[----:B-1----:R-:W4:Y:S01]  /*18290*/  LDL.LU.64 R86, [R1+0x670] ;  /* 0x0006700001567983 */ /* 0x002f220000300a00 */
[----:B--2---:R-:W-:-:S03]  /*182a0*/  IMAD.WIDE R118, R2, 0x4, R46 ;  /* 0x0000000402767825 */ /* 0x004fc600078e022e */
[----:B------:R-:W2:Y:S01]  /*182b0*/  LDL.LU.64 R46, [R1+0x668] ;  /* 0x00066800012e7983 */ /* 0x000ea20000300a00 */
[----:B------:R-:W-:-:S03]  /*182c0*/  IMAD.WIDE R110, R2, 0x4, R14 ;  /* 0x00000004026e7825 */ /* 0x000fc600078e020e */
[----:B------:R-:W-:Y:S04]  /*182d0*/  STL.64 [R1+0x788], R118 ;  /* 0x0007887601007387 */ /* 0x000fe80000100a00 */
[----:B------:R-:W2:Y:S04]  /*182e0*/  LDL.LU.64 R14, [R1+0x660] ;  /* 0x00066000010e7983 */ /* 0x000ea80000300a00 */
[----:B------:R-:W-:Y:S04]  /*182f0*/  STL.64 [R1+0x738], R110 ;  /* 0x0007386e01007387 */ /* 0x000fe80000100a00 */
[----:B------:R1:W-:Y:S04]  /*18300*/  LDGSTS.E [R252+0x30000], [R118.64], !P4 ;  /* 0x3000000076fc7fae */ /* 0x0003e8000e121844 */
[----:B------:R4:W-:Y:S01]  /*18310*/  LDGSTS.E [R252+0x30200], [R110.64], !P4 ;  /* 0x302000006efc7fae */ /* 0x0009e2000e121844 */
[----:B------:R-:W-:-:S05]  /*18320*/  IMAD.WIDE R94, R2, 0x4, R94 ;  /* 0x00000004025e7825 */ /* 0x000fca00078e025e */
[----:B------:R1:W-:Y:S04]  /*18330*/  STL.64 [R1+0x730], R94 ;  /* 0x0007305e01007387 */ /* 0x0003e80000100a00 */
[----:B------:R1:W-:Y:S01]  /*18340*/  LDGSTS.E [R252+0x30400], [R94.64], !P4 ;  /* 0x304000005efc7fae */ /* 0x0003e2000e121844 */
[----:B---3--:R-:W-:-:S05]  /*18350*/  IMAD.WIDE R38, R2, 0x4, R38 ;  /* 0x0000000402267825 */ /* 0x008fca00078e0226 */
[----:B------:R3:W-:Y:S04]  /*18360*/  STL.64 [R1+0x728], R38 ;  /* 0x0007282601007387 */ /* 0x0007e80000100a00 */
[----:B------:R3:W-:Y:S04]  /*18370*/  LDGSTS.E [R252+0x30600], [R38.64], !P4 ;  /* 0x3060000026fc7fae */ /* 0x0007e8000e121844 */
[----:B-1----:R-:W2:Y:S04]  /*18380*/  LDL.LU.64 R94, [R1+0x618] ;  /* 0x00061800015e7983 */ /* 0x002ea80000300a00 */
[----:B---3--:R-:W3:Y:S01]  /*18390*/  LDL.LU.64 R38, [R1+0x610] ;  /* 0x0006100001267983 */ /* 0x008ee20000300a00 */
[----:B------:R-:W-:-:S04]  /*183a0*/  IADD3 R3, R7, -0x65, RZ ;  /* 0xffffff9b07037810 */ /* 0x000fc80007ffe0ff */
[----:B------:R-:W-:Y:S02]  /*183b0*/  ISETP.GE.U32.AND P1, PT, R3, 0x7fffff5c, PT ;  /* 0x7fffff5c0300780c */ /* 0x000fe40003f26070 */
[----:B------:R-:W-:-:S04]  /*183c0*/  IADD3 R3, R7, -0x69, RZ ;  /* 0xffffff9707037810 */ /* 0x000fc80007ffe0ff */
[----:B------:R-:W-:Y:S01]  /*183d0*/  ISETP.GE.U32.AND P6, PT, R3, 0x7fffff58, PT ;  /* 0x7fffff580300780c */ /* 0x000fe20003fc6070 */
[C---:B------:R-:W-:Y:S02]  /*183e0*/  IMAD.WIDE R118, R2.reuse, 0x4, R78 ;  /* 0x0000000402767825 */ /* 0x040fe400078e024e */
[----:B------:R-:W3:Y:S04]  /*183f0*/  LDL.LU.64 R78, [R1+0x608] ;  /* 0x00060800014e7983 */ /* 0x000ee80000300a00 */
[----:B------:R1:W-:Y:S01]  /*18400*/  LDGSTS.E [R252+0x32000], [R118.64], !P1 ;  /* 0x3200000076fc7fae */ /* 0x0003e2000c921844 */
[----:B----4-:R-:W-:-:S03]  /*18410*/  IMAD.WIDE R110, R2, 0x4, R62 ;  /* 0x00000004026e7825 */ /* 0x010fc600078e023e */
[----:B------:R-:W4:Y:S01]  /*18420*/  LDL.LU.64 R62, [R1+0x600] ;  /* 0x00060000013e7983 */ /* 0x000f220000300a00 */
[----:B------:R-:W-:-:S03]  /*18430*/  IMAD.WIDE R102, R2, 0x4, R102 ;  /* 0x0000000402667825 */ /* 0x000fc600078e0266 */
[----:B------:R1:W-:Y:S04]  /*18440*/  STL.64 [R1+0x6d8], R118 ;  /* 0x0006d87601007387 */ /* 0x0003e80000100a00 */
[----:B------:R-:W-:Y:S04]  /*18450*/  STL.64 [R1+0x6d0], R110 ;  /* 0x0006d06e01007387 */ /* 0x000fe80000100a00 */
[----:B------:R1:W-:Y:S01]  /*18460*/  LDGSTS.E [R252+0x32200], [R110.64], !P1 ;  /* 0x322000006efc7fae */ /* 0x0003e2000c921844 */
[----:B------:R-:W-:-:S03]  /*18470*/  IMAD.WIDE R54, R2, 0x4, R54 ;  /* 0x0000000402367825 */ /* 0x000fc600078e0236 */
[----:B------:R1:W-:Y:S04]  /*18480*/  STL.64 [R1+0x6c8], R102 ;  /* 0x0006c86601007387 */ /* 0x0003e80000100a00 */
[----:B------:R1:W-:Y:S04]  /*18490*/  LDGSTS.E [R252+0x32400], [R102.64], !P1 ;  /* 0x3240000066fc7fae */ /* 0x0003e8000c921844 */
[----:B------:R1:W-:Y:S04]  /*184a0*/  STL.64 [R1+0x6c0], R54 ;  /* 0x0006c03601007387 */ /* 0x0003e80000100a00 */
[----:B-1----:R-:W4:Y:S04]  /*184b0*/  LDL.LU.64 R118, [R1+0x5b8] ;  /* 0x0005b80001767983 */ /* 0x002f280000300a00 */
[----:B------:R1:W-:Y:S01]  /*184c0*/  LDGSTS.E [R252+0x32600], [R54.64], !P1 ;  /* 0x3260000036fc7fae */ /* 0x0003e2000c921844 */
[----:B------:R-:W-:-:S03]  /*184d0*/  IMAD.WIDE R102, R2, 0x4, R22 ;  /* 0x0000000402667825 */ /* 0x000fc600078e0216 */
[----:B------:R-:W4:Y:S04]  /*184e0*/  LDL.LU.64 R22, [R1+0x5b0] ;  /* 0x0005b00001167983 */ /* 0x000f280000300a00 */
[----:B------:R-:W4:Y:S04]  /*184f0*/  LDL.LU.64 R110, [R1+0x5a8] ;  /* 0x0005a800016e7983 */ /* 0x000f280000300a00 */
[----:B------:R-:W-:Y:S04]  /*18500*/  STL.64 [R1+0x678], R102 ;  /* 0x0006786601007387 */ /* 0x000fe80000100a00 */
[----:B-1----:R-:W4:Y:S01]  /*18510*/  LDL.LU.64 R54, [R1+0x5a0] ;  /* 0x0005a00001367983 */ /* 0x002f220000300a00 */
[----:B------:R-:W-:-:S03]  /*18520*/  IMAD.WIDE R86, R2, 0x4, R86 ;  /* 0x0000000402567825 */ /* 0x000fc600078e0256 */
[----:B------:R1:W-:Y:S04]  /*18530*/  LDGSTS.E [R252+0x34000], [R102.64], !P6 ;  /* 0x3400000066fc7fae */ /* 0x0003e8000f121844 */
[----:B------:R-:W-:Y:S04]  /*18540*/  STL.64 [R1+0x670], R86 ;  /* 0x0006705601007387 */ /* 0x000fe80000100a00 */
[----:B------:R1:W-:Y:S01]  /*18550*/  LDGSTS.E [R252+0x34200], [R86.64], !P6 ;  /* 0x3420000056fc7fae */ /* 0x0003e2000f121844 */
[----:B--2---:R-:W-:-:S04]  /*18560*/  IMAD.WIDE R46, R2, 0x4, R46 ;  /* 0x00000004022e7825 */ /* 0x004fc800078e022e */
[C---:B------:R-:W-:Y:S01]  /*18570*/  IMAD.WIDE R14, R2.reuse, 0x4, R14 ;  /* 0x00000004020e7825 */ /* 0x040fe200078e020e */
[----:B------:R2:W-:Y:S04]  /*18580*/  STL.64 [R1+0x668], R46 ;  /* 0x0006682e01007387 */ /* 0x0005e80000100a00 */
[----:B------:R1:W-:Y:S04]  /*18590*/  STL.64 [R1+0x660], R14 ;  /* 0x0006600e01007387 */ /* 0x0003e80000100a00 */
[----:B------:R2:W-:Y:S04]  /*185a0*/  LDGSTS.E [R252+0x34400], [R46.64], !P6 ;  /* 0x344000002efc7fae */ /* 0x0005e8000f121844 */
[----:B------:R1:W-:Y:S04]  /*185b0*/  LDGSTS.E [R252+0x34600], [R14.64], !P6 ;  /* 0x346000000efc7fae */ /* 0x0003e8000f121844 */
[----:B--2---:R-:W2:Y:S04]  /*185c0*/  LDL.LU.64 R46, [R1+0x558] ;  /* 0x00055800012e7983 */ /* 0x004ea80000300a00 */
[----:B-1----:R-:W2:Y:S04]  /*185d0*/  LDL.LU.64 R86, [R1+0x550] ;  /* 0x0005500001567983 */ /* 0x002ea80000300a00 */
[----:B------:R-:W2:Y:S01]  /*185e0*/  LDL.LU.64 R14, [R1+0x548] ;  /* 0x00054800010e7983 */ /* 0x000ea20000300a00 */
[----:B------:R-:W-:-:S04]  /*185f0*/  IMAD.WIDE R102, R2, 0x4, R94 ;  /* 0x0000000402667825 */ /* 0x000fc800078e025e */
[----:B---3--:R-:W-:Y:S02]  /*18600*/  IMAD.WIDE R94, R2, 0x4, R38 ;  /* 0x00000004025e7825 */ /* 0x008fe400078e0226 */
[----:B------:R-:W3:Y:S01]  /*18610*/  LDL.LU.64 R38, [R1+0x540] ;  /* 0x0005400001267983 */ /* 0x000ee20000300a00 */
[----:B------:R-:W-:-:S04]  /*18620*/  IADD3 R3, R7, -0x6d, RZ ;  /* 0xffffff9307037810 */ /* 0x000fc80007ffe0ff */
[----:B------:R-:W-:Y:S02]  /*18630*/  ISETP.GE.U32.AND P2, PT, R3, 0x7fffff54, PT ;  /* 0x7fffff540300780c */ /* 0x000fe40003f46070 */
[----:B------:R-:W-:Y:S01]  /*18640*/  IADD3 R3, R7, -0x71, RZ ;  /* 0xffffff8f07037810 */ /* 0x000fe20007ffe0ff */
[----:B------:R1:W-:Y:S03]  /*18650*/  STL.64 [R1+0x618], R102 ;  /* 0x0006186601007387 */ /* 0x0003e60000100a00 */
[----:B------:R-:W-:Y:S01]  /*18660*/  ISETP.GE.U32.AND P3, PT, R3, 0x7fffff50, PT ;  /* 0x7fffff500300780c */ /* 0x000fe20003f66070 */
[----:B------:R1:W-:Y:S01]  /*18670*/  STL.64 [R1+0x610], R94 ;  /* 0x0006105e01007387 */ /* 0x0003e20000100a00 */
[----:B------:R-:W-:-:S05]  /*18680*/  IADD3 R3, R7, -0x75, RZ ;  /* 0xffffff8b07037810 */ /* 0x000fca0007ffe0ff */
[----:B------:R1:W-:Y:S01]  /*18690*/  LDGSTS.E [R252+0x36000], [R102.64], !P2 ;  /* 0x3600000066fc7fae */ /* 0x0003e2000d121844 */
[----:B------:R-:W-:-:S03]  /*186a0*/  ISETP.GE.U32.AND P0, PT, R3, 0x7fffff4c, PT ;  /* 0x7fffff4c0300780c */ /* 0x000fc60003f06070 */
[----:B------:R1:W-:Y:S01]  /*186b0*/  LDGSTS.E [R252+0x36200], [R94.64], !P2 ;  /* 0x362000005efc7fae */ /* 0x0003e2000d121844 */
[----:B------:R-:W-:-:S04]  /*186c0*/  IMAD.WIDE R78, R2, 0x4, R78 ;  /* 0x00000004024e7825 */ /* 0x000fc800078e024e */
[C---:B----4-:R-:W-:Y:S01]  /*186d0*/  IMAD.WIDE R62, R2.reuse, 0x4, R62 ;  /* 0x00000004023e7825 */ /* 0x050fe200078e023e */
[----:B------:R4:W-:Y:S04]  /*186e0*/  STL.64 [R1+0x608], R78 ;  /* 0x0006084e01007387 */ /* 0x0009e80000100a00 */
[----:B------:R4:W-:Y:S04]  /*186f0*/  STL.64 [R1+0x600], R62 ;  /* 0x0006003e01007387 */ /* 0x0009e80000100a00 */
[----:B-1----:R-:W3:Y:S04]  /*18700*/  LDL.LU.64 R102, [R1+0x4f8] ;  /* 0x0004f80001667983 */ /* 0x002ee80000300a00 */
[----:B------:R-:W3:Y:S04]  /*18710*/  LDL.LU.64 R94, [R1+0x4f0] ;  /* 0x0004f000015e7983 */ /* 0x000ee80000300a00 */
[----:B------:R4:W-:Y:S04]  /*18720*/  LDGSTS.E [R252+0x36400], [R78.64], !P2 ;  /* 0x364000004efc7fae */ /* 0x0009e8000d121844 */
[----:B------:R1:W-:Y:S04]  /*18730*/  LDGSTS.E [R252+0x36600], [R62.64], !P2 ;  /* 0x366000003efc7fae */ /* 0x0003e8000d121844 */
[----:B----4-:R-:W4:Y:S01]  /*18740*/  LDL.LU.64 R78, [R1+0x4e8] ;  /* 0x0004e800014e7983 */ /* 0x010f220000300a00 */
[----:B------:R-:W-:-:S03]  /*18750*/  IMAD.WIDE R118, R2, 0x4, R118 ;  /* 0x0000000402767825 */ /* 0x000fc600078e0276 */
[----:B-1----:R-:W4:Y:S04]  /*18760*/  LDL.LU.64 R62, [R1+0x4e0] ;  /* 0x0004e000013e7983 */ /* 0x002f280000300a00 */
[----:B------:R-:W-:Y:S04]  /*18770*/  STL.64 [R1+0x5b8], R118 ;  /* 0x0005b87601007387 */ /* 0x000fe80000100a00 */
[----:B------:R2:W-:Y:S01]  /*18780*/  LDGSTS.E [R252+0x38000], [R118.64], !P3 ;  /* 0x3800000076fc7fae */ /* 0x0005e2000d921844 */
[----:B------:R-:W-:-:S04]  /*18790*/  IMAD.WIDE R22, R2, 0x4, R22 ;  /* 0x0000000402167825 */ /* 0x000fc800078e0216 */
[C---:B------:R-:W-:Y:S01]  /*187a0*/  IMAD.WIDE R110, R2.reuse, 0x4, R110 ;  /* 0x00000004026e7825 */ /* 0x040fe200078e026e */
[----:B------:R1:W-:Y:S03]  /*187b0*/  STL.64 [R1+0x5b0], R22 ;  /* 0x0005b01601007387 */ /* 0x0003e60000100a00 */
[C---:B------:R-:W-:Y:S01]  /*187c0*/  IMAD.WIDE R54, R2.reuse, 0x4, R54 ;  /* 0x0000000402367825 */ /* 0x040fe200078e0236 */
        /* <DEDUP_REMOVED lines=10> */
[----:B------:R-:W-:Y:S01]  /*18870*/  STL.64 [R1+0x558], R118 ;  /* 0x0005587601007387 */ /* 0x000fe20000100a00 */
[----:B------:R-:W-:-:S03]  /*18880*/  IMAD.WIDE R14, R2, 0x4, R14 ;  /* 0x00000004020e7825 */ /* 0x000fc600078e020e */
[----:B------:R-:W2:Y:S04]  /*18890*/  LDL.LU.64 R86, [R1+0x480] ;  /* 0x0004800001567983 */ /* 0x000ea80000300a00 */
[----:B------:R-:W-:Y:S04]  /*188a0*/  STL.64 [R1+0x550], R110 ;  /* 0x0005506e01007387 */ /* 0x000fe80000100a00 */
[----:B------:R1:W-:Y:S04]  /*188b0*/  LDGSTS.E [R252+0x3a000], [R118.64], !P0 ;  /* 0x3a00000076fc7fae */ /* 0x0003e8000c121844 */
[----:B------:R1:W-:Y:S04]  /*188c0*/  STL.64 [R1+0x548], R14 ;  /* 0x0005480e01007387 */ /* 0x0003e80000100a00 */
[----:B------:R1:W-:Y:S04]  /*188d0*/  LDGSTS.E [R252+0x3a200], [R110.64], !P0 ;  /* 0x3a2000006efc7fae */ /* 0x0003e8000c121844 */
[----:B------:R1:W-:Y:S01]  /*188e0*/  LDGSTS.E [R252+0x3a400], [R14.64], !P0 ;  /* 0x3a4000000efc7fae */ /* 0x0003e2000c121844 */
[----:B---3--:R-:W-:-:S05]  /*188f0*/  IMAD.WIDE R38, R2, 0x4, R38 ;  /* 0x0000000402267825 */ /* 0x008fca00078e0226 */
[----:B------:R3:W-:Y:S04]  /*18900*/  STL.64 [R1+0x540], R38 ;  /* 0x0005402601007387 */ /* 0x0007e80000100a00 */
[----:B-1----:R-:W2:Y:S04]  /*18910*/  LDL.LU.64 R14, [R1+0xb00] ;  /* 0x000b0000010e7983 */ /* 0x002ea80000300a00 */
[----:B------:R3:W-:Y:S04]  /*18920*/  LDGSTS.E [R252+0x3a600], [R38.64], !P0 ;  /* 0x3a60000026fc7fae */ /* 0x0007e8000c121844 */
[----:B---3--:R-:W3:Y:S01]  /*18930*/  LDL.LU.64 R38, [R1+0xaf8] ;  /* 0x000af80001267983 */ /* 0x008ee20000300a00 */
[----:B------:R-:W-:-:S04]  /*18940*/  IADD3 R3, R7, -0x79, RZ ;  /* 0xffffff8707037810 */ /* 0x000fc80007ffe0ff */
[----:B------:R-:W-:Y:S02]  /*18950*/  ISETP.GE.U32.AND P4, PT, R3, 0x7fffff48, PT ;  /* 0x7fffff480300780c */ /* 0x000fe40003f86070 */
[----:B------:R-:W-:-:S04]  /*18960*/  IADD3 R3, R7, -0x7d, RZ ;  /* 0xffffff8307037810 */ /* 0x000fc80007ffe0ff */
[----:B------:R-:W-:Y:S02]  /*18970*/  ISETP.GE.U32.AND P1, PT, R3, 0x7fffff44, PT ;  /* 0x7fffff440300780c */ /* 0x000fe40003f26070 */
[----:B------:R-:W-:-:S05]  /*18980*/  LOP3.LUT R31, R31, 0x7f, RZ, 0xc0, !PT ;  /* 0x0000007f1f1f7812 */ /* 0x000fca00078ec0ff */
[----:B------:R-:W-:Y:S02]  /*18990*/  IMAD.SHL.U32 R31, R31, 0x4, RZ ;  /* 0x000000041f1f7824 */ /* 0x000fe400078e00ff */
[----:B------:R-:W-:-:S04]  /*189a0*/  IMAD.WIDE R118, R2, 0x4, R102 ;  /* 0x0000000402767825 */ /* 0x000fc800078e0266 */
[C---:B------:R-:W-:Y:S01]  /*189b0*/  IMAD.WIDE R110, R2.reuse, 0x4, R94 ;  /* 0x00000004026e7825 */ /* 0x040fe200078e025e */
[----:B------:R-:W-:Y:S04]  /*189c0*/  STL.64 [R1+0x4f8], R118 ;  /* 0x0004f87601007387 */ /* 0x000fe80000100a00 */
[----:B------:R1:W-:Y:S04]  /*189d0*/  LDGSTS.E [R252+0x3c000], [R118.64], !P4 ;  /* 0x3c00000076fc7fae */ /* 0x0003e8000e121844 */
[----:B------:R1:W-:Y:S01]  /*189e0*/  LDGSTS.E [R252+0x3c200], [R110.64], !P4 ;  /* 0x3c2000006efc7fae */ /* 0x0003e2000e121844 */
[----:B----4-:R-:W-:-:S03]  /*189f0*/  IMAD.WIDE R102, R2, 0x4, R78 ;  /* 0x0000000402667825 */ /* 0x010fc600078e024e */
[----:B------:R-:W4:Y:S01]  /*18a00*/  LDL.LU.64 R78, [R1+0xaf0] ;  /* 0x000af000014e7983 */ /* 0x000f220000300a00 */
[----:B------:R-:W-:-:S03]  /*18a10*/  IMAD.WIDE R94, R2, 0x4, R62 ;  /* 0x00000004025e7825 */ /* 0x000fc600078e023e */
[----:B------:R1:W-:Y:S04]  /*18a20*/  STL.64 [R1+0x4f0], R110 ;  /* 0x0004f06e01007387 */ /* 0x0003e80000100a00 */
[----:B------:R-:W4:Y:S04]  /*18a30*/  LDL.LU.64 R62, [R1+0xae8] ;  /* 0x000ae800013e7983 */ /* 0x000f280000300a00 */
[----:B------:R1:W-:Y:S04]  /*18a40*/  STL.64 [R1+0x4e8], R102 ;  /* 0x0004e86601007387 */ /* 0x0003e80000100a00 */
[----:B------:R2:W-:Y:S04]  /*18a50*/  STL.64 [R1+0x4e0], R94 ;  /* 0x0004e05e01007387 */ /* 0x0005e80000100a00 */
[----:B------:R1:W-:Y:S04]  /*18a60*/  LDGSTS.E [R252+0x3c400], [R102.64], !P4 ;  /* 0x3c40000066fc7fae */ /* 0x0003e8000e121844 */
[----:B------:R2:W-:Y:S04]  /*18a70*/  LDGSTS.E [R252+0x3c600], [R94.64], !P4 ;  /* 0x3c6000005efc7fae */ /* 0x0005e8000e121844 */
[----:B-1----:R-:W4:Y:S01]  /*18a80*/  LDL.LU.64 R110, [R1+0xa80] ;  /* 0x000a8000016e7983 */ /* 0x002f220000300a00 */
[----:B------:R-:W-:-:S03]  /*18a90*/  IMAD.WIDE R118, R2, 0x4, R22 ;  /* 0x0000000402767825 */ /* 0x000fc600078e0216 */
[----:B------:R-:W4:Y:S04]  /*18aa0*/  LDL.LU.64 R22, [R1+0xa78] ;  /* 0x000a780001167983 */ /* 0x000f280000300a00 */
[----:B------:R-:W-:Y:S04]  /*18ab0*/  STL.64 [R1+0x498], R118 ;  /* 0x0004987601007387 */ /* 0x000fe80000100a00 */
[----:B------:R1:W-:Y:S01]  /*18ac0*/  LDGSTS.E [R252+0x3e000], [R118.64], !P1 ;  /* 0x3e00000076fc7fae */ /* 0x0003e2000c921844 */
[----:B------:R-:W-:-:S03]  /*18ad0*/  IMAD.WIDE R102, R2, 0x4, R54 ;  /* 0x0000000402667825 */ /* 0x000fc600078e0236 */
[----:B------:R-:W4:Y:S04]  /*18ae0*/  LDL.LU.64 R54, [R1+0xa70] ;  /* 0x000a700001367983 */ /* 0x000f280000300a00 */
[----:B------:R1:W-:Y:S01]  /*18af0*/  LDGSTS.E [R252+0x3e200], [R102.64], !P1 ;  /* 0x3e20000066fc7fae */ /* 0x0003e2000c921844 */
[----:B--2---:R-:W-:-:S03]  /*18b00*/  IMAD.WIDE R94, R2, 0x4, R46 ;  /* 0x00000004025e7825 */ /* 0x004fc600078e022e */
[----:B------:R-:W2:Y:S01]  /*18b10*/  LDL.LU.64 R46, [R1+0xa68] ;  /* 0x000a6800012e7983 */ /* 0x000ea20000300a00 */
[----:B------:R-:W-:-:S03]  /*18b20*/  IMAD.WIDE R86, R2, 0x4, R86 ;  /* 0x0000000402567825 */ /* 0x000fc600078e0256 */
[----:B------:R1:W-:Y:S04]  /*18b30*/  STL.64 [R1+0x490], R102 ;  /* 0x0004906601007387 */ /* 0x0003e80000100a00 */
[----:B------:R1:W-:Y:S04]  /*18b40*/  STL.64 [R1+0x488], R94 ;  /* 0x0004885e01007387 */ /* 0x0003e80000100a00 */
[----:B------:R3:W-:Y:S04]  /*18b50*/  STL.64 [R1+0x480], R86 ;  /* 0x0004805601007387 */ /* 0x0007e80000100a00 */
[----:B------:R3:W-:Y:S04]  /*18b60*/  LDGSTS.E [R252+0x3e400], [R94.64], !P1 ;  /* 0x3e4000005efc7fae */ /* 0x0007e8000c921844 */
[----:B-1----:R-:W2:Y:S04]  /*18b70*/  LDL.LU.64 R102, [R1+0xa00] ;  /* 0x000a000001667983 */ /* 0x002ea80000300a00 */
[----:B------:R1:W-:Y:S01]  /*18b80*/  LDGSTS.E [R252+0x3e600], [R86.64], !P1 ;  /* 0x3e60000056fc7fae */ /* 0x0003e2000c921844 */
[----:B------:R-:W-:-:S03]  /*18b90*/  IMAD.WIDE R118, R2, 0x4, R14 ;  /* 0x0000000402767825 */ /* 0x000fc600078e020e */
[----:B------:R-:W2:Y:S04]  /*18ba0*/  LDL.LU.64 R14, [R1+0x9f8] ;  /* 0x0009f800010e7983 */ /* 0x000ea80000300a00 */
[----:B------:R-:W-:Y:S04]  /*18bb0*/  STL.64 [R1+0xb00], R118 ;  /* 0x000b007601007387 */ /* 0x000fe80000100a00 */
[----:B---3--:R-:W2:Y:S01]  /*18bc0*/  LDL.LU.64 R94, [R1+0x9f0] ;  /* 0x0009f000015e7983 */ /* 0x008ea20000300a00 */
[----:B-1----:R-:W-:Y:S01]  /*18bd0*/  IMAD.WIDE R86, R2, 0x4, R38 ;  /* 0x0000000402567825 */ /* 0x002fe200078e0226 */
[----:B------:R-:W-:-:S02]  /*18be0*/  LOP3.LUT R39, R31, 0x20, RZ, 0x3c, !PT ;  /* 0x000000201f277812 */ /* 0x000fc400078e3cff */
[----:B------:R-:W2:Y:S01]  /*18bf0*/  LDL.LU.64 R30, [R1+0x9e8] ;  /* 0x0009e800011e7983 */ /* 0x000ea20000300a00 */
[----:B------:R-:W-:-:S04]  /*18c00*/  IADD3 R3, R7, -0x42, RZ ;  /* 0xffffffbe07037810 */ /* 0x000fc80007ffe0ff */
[----:B------:R-:W-:Y:S02]  /*18c10*/  ISETP.GE.U32.AND P6, PT, R3, 0x7fffff7f, PT ;  /* 0x7fffff7f0300780c */ /* 0x000fe40003fc6070 */
[----:B------:R-:W-:Y:S01]  /*18c20*/  IADD3 R3, R7, -0x46, RZ ;  /* 0xffffffba07037810 */ /* 0x000fe20007ffe0ff */
[----:B------:R1:W-:Y:S03]  /*18c30*/  STL.64 [R1+0xaf8], R86 ;  /* 0x000af85601007387 */ /* 0x0003e60000100a00 */
[----:B------:R-:W-:Y:S02]  /*18c40*/  ISETP.GE.U32.AND P2, PT, R3, 0x7fffff7b, PT ;  /* 0x7fffff7b0300780c */ /* 0x000fe40003f46070 */
[----:B------:R-:W-:-:S05]  /*18c50*/  IADD3 R3, R7, -0x4a, RZ ;  /* 0xffffffb607037810 */ /* 0x000fca0007ffe0ff */
[----:B------:R1:W-:Y:S04]  /*18c60*/  LDGSTS.E [R39+0x20800], [R118.64], !P6 ;  /* 0x2080000076277fae */ /* 0x0003e8000f121844 */
[----:B------:R1:W-:Y:S01]  /*18c70*/  LDGSTS.E [R39+0x20a00], [R86.64], !P6 ;  /* 0x20a0000056277fae */ /* 0x0003e2000f121844 */
[----:B------:R-:W-:Y:S01]  /*18c80*/  ISETP.GE.U32.AND P3, PT, R3, 0x7fffff77, PT ;  /* 0x7fffff770300780c */ /* 0x000fe20003f66070 */
[----:B----4-:R-:W-:-:S04]  /*18c90*/  IMAD.WIDE R78, R2, 0x4, R78 ;  /* 0x00000004024e7825 */ /* 0x010fc800078e024e */
[C---:B------:R-:W-:Y:S01]  /*18ca0*/  IMAD.WIDE R62, R2.reuse, 0x4, R62 ;  /* 0x00000004023e7825 */ /* 0x040fe200078e023e */
[----:B------:R4:W-:Y:S04]  /*18cb0*/  STL.64 [R1+0xaf0], R78 ;  /* 0x000af04e01007387 */ /* 0x0009e80000100a00 */
[----:B------:R4:W-:Y:S04]  /*18cc0*/  STL.64 [R1+0xae8], R62 ;  /* 0x000ae83e01007387 */ /* 0x0009e80000100a00 */
[----:B------:R4:W-:Y:S04]  /*18cd0*/  LDGSTS.E [R39+0x20c00], [R78.64], !P6 ;  /* 0x20c000004e277fae */ /* 0x0009e8000f121844 */
[----:B-1----:R-:W3:Y:S04]  /*18ce0*/  LDL.LU.64 R86, [R1+0x980] ;  /* 0x0009800001567983 */ /* 0x002ee80000300a00 */
[----:B------:R1:W-:Y:S01]  /*18cf0*/  LDGSTS.E [R39+0x20e00], [R62.64], !P6 ;  /* 0x20e000003e277fae */ /* 0x0003e2000f121844 */
[----:B------:R-:W-:-:S03]  /*18d00*/  IMAD.WIDE R118, R2, 0x4, R110 ;  /* 0x0000000402767825 */ /* 0x000fc600078e026e */
[----:B----4-:R-:W3:Y:S04]  /*18d10*/  LDL.LU.64 R78, [R1+0x978] ;  /* 0x00097800014e7983 */ /* 0x010ee80000300a00 */
[----:B------:R2:W-:Y:S04]  /*18d20*/  LDGSTS.E [R39+0x22800], [R118.64], !P2 ;  /* 0x2280000076277fae */ /* 0x0005e8000d121844 */
[----:B-1----:R-:W3:Y:S01]  /*18d30*/  LDL.LU.64 R62, [R1+0x970] ;  /* 0x00097000013e7983 */ /* 0x002ee20000300a00 */
[----:B------:R-:W-:-:S03]  /*18d40*/  IMAD.WIDE R110, R2, 0x4, R22 ;  /* 0x00000004026e7825 */ /* 0x000fc600078e0216 */
[----:B------:R-:W3:Y:S04]  /*18d50*/  LDL.LU.64 R22, [R1+0x968] ;  /* 0x0009680001167983 */ /* 0x000ee80000300a00 */
[----:B------:R-:W-:Y:S04]  /*18d60*/  STL.64 [R1+0xa80], R118 ;  /* 0x000a807601007387 */ /* 0x000fe80000100a00 */
[----:B------:R1:W-:Y:S04]  /*18d70*/  STL.64 [R1+0xa78], R110 ;  /* 0x000a786e01007387 */ /* 0x0003e80000100a00 */
[----:B------:R1:W-:Y:S01]  /*18d80*/  LDGSTS.E [R39+0x22a00], [R110.64], !P2 ;  /* 0x22a000006e277fae */ /* 0x0003e2000d121844 */
[----:B------:R-:W-:-:S05]  /*18d90*/  IMAD.WIDE R54, R2, 0x4, R54 ;  /* 0x0000000402367825 */ /* 0x000fca00078e0236 */
[----:B------:R1:W-:Y:S04]  /*18da0*/  STL.64 [R1+0xa70], R54 ;  /* 0x000a703601007387 */ /* 0x0003e80000100a00 */
[----:B------:R1:W-:Y:S01]  /*18db0*/  LDGSTS.E [R39+0x22c00], [R54.64], !P2 ;  /* 0x22c0000036277fae */ /* 0x0003e2000d121844 */
[----:B--2---:R-:W-:-:S05]  /*18dc0*/  IMAD.WIDE R46, R2, 0x4, R46 ;  /* 0x00000004022e7825 */ /* 0x004fca00078e022e */
[----:B------:R2:W-:Y:S04]  /*18dd0*/  STL.64 [R1+0xa68], R46 ;  /* 0x000a682e01007387 */ /* 0x0005e80000100a00 */
[----:B-1----:R-:W4:Y:S04]  /*18de0*/  LDL.LU.64 R110, [R1+0x900] ;  /* 0x00090000016e7983 */ /* 0x002f280000300a00 */
[----:B------:R2:W-:Y:S04]  /*18df0*/  LDGSTS.E [R39+0x22e00], [R46.64], !P2 ;  /* 0x22e000002e277fae */ /* 0x0005e8000d121844 */
[----:B------:R-:W4:Y:S01]  /*18e00*/  LDL.LU.64 R54, [R1+0x8f8] ;  /* 0x0008f80001367983 */ /* 0x000f220000300a00 */
[----:B------:R-:W-:-:S03]  /*18e10*/  IMAD.WIDE R118, R2, 0x4, R102 ;  /* 0x0000000402767825 */ /* 0x000fc600078e0266 */
[----:B--2---:R-:W2:Y:S04]  /*18e20*/  LDL.LU.64 R46, [R1+0x8f0] ;  /* 0x0008f000012e7983 */ /* 0x004ea80000300a00 */
[----:B------:R3:W-:Y:S01]  /*18e30*/  LDGSTS.E [R39+0x24800], [R118.64], !P3 ;  /* 0x2480000076277fae */ /* 0x0007e2000d921844 */
[----:B------:R-:W-:-:S03]  /*18e40*/  IMAD.WIDE R102, R2, 0x4, R14 ;  /* 0x0000000402667825 */ /* 0x000fc600078e020e */
[----:B------:R-:W2:Y:S01]  /*18e50*/  LDL.LU.64 R14, [R1+0x8e8] ;  /* 0x0008e800010e7983 */ /* 0x000ea20000300a00 */
[----:B------:R-:W-:-:S03]  /*18e60*/  IMAD.WIDE R94, R2, 0x4, R94 ;  /* 0x00000004025e7825 */ /* 0x000fc600078e025e */
[----:B------:R-:W-:Y:S04]  /*18e70*/  STL.64 [R1+0xa00], R118 ;  /* 0x000a007601007387 */ /* 0x000fe80000100a00 */
[----:B------:R1:W-:Y:S01]  /*18e80*/  STL.64 [R1+0x9f8], R102 ;  /* 0x0009f86601007387 */ /* 0x0003e20000100a00 */
[----:B------:R-:W-:-:S03]  /*18e90*/  IMAD.WIDE R30, R2, 0x4, R30 ;  /* 0x00000004021e7825 */ /* 0x000fc600078e021e */
[----:B------:R1:W-:Y:S04]  /*18ea0*/  STL.64 [R1+0x9f0], R94 ;  /* 0x0009f05e01007387 */ /* 0x0003e80000100a00 */
[----:B------:R1:W-:Y:S04]  /*18eb0*/  LDGSTS.E [R39+0x24a00], [R102.64], !P3 ;  /* 0x24a0000066277fae */ /* 0x0003e8000d921844 */
[----:B------:R1:W-:Y:S01]  /*18ec0*/  STL.64 [R1+0x9e8], R30 ;  /* 0x0009e81e01007387 */ /* 0x0003e20000100a00 */
[----:B------:R-:W-:-:S03]  /*18ed0*/  IADD3 R3, R7, -0x4e, RZ ;  /* 0xffffffb207037810 */ /* 0x000fc60007ffe0ff */
[----:B------:R1:W-:Y:S04]  /*18ee0*/  LDGSTS.E [R39+0x24c00], [R94.64], !P3 ;  /* 0x24c000005e277fae */ /* 0x0003e8000d921844 */
[----:B-1----:R-:W2:Y:S01]  /*18ef0*/  LDL.LU.64 R102, [R1+0x880] ;  /* 0x0008800001667983 */ /* 0x002ea20000300a00 */
[----:B------:R-:W-:Y:S02]  /*18f00*/  ISETP.GE.U32.AND P0, PT, R3, 0x7fffff73, PT ;  /* 0x7fffff730300780c */ /* 0x000fe40003f06070 */
[----:B------:R-:W-:Y:S01]  /*18f10*/  IADD3 R3, R7, -0x52, RZ ;  /* 0xffffffae07037810 */ /* 0x000fe20007ffe0ff */
[----:B------:R1:W-:Y:S04]  /*18f20*/  LDGSTS.E [R39+0x24e00], [R30.64], !P3 ;  /* 0x24e000001e277fae */ /* 0x0003e8000d921844 */
[----:B------:R-:W2:Y:S01]  /*18f30*/  LDL.LU.64 R94, [R1+0x878] ;  /* 0x00087800015e7983 */ /* 0x000ea20000300a00 */
[----:B------:R-:W-:-:S03]  /*18f40*/  ISETP.GE.U32.AND P4, PT, R3, 0x7fffff6f, PT ;  /* 0x7fffff6f0300780c */ /* 0x000fc60003f86070 */
[----:B-1----:R-:W2:Y:S01]  /*18f50*/  LDL.LU.64 R30, [R1+0x870] ;  /* 0x00087000011e7983 */ /* 0x002ea20000300a00 */
[----:B---3--:R-:W-:-:S03]  /*18f60*/  IMAD.WIDE R118, R2, 0x4, R86 ;  /* 0x0000000402767825 */ /* 0x008fc600078e0256 */
[----:B------:R-:W3:Y:S01]  /*18f70*/  LDL.LU.64 R86, [R1+0x868] ;  /* 0x0008680001567983 */ /* 0x000ee20000300a00 */
[----:B------:R-:W-:-:S03]  /*18f80*/  IMAD.WIDE R78, R2, 0x4, R78 ;  /* 0x00000004024e7825 */ /* 0x000fc600078e024e */
[----:B------:R-:W-:Y:S01]  /*18f90*/  STL.64 [R1+0x980], R118 ;  /* 0x0009807601007387 */ /* 0x000fe20000100a00 */
[----:B------:R-:W-:-:S03]  /*18fa0*/  IMAD.WIDE R62, R2, 0x4, R62 ;  /* 0x00000004023e7825 */ /* 0x000fc600078e023e */
[----:B------:R1:W-:Y:S04]  /*18fb0*/  STL.64 [R1+0x978], R78 ;  /* 0x0009784e01007387 */ /* 0x0003e80000100a00 */
[----:B------:R1:W-:Y:S04]  /*18fc0*/  STL.64 [R1+0x970], R62 ;  /* 0x0009703e01007387 */ /* 0x0003e80000100a00 */
[----:B------:R4:W-:Y:S04]  /*18fd0*/  LDGSTS.E [R39+0x26800], [R118.64], !P0 ;  /* 0x2680000076277fae */ /* 0x0009e8000c121844 */
[----:B------:R1:W-:Y:S04]  /*18fe0*/  LDGSTS.E [R39+0x26a00], [R78.64], !P0 ;  /* 0x26a000004e277fae */ /* 0x0003e8000c121844 */
[----:B------:R1:W-:Y:S01]  /*18ff0*/  LDGSTS.E [R39+0x26c00], [R62.64], !P0 ;  /* 0x26c000003e277fae */ /* 0x0003e2000c121844 */
[----:B------:R-:W-:-:S05]  /*19000*/  IMAD.WIDE R22, R2, 0x4, R22 ;  /* 0x0000000402167825 */ /* 0x000fca00078e0216 */
[----:B------:R1:W-:Y:S04]  /*19010*/  STL.64 [R1+0x968], R22 ;  /* 0x0009681601007387 */ /* 0x0003e80000100a00 */
[----:B-1----:R-:W3:Y:S04]  /*19020*/  LDL.LU.64 R78, [R1+0x800] ;  /* 0x00080000014e7983 */ /* 0x002ee80000300a00 */
[----:B------:R1:W-:Y:S04]  /*19030*/  LDGSTS.E [R39+0x26e00], [R22.64], !P0 ;  /* 0x26e0000016277fae */ /* 0x0003e8000c121844 */
[----:B------:R-:W3:Y:S04]  /*19040*/  LDL.LU.64 R62, [R1+0x7f8] ;  /* 0x0007f800013e7983 */ /* 0x000ee80000300a00 */
[----:B-1----:R-:W3:Y:S01]  /*19050*/  LDL.LU.64 R22, [R1+0x7f0] ;  /* 0x0007f00001167983 */ /* 0x002ee20000300a00 */
[----:B----4-:R-:W-:-:S05]  /*19060*/  IMAD.WIDE R118, R2, 0x4, R110 ;  /* 0x0000000402767825 */ /* 0x010fca00078e026e */
[----:B------:R1:W-:Y:S01]  /*19070*/  LDGSTS.E [R39+0x28800], [R118.64], !P4 ;  /* 0x2880000076277fae */ /* 0x0003e2000e121844 */
[----:B------:R-:W-:-:S05]  /*19080*/  IMAD.WIDE R110, R2, 0x4, R54 ;  /* 0x00000004026e7825 */ /* 0x000fca00078e0236 */
[----:B------:R4:W-:Y:S01]  /*19090*/  LDGSTS.E [R39+0x28a00], [R110.64], !P4 ;  /* 0x28a000006e277fae */ /* 0x0009e2000e121844 */
[----:B--2---:R-:W-:-:S03]  /*190a0*/  IMAD.WIDE R54, R2, 0x4, R46 ;  /* 0x0000000402367825 */ /* 0x004fc600078e022e */
[----:B------:R-:W2:Y:S04]  /*190b0*/  LDL.LU.64 R46, [R1+0x7e8] ;  /* 0x0007e800012e7983 */ /* 0x000ea80000300a00 */
[----:B------:R-:W-:Y:S04]  /*190c0*/  STL.64 [R1+0x900], R118 ;  /* 0x0009007601007387 */ /* 0x000fe80000100a00 */
[----:B------:R-:W-:Y:S04]  /*190d0*/  STL.64 [R1+0x8f8], R110 ;  /* 0x0008f86e01007387 */ /* 0x000fe80000100a00 */
[----:B------:R1:W-:Y:S04]  /*190e0*/  STL.64 [R1+0x8f0], R54 ;  /* 0x0008f03601007387 */ /* 0x0003e80000100a00 */
[----:B------:R1:W-:Y:S01]  /*190f0*/  LDGSTS.E [R39+0x28c00], [R54.64], !P4 ;  /* 0x28c0000036277fae */ /* 0x0003e2000e121844 */
[----:B------:R-:W-:-:S05]  /*19100*/  IMAD.WIDE R14, R2, 0x4, R14 ;  /* 0x00000004020e7825 */ /* 0x000fca00078e020e */
[----:B------:R4:W-:Y:S04]  /*19110*/  STL.64 [R1+0x8e8], R14 ;  /* 0x0008e80e01007387 */ /* 0x0009e80000100a00 */
[----:B------:R4:W-:Y:S04]  /*19120*/  LDGSTS.E [R39+0x28e00], [R14.64], !P4 ;  /* 0x28e000000e277fae */ /* 0x0009e8000e121844 */
[----:B-1----:R-:W2:Y:S04]  /*19130*/  LDL.LU.64 R54, [R1+0x780] ;  /* 0x0007800001367983 */ /* 0x002ea80000300a00 */
[----:B----4-:R-:W4:Y:S04]  /*19140*/  LDL.LU.64 R14, [R1+0x778] ;  /* 0x00077800010e7983 */ /* 0x010f280000300a00 */
[----:B------:R-:W4:Y:S01]  /*19150*/  LDL.LU.64 R110, [R1+0x770] ;  /* 0x00077000016e7983 */ /* 0x000f220000300a00 */
[----:B------:R-:W-:-:S05]  /*19160*/  IMAD.WIDE R118, R2, 0x4, R102 ;  /* 0x0000000402767825 */ /* 0x000fca00078e0266 */
[----:B------:R-:W-:Y:S04]  /*19170*/  STL.64 [R1+0x880], R118 ;  /* 0x0008807601007387 */ /* 0x000fe80000100a00 */
[----:B------:R-:W4:Y:S01]  /*19180*/  LDL.LU.64 R102, [R1+0x768] ;  /* 0x0007680001667983 */ /* 0x000f220000300a00 */
[----:B------:R-:W-:-:S04]  /*19190*/  IADD3 R3, R7, -0x56, RZ ;  /* 0xffffffaa07037810 */ /* 0x000fc80007ffe0ff */
[----:B------:R-:W-:Y:S01]  /*191a0*/  ISETP.GE.U32.AND P1, PT, R3, 0x7fffff6b, PT ;  /* 0x7fffff6b0300780c */ /* 0x000fe20003f26070 */
[----:B------:R-:W-:Y:S01]  /*191b0*/  IMAD.WIDE R94, R2, 0x4, R94 ;  /* 0x00000004025e7825 */ /* 0x000fe200078e025e */
[----:B------:R-:W-:-:S03]  /*191c0*/  IADD3 R3, R7, -0x5a, RZ ;  /* 0xffffffa607037810 */ /* 0x000fc60007ffe0ff */
[----:B------:R-:W-:Y:S01]  /*191d0*/  IMAD.WIDE R30, R2, 0x4, R30 ;  /* 0x00000004021e7825 */ /* 0x000fe200078e021e */
[----:B------:R-:W-:Y:S01]  /*191e0*/  ISETP.GE.U32.AND P6, PT, R3, 0x7fffff67, PT ;  /* 0x7fffff670300780c */ /* 0x000fe20003fc6070 */
[----:B------:R1:W-:Y:S04]  /*191f0*/  STL.64 [R1+0x878], R94 ;  /* 0x0008785e01007387 */ /* 0x0003e80000100a00 */
[----:B------:R1:W-:Y:S04]  /*19200*/  STL.64 [R1+0x870], R30 ;  /* 0x0008701e01007387 */ /* 0x0003e80000100a00 */
[----:B------:R1:W-:Y:S01]  /*19210*/  LDGSTS.E [R39+0x2a800], [R118.64], !P1 ;  /* 0x2a80000076277fae */ /* 0x0003e2000c921844 */
[----:B------:R-:W-:-:S03]  /*19220*/  IADD3 R3, R7, -0x5e, RZ ;  /* 0xffffffa207037810 */ /* 0x000fc60007ffe0ff */
[----:B------:R1:W-:Y:S04]  /*19230*/  LDGSTS.E [R39+0x2aa00], [R94.64], !P1 ;  /* 0x2aa000005e277fae */ /* 0x0003e8000c921844 */
[----:B------:R1:W-:Y:S01]  /*19240*/  LDGSTS.E [R39+0x2ac00], [R30.64], !P1 ;  /* 0x2ac000001e277fae */ /* 0x0003e2000c921844 */
[----:B------:R-:W-:Y:S01]  /*19250*/  ISETP.GE.U32.AND P2, PT, R3, 0x7fffff63, PT ;  /* 0x7fffff630300780c */ /* 0x000fe20003f46070 */
[----:B---3--:R-:W-:-:S05]  /*19260*/  IMAD.WIDE R86, R2, 0x4, R86 ;  /* 0x0000000402567825 */ /* 0x008fca00078e0256 */
[----:B------:R3:W-:Y:S04]  /*19270*/  STL.64 [R1+0x868], R86 ;  /* 0x0008685601007387 */ /* 0x0007e80000100a00 */
[----:B-1----:R-:W4:Y:S04]  /*19280*/  LDL.LU.64 R94, [R1+0x718] ;  /* 0x00071800015e7983 */ /* 0x002f280000300a00 */
[----:B------:R-:W4:Y:S04]  /*19290*/  LDL.LU.64 R30, [R1+0x710] ;  /* 0x00071000011e7983 */ /* 0x000f280000300a00 */
[----:B------:R3:W-:Y:S04]  /*192a0*/  LDGSTS.E [R39+0x2ae00], [R86.64], !P1 ;  /* 0x2ae0000056277fae */ /* 0x0007e8000c921844 */
[----:B---3--:R-:W4:Y:S01]  /*192b0*/  LDL.LU.64 R86, [R1+0x708] ;  /* 0x0007080001567983 */ /* 0x008f220000300a00 */
[----:B------:R-:W-:-:S05]  /*192c0*/  IMAD.WIDE R118, R2, 0x4, R78 ;  /* 0x0000000402767825 */ /* 0x000fca00078e024e */
[----:B------:R-:W-:Y:S01]  /*192d0*/  STL.64 [R1+0x800], R118 ;  /* 0x0008007601007387 */ /* 0x000fe20000100a00 */
[----:B------:R-:W-:-:S03]  /*192e0*/  IMAD.WIDE R78, R2, 0x4, R62 ;  /* 0x00000004024e7825 */ /* 0x000fc600078e023e */
[----:B------:R1:W-:Y:S04]  /*192f0*/  LDGSTS.E [R39+0x2c800], [R118.64], !P6 ;  /* 0x2c80000076277fae */ /* 0x0003e8000f121844 */
[----:B------:R1:W-:Y:S01]  /*19300*/  LDGSTS.E [R39+0x2ca00], [R78.64], !P6 ;  /* 0x2ca000004e277fae */ /* 0x0003e2000f121844 */
[----:B------:R-:W-:-:S03]  /*19310*/  IMAD.WIDE R62, R2, 0x4, R22 ;  /* 0x00000004023e7825 */ /* 0x000fc600078e0216 */
[----:B------:R-:W4:Y:S04]  /*19320*/  LDL.LU.64 R22, [R1+0x700] ;  /* 0x0007000001167983 */ /* 0x000f280000300a00 */
[----:B------:R1:W-:Y:S04]  /*19330*/  STL.64 [R1+0x7f8], R78 ;  /* 0x0007f84e01007387 */ /* 0x0003e80000100a00 */
[----:B------:R-:W-:Y:S04]  /*19340*/  STL.64 [R1+0x7f0], R62 ;  /* 0x0007f03e01007387 */ /* 0x000fe80000100a00 */
[----:B------:R1:W-:Y:S01]  /*19350*/  LDGSTS.E [R39+0x2cc00], [R62.64], !P6 ;  /* 0x2cc000003e277fae */ /* 0x0003e2000f121844 */
[----:B--2---:R-:W-:-:S05]  /*19360*/  IMAD.WIDE R46, R2, 0x4, R46 ;  /* 0x00000004022e7825 */ /* 0x004fca00078e022e */
[----:B------:R2:W-:Y:S04]  /*19370*/  STL.64 [R1+0x7e8], R46 ;  /* 0x0007e82e01007387 */ /* 0x0005e80000100a00 */
[----:B------:R2:W-:Y:S04]  /*19380*/  LDGSTS.E [R39+0x2ce00], [R46.64], !P6 ;  /* 0x2ce000002e277fae */ /* 0x0005e8000f121844 */
[----:B-1----:R-:W3:Y:S04]  /*19390*/  LDL.LU.64 R78, [R1+0x6b8] ;  /* 0x0006b800014e7983 */ /* 0x002ee80000300a00 */
[----:B--2---:R-:W2:Y:S04]  /*193a0*/  LDL.LU.64 R46, [R1+0x6b0] ;  /* 0x0006b000012e7983 */ /* 0x004ea80000300a00 */
[----:B------:R-:W2:Y:S01]  /*193b0*/  LDL.LU.64 R62, [R1+0x6a8] ;  /* 0x0006a800013e7983 */ /* 0x000ea20000300a00 */
[----:B------:R-:W-:-:S03]  /*193c0*/  IMAD.WIDE R118, R2, 0x4, R54 ;  /* 0x0000000402767825 */ /* 0x000fc600078e0236 */
[----:B------:R-:W2:Y:S01]  /*193d0*/  LDL.LU.64 R54, [R1+0x6a0] ;  /* 0x0006a00001367983 */ /* 0x000ea20000300a00 */
[----:B----4-:R-:W-:-:S03]  /*193e0*/  IMAD.WIDE R14, R2, 0x4, R14 ;  /* 0x00000004020e7825 */ /* 0x010fc600078e020e */
[----:B------:R-:W-:Y:S01]  /*193f0*/  STL.64 [R1+0x798], R118 ;  /* 0x0007987601007387 */ /* 0x000fe20000100a00 */
[----:B------:R-:W-:-:S03]  /*19400*/  IMAD.WIDE R110, R2, 0x4, R110 ;  /* 0x00000004026e7825 */ /* 0x000fc600078e026e */
[----:B------:R1:W-:Y:S04]  /*19410*/  STL.64 [R1+0x790], R14 ;  /* 0x0007900e01007387 */ /* 0x0003e80000100a00 */
[----:B------:R4:W-:Y:S04]  /*19420*/  LDGSTS.E [R39+0x2e800], [R118.64], !P2 ;  /* 0x2e80000076277fae */ /* 0x0009e8000d121844 */
[----:B------:R-:W-:Y:S04]  /*19430*/  STL.64 [R1+0x780], R110 ;  /* 0x0007806e01007387 */ /* 0x000fe80000100a00 */
[----:B------:R1:W-:Y:S01]  /*19440*/  LDGSTS.E [R39+0x2ea00], [R14.64], !P2 ;  /* 0x2ea000000e277fae */ /* 0x0003e2000d121844 */
[----:B------:R-:W-:Y:S01]  /*19450*/  IMAD.WIDE R102, R2, 0x4, R102 ;  /* 0x0000000402667825 */ /* 0x000fe200078e0266 */
[----:B------:R-:W-:-:S02]  /*19460*/  IADD3 R3, R7, -0x62, RZ ;  /* 0xffffff9e07037810 */ /* 0x000fc40007ffe0ff */
[----:B------:R4:W-:Y:S04]  /*19470*/  LDGSTS.E [R39+0x2ec00], [R110.64], !P2 ;  /* 0x2ec000006e277fae */ /* 0x0009e8000d121844 */
[----:B------:R1:W-:Y:S04]  /*19480*/  STL.64 [R1+0x778], R102 ;  /* 0x0007786601007387 */ /* 0x0003e80000100a00 */
[----:B-1----:R-:W2:Y:S01]  /*19490*/  LDL.LU.64 R14, [R1+0x658] ;  /* 0x00065800010e7983 */ /* 0x002ea20000300a00 */
[----:B------:R-:W-:Y:S02]  /*194a0*/  ISETP.GE.U32.AND P3, PT, R3, 0x7fffff5f, PT ;  /* 0x7fffff5f0300780c */ /* 0x000fe40003f66070 */
[----:B------:R-:W-:Y:S01]  /*194b0*/  IADD3 R3, R7, -0x66, RZ ;  /* 0xffffff9a07037810 */ /* 0x000fe20007ffe0ff */
[----:B------:R1:W-:Y:S03]  /*194c0*/  LDGSTS.E [R39+0x2ee00], [R102.64], !P2 ;  /* 0x2ee0000066277fae */ /* 0x0003e6000d121844 */
[----:B------:R-:W-:Y:S01]  /*194d0*/  ISETP.GE.U32.AND P0, PT, R3, 0x7fffff5b, PT ;  /* 0x7fffff5b0300780c */ /* 0x000fe20003f06070 */
[----:B-1----:R-:W2:Y:S01]  /*194e0*/  LDL.LU.64 R102, [R1+0x650] ;  /* 0x0006500001667983 */ /* 0x002ea20000300a00 */
[----:B----4-:R-:W-:-:S03]  /*194f0*/  IMAD.WIDE R118, R2, 0x4, R94 ;  /* 0x0000000402767825 */ /* 0x010fc600078e025e */
[----:B------:R-:W4:Y:S01]  /*19500*/  LDL.LU.64 R94, [R1+0x648] ;  /* 0x00064800015e7983 */ /* 0x000f220000300a00 */
[----:B------:R-:W-:-:S03]  /*19510*/  IMAD.WIDE R110, R2, 0x4, R30 ;  /* 0x00000004026e7825 */ /* 0x000fc600078e021e */
[----:B------:R-:W-:Y:S04]  /*19520*/  STL.64 [R1+0x720], R118 ;  /* 0x0007207601007387 */ /* 0x000fe80000100a00 */
[----:B------:R-:W4:Y:S04]  /*19530*/  LDL.LU.64 R30, [R1+0x640] ;  /* 0x00064000011e7983 */ /* 0x000f280000300a00 */
[----:B------:R-:W-:Y:S04]  /*19540*/  STL.64 [R1+0x718], R110 ;  /* 0x0007186e01007387 */ /* 0x000fe80000100a00 */
[----:B------:R3:W-:Y:S01]  /*19550*/  LDGSTS.E [R39+0x30800], [R118.64], !P3 ;  /* 0x3080000076277fae */ /* 0x0007e2000d921844 */
[----:B------:R-:W-:-:S03]  /*19560*/  IMAD.WIDE R86, R2, 0x4, R86 ;  /* 0x0000000402567825 */ /* 0x000fc600078e0256 */
[----:B------:R2:W-:Y:S04]  /*19570*/  LDGSTS.E [R39+0x30a00], [R110.64], !P3 ;  /* 0x30a000006e277fae */ /* 0x0005e8000d921844 */
[----:B------:R1:W-:Y:S04]  /*19580*/  STL.64 [R1+0x710], R86 ;  /* 0x0007105601007387 */ /* 0x0003e80000100a00 */
[----:B------:R1:W-:Y:S01]  /*19590*/  LDGSTS.E [R39+0x30c00], [R86.64], !P3 ;  /* 0x30c0000056277fae */ /* 0x0003e2000d921844 */
[----:B------:R-:W-:-:S05]  /*195a0*/  IMAD.WIDE R22, R2, 0x4, R22 ;  /* 0x0000000402167825 */ /* 0x000fca00078e0216 */
[----:B------:R1:W-:Y:S04]  /*195b0*/  STL.64 [R1+0x708], R22 ;  /* 0x0007081601007387 */ /* 0x0003e80000100a00 */
[----:B------:R1:W-:Y:S04]  /*195c0*/  LDGSTS.E [R39+0x30e00], [R22.64], !P3 ;  /* 0x30e0000016277fae */ /* 0x0003e8000d921844 */
[----:B-1----:R-:W4:Y:S04]  /*195d0*/  LDL.LU.64 R86, [R1+0x5f8] ;  /* 0x0005f80001567983 */ /* 0x002f280000300a00 */
[----:B------:R-:W4:Y:S01]  /*195e0*/  LDL.LU.64 R22, [R1+0x5f0] ;  /* 0x0005f00001167983 */ /* 0x000f220000300a00 */
[----:B---3--:R-:W-:-:S03]  /*195f0*/  IMAD.WIDE R118, R2, 0x4, R78 ;  /* 0x0000000402767825 */ /* 0x008fc600078e024e */
[----:B------:R-:W3:Y:S04]  /*19600*/  LDL.LU.64 R78, [R1+0x5e8] ;  /* 0x0005e800014e7983 */ /* 0x000ee80000300a00 */
[----:B------:R1:W-:Y:S01]  /*19610*/  LDGSTS.E [R39+0x32800], [R118.64], !P0 ;  /* 0x3280000076277fae */ /* 0x0003e2000c121844 */
[----:B--2---:R-:W-:-:S03]  /*19620*/  IMAD.WIDE R110, R2, 0x4, R46 ;  /* 0x00000004026e7825 */ /* 0x004fc600078e022e */
[----:B------:R-:W3:Y:S01]  /*19630*/  LDL.LU.64 R46, [R1+0x5e0] ;  /* 0x0005e000012e7983 */ /* 0x000ee20000300a00 */
[----:B------:R-:W-:-:S03]  /*19640*/  IMAD.WIDE R62, R2, 0x4, R62 ;  /* 0x00000004023e7825 */ /* 0x000fc600078e023e */
[----:B------:R1:W-:Y:S04]  /*19650*/  STL.64 [R1+0x6b8], R118 ;  /* 0x0006b87601007387 */ /* 0x0003e80000100a00 */
[----:B------:R-:W-:Y:S01]  /*19660*/  STL.64 [R1+0x6b0], R110 ;  /* 0x0006b06e01007387 */ /* 0x000fe20000100a00 */
[----:B------:R-:W-:-:S03]  /*19670*/  IMAD.WIDE R54, R2, 0x4, R54 ;  /* 0x0000000402367825 */ /* 0x000fc600078e0236 */
[----:B------:R1:W-:Y:S04]  /*19680*/  LDGSTS.E [R39+0x32a00], [R110.64], !P0 ;  /* 0x32a000006e277fae */ /* 0x0003e8000c121844 */
[----:B------:R1:W-:Y:S04]  /*19690*/  STL.64 [R1+0x6a8], R62 ;  /* 0x0006a83e01007387 */ /* 0x0003e80000100a00 */
[----:B------:R1:W-:Y:S04]  /*196a0*/  STL.64 [R1+0x6a0], R54 ;  /* 0x0006a03601007387 */ /* 0x0003e80000100a00 */
[----:B------:R1:W-:Y:S04]  /*196b0*/  LDGSTS.E [R39+0x32c00], [R62.64], !P0 ;  /* 0x32c000003e277fae */ /* 0x0003e8000c121844 */
[----:B-1----:R-:W3:Y:S04]  /*196c0*/  LDL.LU.64 R118, [R1+0x598] ;  /* 0x0005980001767983 */ /* 0x002ee80000300a00 */
[----:B------:R1:W-:Y:S04]  /*196d0*/  LDGSTS.E [R39+0x32e00], [R54.64], !P0 ;  /* 0x32e0000036277fae */ /* 0x0003e8000c121844 */
[----:B------:R-:W3:Y:S01]  /*196e0*/  LDL.LU.64 R62, [R1+0x590] ;  /* 0x00059000013e7983 */ /* 0x000ee20000300a00 */
[----:B------:R-:W-:-:S03]  /*196f0*/  IMAD.WIDE R110, R2, 0x4, R14 ;  /* 0x00000004026e7825 */ /* 0x000fc600078e020e */
[----:B------:R-:W3:Y:S04]  /*19700*/  LDL.LU.64 R14, [R1+0x588] ;  /* 0x00058800010e7983 */ /* 0x000ee80000300a00 */
[----:B------:R4:W-:Y:S04]  /*19710*/  STL.64 [R1+0x658], R110 ;  /* 0x0006586e01007387 */ /* 0x0009e80000100a00 */
[----:B-1----:R-:W3:Y:S01]  /*19720*/  LDL.LU.64 R54, [R1+0x580] ;  /* 0x0005800001367983 */ /* 0x002ee20000300a00 */
[----:B------:R-:W-:-:S04]  /*19730*/  IADD3 R3, R7, -0x6a, RZ ;  /* 0xffffff9607037810 */ /* 0x000fc80007ffe0ff */
[----:B------:R-:W-:Y:S02]  /*19740*/  ISETP.GE.U32.AND P4, PT, R3, 0x7fffff57, PT ;  /* 0x7fffff570300780c */ /* 0x000fe40003f86070 */
[----:B------:R-:W-:Y:S01]  /*19750*/  IADD3 R3, R7, -0x6e, RZ ;  /* 0xffffff9207037810 */ /* 0x000fe20007ffe0ff */
[----:B------:R-:W-:-:S03]  /*19760*/  IMAD.WIDE R102, R2, 0x4, R102 ;  /* 0x0000000402667825 */ /* 0x000fc600078e0266 */
[----:B------:R-:W-:Y:S02]  /*19770*/  ISETP.GE.U32.AND P1, PT, R3, 0x7fffff53, PT ;  /* 0x7fffff530300780c */ /* 0x000fe40003f26070 */
[----:B------:R-:W-:Y:S01]  /*19780*/  STL.64 [R1+0x650], R102 ;  /* 0x0006506601007387 */ /* 0x000fe20000100a00 */
[----:B------:R-:W-:-:S04]  /*19790*/  IADD3 R3, R7, -0x72, RZ ;  /* 0xffffff8e07037810 */ /* 0x000fc80007ffe0ff */
[----:B------:R1:W-:Y:S04]  /*197a0*/  LDGSTS.E [R39+0x34800], [R110.64], !P4 ;  /* 0x348000006e277fae */ /* 0x0003e8000e121844 */
[----:B------:R1:W-:Y:S01]  /*197b0*/  LDGSTS.E [R39+0x34a00], [R102.64], !P4 ;  /* 0x34a0000066277fae */ /* 0x0003e2000e121844 */
[----:B------:R-:W-:Y:S01]  /*197c0*/  ISETP.GE.U32.AND P6, PT, R3, 0x7fffff4f, PT ;  /* 0x7fffff4f0300780c */ /* 0x000fe20003fc6070 */
[----:B----4-:R-:W-:-:S04]  /*197d0*/  IMAD.WIDE R94, R2, 0x4, R94 ;  /* 0x00000004025e7825 */ /* 0x010fc800078e025e */
[C---:B------:R-:W-:Y:S01]  /*197e0*/  IMAD.WIDE R30, R2.reuse, 0x4, R30 ;  /* 0x00000004021e7825 */ /* 0x040fe200078e021e */
[----:B------:R-:W-:Y:S04]  /*197f0*/  STL.64 [R1+0x648], R94 ;  /* 0x0006485e01007387 */ /* 0x000fe80000100a00 */
[----:B------:R4:W-:Y:S04]  /*19800*/  STL.64 [R1+0x640], R30 ;  /* 0x0006401e01007387 */ /* 0x0009e80000100a00 */
[----:B------:R4:W-:Y:S04]  /*19810*/  LDGSTS.E [R39+0x34c00], [R94.64], !P4 ;  /* 0x34c000005e277fae */ /* 0x0009e8000e121844 */
[----:B------:R4:W-:Y:S04]  /*19820*/  LDGSTS.E [R39+0x34e00], [R30.64], !P4 ;  /* 0x34e000001e277fae */ /* 0x0009e8000e121844 */
[----:B-1----:R-:W2:Y:S04]  /*19830*/  LDL.LU.64 R110, [R1+0x538] ;  /* 0x00053800016e7983 */ /* 0x002ea80000300a00 */
[----:B----4-:R-:W2:Y:S04]  /*19840*/  LDL.LU.64 R30, [R1+0x530] ;  /* 0x00053000011e7983 */ /* 0x010ea80000300a00 */
[----:B------:R-:W2:Y:S01]  /*19850*/  LDL.LU.64 R94, [R1+0x528] ;  /* 0x00052800015e7983 */ /* 0x000ea20000300a00 */
[----:B------:R-:W-:-:S05]  /*19860*/  IMAD.WIDE R102, R2, 0x4, R86 ;  /* 0x0000000402667825 */ /* 0x000fca00078e0256 */
[----:B------:R1:W-:Y:S01]  /*19870*/  LDGSTS.E [R39+0x36800], [R102.64], !P1 ;  /* 0x3680000066277fae */ /* 0x0003e2000c921844 */
[----:B------:R-:W-:-:S03]  /*19880*/  IMAD.WIDE R86, R2, 0x4, R22 ;  /* 0x0000000402567825 */ /* 0x000fc600078e0216 */
[----:B------:R-:W2:Y:S04]  /*19890*/  LDL.LU.64 R22, [R1+0x520] ;  /* 0x0005200001167983 */ /* 0x000ea80000300a00 */
[----:B------:R1:W-:Y:S04]  /*198a0*/  STL.64 [R1+0x5f8], R102 ;  /* 0x0005f86601007387 */ /* 0x0003e80000100a00 */
[----:B------:R1:W-:Y:S04]  /*198b0*/  STL.64 [R1+0x5f0], R86 ;  /* 0x0005f05601007387 */ /* 0x0003e80000100a00 */
[----:B------:R1:W-:Y:S01]  /*198c0*/  LDGSTS.E [R39+0x36a00], [R86.64], !P1 ;  /* 0x36a0000056277fae */ /* 0x0003e2000c921844 */
[----:B---3--:R-:W-:-:S04]  /*198d0*/  IMAD.WIDE R78, R2, 0x4, R78 ;  /* 0x00000004024e7825 */ /* 0x008fc800078e024e */
[C---:B------:R-:W-:Y:S01]  /*198e0*/  IMAD.WIDE R46, R2.reuse, 0x4, R46 ;  /* 0x00000004022e7825 */ /* 0x040fe200078e022e */
[----:B------:R3:W-:Y:S04]  /*198f0*/  STL.64 [R1+0x5e8], R78 ;  /* 0x0005e84e01007387 */ /* 0x0007e80000100a00 */
[----:B------:R3:W-:Y:S04]  /*19900*/  STL.64 [R1+0x5e0], R46 ;  /* 0x0005e02e01007387 */ /* 0x0007e80000100a00 */
[----:B-1----:R-:W4:Y:S04]  /*19910*/  LDL.LU.64 R102, [R1+0x4d8] ;  /* 0x0004d80001667983 */ /* 0x002f280000300a00 */
[----:B------:R-:W4:Y:S04]  /*19920*/  LDL.LU.64 R86, [R1+0x4d0] ;  /* 0x0004d00001567983 */ /* 0x000f280000300a00 */
[----:B------:R3:W-:Y:S04]  /*19930*/  LDGSTS.E [R39+0x36c00], [R78.64], !P1 ;  /* 0x36c000004e277fae */ /* 0x0007e8000c921844 */
[----:B------:R1:W-:Y:S01]  /*19940*/  LDGSTS.E [R39+0x36e00], [R46.64], !P1 ;  /* 0x36e000002e277fae */ /* 0x0003e2000c921844 */
[----:B------:R-:W-:-:S03]  /*19950*/  IMAD.WIDE R118, R2, 0x4, R118 ;  /* 0x0000000402767825 */ /* 0x000fc600078e0276 */
[----:B---3--:R-:W3:Y:S04]  /*19960*/  LDL.LU.64 R78, [R1+0x4c8] ;  /* 0x0004c800014e7983 */ /* 0x008ee80000300a00 */
[----:B-1----:R-:W3:Y:S01]  /*19970*/  LDL.LU.64 R46, [R1+0x4c0] ;  /* 0x0004c000012e7983 */ /* 0x002ee20000300a00 */
[----:B------:R-:W-:-:S03]  /*19980*/  IMAD.WIDE R62, R2, 0x4, R62 ;  /* 0x00000004023e7825 */ /* 0x000fc600078e023e */
[----:B------:R-:W-:Y:S04]  /*19990*/  STL.64 [R1+0x598], R118 ;  /* 0x0005987601007387 */ /* 0x000fe80000100a00 */
[----:B------:R-:W-:Y:S04]  /*199a0*/  STL.64 [R1+0x590], R62 ;  /* 0x0005903e01007387 */ /* 0x000fe80000100a00 */
[----:B------:R2:W-:Y:S01]  /*199b0*/  LDGSTS.E [R39+0x38800], [R118.64], !P6 ;  /* 0x3880000076277fae */ /* 0x0005e2000f121844 */
[----:B------:R-:W-:-:S03]  /*199c0*/  IMAD.WIDE R14, R2, 0x4, R14 ;  /* 0x00000004020e7825 */ /* 0x000fc600078e020e */
[----:B------:R1:W-:Y:S01]  /*199d0*/  LDGSTS.E [R39+0x38a00], [R62.64], !P6 ;  /* 0x38a000003e277fae */ /* 0x0003e2000f121844 */
[----:B------:R-:W-:-:S03]  /*199e0*/  IMAD.WIDE R54, R2, 0x4, R54 ;  /* 0x0000000402367825 */ /* 0x000fc600078e0236 */
[----:B------:R1:W-:Y:S04]  /*199f0*/  STL.64 [R1+0x588], R14 ;  /* 0x0005880e01007387 */ /* 0x0003e80000100a00 */
[----:B------:R1:W-:Y:S04]  /*19a00*/  STL.64 [R1+0x580], R54 ;  /* 0x0005803601007387 */ /* 0x0003e80000100a00 */
[----:B------:R1:W-:Y:S04]  /*19a10*/  LDGSTS.E [R39+0x38c00], [R14.64], !P6 ;  /* 0x38c000000e277fae */ /* 0x0003e8000f121844 */
[----:B------:R1:W-:Y:S04]  /*19a20*/  LDGSTS.E [R39+0x38e00], [R54.64], !P6 ;  /* 0x38e0000036277fae */ /* 0x0003e8000f121844 */
[----:B-1----:R-:W3:Y:S04]  /*19a30*/  LDL.LU.64 R14, [R1+0x478] ;  /* 0x00047800010e7983 */ /* 0x002ee80000300a00 */
[----:B------:R-:W3:Y:S04]  /*19a40*/  LDL.LU.64 R62, [R1+0x470] ;  /* 0x00047000013e7983 */ /* 0x000ee80000300a00 */
[----:B------:R-:W3:Y:S01]  /*19a50*/  LDL.LU.64 R54, [R1+0x468] ;  /* 0x0004680001367983 */ /* 0x000ee20000300a00 */
[----:B------:R-:W-:-:S04]  /*19a60*/  IADD3 R3, R7, -0x76, RZ ;  /* 0xffffff8a07037810 */ /* 0x000fc80007ffe0ff */
[----:B------:R-:W-:Y:S02]  /*19a70*/  ISETP.GE.U32.AND P2, PT, R3, 0x7fffff4b, PT ;  /* 0x7fffff4b0300780c */ /* 0x000fe40003f46070 */
[----:B------:R-:W-:-:S04]  /*19a80*/  IADD3 R3, R7, -0x7a, RZ ;  /* 0xffffff8607037810 */ /* 0x000fc80007ffe0ff */
[----:B------:R-:W-:Y:S01]  /*19a90*/  ISETP.GE.U32.AND P3, PT, R3, 0x7fffff47, PT ;  /* 0x7fffff470300780c */ /* 0x000fe20003f66070 */
[----:B--2---:R-:W-:-:S06]  /*19aa0*/  IMAD.WIDE R118, R2, 0x4, R110 ;  /* 0x0000000402767825 */ /* 0x004fcc00078e026e */
[----:B------:R4:W-:Y:S01]  /*19ab0*/  LDGSTS.E [R39+0x3a800], [R118.64], !P2 ;  /* 0x3a80000076277fae */ /* 0x0009e2000d121844 */
[----:B------:R-:W-:-:S04]  /*19ac0*/  IMAD.WIDE R30, R2, 0x4, R30 ;  /* 0x00000004021e7825 */ /* 0x000fc800078e021e */
[C---:B------:R-:W-:Y:S01]  /*19ad0*/  IMAD.WIDE R110, R2.reuse, 0x4, R94 ;  /* 0x00000004026e7825 */ /* 0x040fe200078e025e */
[----:B------:R1:W-:Y:S04]  /*19ae0*/  LDGSTS.E [R39+0x3aa00], [R30.64], !P2 ;  /* 0x3aa000001e277fae */ /* 0x0003e8000d121844 */
[----:B------:R-:W2:Y:S04]  /*19af0*/  LDL.LU.64 R94, [R1+0x460] ;  /* 0x00046000015e7983 */ /* 0x000ea80000300a00 */
[----:B------:R-:W-:Y:S04]  /*19b00*/  STL.64 [R1+0x538], R118 ;  /* 0x0005387601007387 */ /* 0x000fe80000100a00 */
[----:B------:R1:W-:Y:S04]  /*19b10*/  STL.64 [R1+0x530], R30 ;  /* 0x0005301e01007387 */ /* 0x0003e80000100a00 */
[----:B------:R-:W-:Y:S04]  /*19b20*/  STL.64 [R1+0x528], R110 ;  /* 0x0005286e01007387 */ /* 0x000fe80000100a00 */
[----:B------:R1:W-:Y:S01]  /*19b30*/  LDGSTS.E [R39+0x3ac00], [R110.64], !P2 ;  /* 0x3ac000006e277fae */ /* 0x0003e2000d121844 */
[----:B------:R-:W-:-:S05]  /*19b40*/  IMAD.WIDE R22, R2, 0x4, R22 ;  /* 0x0000000402167825 */ /* 0x000fca00078e0216 */
[----:B------:R1:W-:Y:S04]  /*19b50*/  STL.64 [R1+0x520], R22 ;  /* 0x0005201601007387 */ /* 0x0003e80000100a00 */
[----:B-1----:R-:W2:Y:S04]  /*19b60*/  LDL.LU.64 R30, [R1+0xae0] ;  /* 0x000ae000011e7983 */ /* 0x002ea80000300a00 */
[----:B------:R1:W-:Y:S04]  /*19b70*/  LDGSTS.E [R39+0x3ae00], [R22.64], !P2 ;  /* 0x3ae0000016277fae */ /* 0x0003e8000d121844 */
[----:B-1----:R-:W2:Y:S01]  /*19b80*/  LDL.LU.64 R22, [R1+0xad8] ;  /* 0x000ad80001167983 */ /* 0x002ea20000300a00 */
[----:B----4-:R-:W-:-:S04]  /*19b90*/  IMAD.WIDE R118, R2, 0x4, R102 ;  /* 0x0000000402767825 */ /* 0x010fc800078e0266 */
[C---:B------:R-:W-:Y:S01]  /*19ba0*/  IMAD.WIDE R110, R2.reuse, 0x4, R86 ;  /* 0x00000004026e7825 */ /* 0x040fe200078e0256 */
[----:B------:R-:W-:Y:S04]  /*19bb0*/  STL.64 [R1+0x4d8], R118 ;  /* 0x0004d87601007387 */ /* 0x000fe80000100a00 */
[----:B------:R-:W4:Y:S04]  /*19bc0*/  LDL.LU.64 R86, [R1+0xad0] ;  /* 0x000ad00001567983 */ /* 0x000f280000300a00 */
[----:B------:R-:W-:Y:S04]  /*19bd0*/  STL.64 [R1+0x4d0], R110 ;  /* 0x0004d06e01007387 */ /* 0x000fe80000100a00 */
[----:B------:R1:W-:Y:S01]  /*19be0*/  LDGSTS.E [R39+0x3c800], [R118.64], !P3 ;  /* 0x3c80000076277fae */ /* 0x0003e2000d921844 */
[----:B---3--:R-:W-:-:S03]  /*19bf0*/  IMAD.WIDE R102, R2, 0x4, R78 ;  /* 0x0000000402667825 */ /* 0x008fc600078e024e */
[----:B------:R3:W-:Y:S01]  /*19c00*/  LDGSTS.E [R39+0x3ca00], [R110.64], !P3 ;  /* 0x3ca000006e277fae */ /* 0x0007e2000d921844 */
[----:B------:R-:W-:-:S03]  /*19c10*/  IMAD.WIDE R46, R2, 0x4, R46 ;  /* 0x00000004022e7825 */ /* 0x000fc600078e022e */
[----:B------:R-:W4:Y:S04]  /*19c20*/  LDL.LU.64 R78, [R1+0xac8] ;  /* 0x000ac800014e7983 */ /* 0x000f280000300a00 */
[----:B------:R-:W-:Y:S04]  /*19c30*/  STL.64 [R1+0x4c8], R102 ;  /* 0x0004c86601007387 */ /* 0x000fe80000100a00 */
[----:B------:R1:W-:Y:S04]  /*19c40*/  LDGSTS.E [R39+0x3cc00], [R102.64], !P3 ;  /* 0x3cc0000066277fae */ /* 0x0003e8000d921844 */
[----:B------:R1:W-:Y:S04]  /*19c50*/  STL.64 [R1+0x4c0], R46 ;  /* 0x0004c02e01007387 */ /* 0x0003e80000100a00 */
[----:B------:R1:W-:Y:S04]  /*19c60*/  LDGSTS.E [R39+0x3ce00], [R46.64], !P3 ;  /* 0x3ce000002e277fae */ /* 0x0003e8000d921844 */
[----:B-1----:R-:W4:Y:S01]  /*19c70*/  LDL.LU.64 R46, [R1+0xa60] ;  /* 0x000a6000012e7983 */ /* 0x002f220000300a00 */
[----:B------:R-:W-:-:S03]  /*19c80*/  IMAD.WIDE R118, R2, 0x4, R14 ;  /* 0x0000000402767825 */ /* 0x000fc600078e020e */
[----:B------:R-:W4:Y:S01]  /*19c90*/  LDL.LU.64 R14, [R1+0xa58] ;  /* 0x000a5800010e7983 */ /* 0x000f220000300a00 */
[----:B---3--:R-:W-:-:S03]  /*19ca0*/  IMAD.WIDE R110, R2, 0x4, R62 ;  /* 0x00000004026e7825 */ /* 0x008fc600078e023e */
[----:B------:R-:W-:Y:S01]  /*19cb0*/  STL.64 [R1+0x478], R118 ;  /* 0x0004787601007387 */ /* 0x000fe20000100a00 */
[----:B------:R-:W-:-:S03]  /*19cc0*/  IMAD.WIDE R102, R2, 0x4, R54 ;  /* 0x0000000402667825 */ /* 0x000fc600078e0236 */
[----:B------:R-:W3:Y:S04]  /*19cd0*/  LDL.LU.64 R62, [R1+0xa50] ;  /* 0x000a5000013e7983 */ /* 0x000ee80000300a00 */
[----:B------:R-:W3:Y:S01]  /*19ce0*/  LDL.LU.64 R54, [R1+0xa48] ;  /* 0x000a480001367983 */ /* 0x000ee20000300a00 */
[----:B------:R-:W-:-:S04]  /*19cf0*/  IADD3 R3, R7, -0x7e, RZ ;  /* 0xffffff8207037810 */ /* 0x000fc80007ffe0ff */
[----:B------:R-:W-:Y:S02]  /*19d00*/  ISETP.GE.U32.AND P0, PT, R3, 0x7fffff43, PT ;  /* 0x7fffff430300780c */ /* 0x000fe40003f06070 */
[----:B------:R-:W-:Y:S01]  /*19d10*/  IADD3 R3, R7, -0x43, RZ ;  /* 0xffffffbd07037810 */ /* 0x000fe20007ffe0ff */
[----:B------:R-:W-:Y:S03]  /*19d20*/  STL.64 [R1+0x470], R110 ;  /* 0x0004706e01007387 */ /* 0x000fe60000100a00 */
[----:B------:R-:W-:Y:S01]  /*19d30*/  ISETP.GE.U32.AND P4, PT, R3, 0x7fffff7e, PT ;  /* 0x7fffff7e0300780c */ /* 0x000fe20003f86070 */
[----:B------:R-:W-:Y:S01]  /*19d40*/  IMAD.SHL.U32 R6, R6, 0x4, RZ ;  /* 0x0000000406067824 */ /* 0x000fe200078e00ff */
[----:B------:R-:W-:Y:S05]  /*19d50*/  STL.64 [R1+0x468], R102 ;  /* 0x0004686601007387 */ /* 0x000fea0000100a00 */
[----:B------:R1:W-:Y:S04]  /*19d60*/  LDGSTS.E [R39+0x3e800], [R118.64], !P0 ;  /* 0x3e80000076277fae */ /* 0x0003e8000c121844 */
[----:B------:R1:W-:Y:S01]  /*19d70*/  LDGSTS.E [R39+0x3ea00], [R110.64], !P0 ;  /* 0x3ea000006e277fae */ /* 0x0003e2000c121844 */
[----:B------:R-:W-:-:S03]  /*19d80*/  LOP3.LUT R6, R6, 0x40, RZ, 0x3c, !PT ;  /* 0x0000004006067812 */ /* 0x000fc600078e3cff */
[----:B------:R1:W-:Y:S01]  /*19d90*/  LDGSTS.E [R39+0x3ec00], [R102.64], !P0 ;  /* 0x3ec0000066277fae */ /* 0x0003e2000c121844 */
[----:B------:R-:W-:-:S04]  /*19da0*/  IADD3 R3, R7, -0x47, RZ ;  /* 0xffffffb907037810 */ /* 0x000fc80007ffe0ff */
[----:B------:R-:W-:Y:S01]  /*19db0*/  ISETP.GE.U32.AND P1, PT, R3, 0x7fffff7a, PT ;  /* 0x7fffff7a0300780c */ /* 0x000fe20003f26070 */
[----:B--2---:R-:W-:-:S05]  /*19dc0*/  IMAD.WIDE R94, R2, 0x4, R94 ;  /* 0x00000004025e7825 */ /* 0x004fca00078e025e */
[----:B------:R2:W-:Y:S04]  /*19dd0*/  STL.64 [R1+0x460], R94 ;  /* 0x0004605e01007387 */ /* 0x0005e80000100a00 */
[----:B------:R2:W-:Y:S04]  /*19de0*/  LDGSTS.E [R39+0x3ee00], [R94.64], !P0 ;  /* 0x3ee000005e277fae */ /* 0x0005e8000c121844 */
[----:B--2---:R-:W2:Y:S04]  /*19df0*/  LDL.LU.64 R94, [R1+0x9e0] ;  /* 0x0009e000015e7983 */ /* 0x004ea80000300a00 */
[----:B-1----:R-:W2:Y:S01]  /*19e00*/  LDL.LU.64 R38, [R1+0x9d8] ;  /* 0x0009d80001267983 */ /* 0x002ea20000300a00 */
[----:B------:R-:W-:-:S05]  /*19e10*/  IMAD.WIDE R110, R2, 0x4, R30 ;  /* 0x00000004026e7825 */ /* 0x000fca00078e021e */
[----:B------:R-:W-:Y:S04]  /*19e20*/  STL.64 [R1+0xae0], R110 ;  /* 0x000ae06e01007387 */ /* 0x000fe80000100a00 */
[----:B------:R-:W2:Y:S04]  /*19e30*/  LDL.LU.64 R30, [R1+0x9d0] ;  /* 0x0009d000011e7983 */ /* 0x000ea80000300a00 */
[----:B------:R1:W-:Y:S01]  /*19e40*/  LDGSTS.E [R6+0x21000], [R110.64], !P4 ;  /* 0x210000006e067fae */ /* 0x0003e2000e121844 */
[----:B------:R-:W-:-:S03]  /*19e50*/  IMAD.WIDE R102, R2, 0x4, R22 ;  /* 0x0000000402667825 */ /* 0x000fc600078e0216 */
[----:B------:R-:W2:Y:S04]  /*19e60*/  LDL.LU.64 R22, [R1+0x9c8] ;  /* 0x0009c80001167983 */ /* 0x000ea80000300a00 */
[----:B------:R-:W-:Y:S04]  /*19e70*/  STL.64 [R1+0xad8], R102 ;  /* 0x000ad86601007387 */ /* 0x000fe80000100a00 */
[----:B------:R1:W-:Y:S01]  /*19e80*/  LDGSTS.E [R6+0x21200], [R102.64], !P4 ;  /* 0x2120000066067fae */ /* 0x0003e2000e121844 */
[----:B----4-:R-:W-:-:S05]  /*19e90*/  IMAD.WIDE R86, R2, 0x4, R86 ;  /* 0x0000000402567825 */ /* 0x010fca00078e0256 */
[----:B------:R4:W-:Y:S04]  /*19ea0*/  STL.64 [R1+0xad0], R86 ;  /* 0x000ad05601007387 */ /* 0x0009e80000100a00 */
[----:B------:R4:W-:Y:S01]  /*19eb0*/  LDGSTS.E [R6+0x21400], [R86.64], !P4 ;  /* 0x2140000056067fae */ /* 0x0009e2000e121844 */
[----:B------:R-:W-:-:S05]  /*19ec0*/  IMAD.WIDE R78, R2, 0x4, R78 ;  /* 0x00000004024e7825 */ /* 0x000fca00078e024e */
[----:B------:R1:W-:Y:S04]  /*19ed0*/  STL.64 [R1+0xac8], R78 ;  /* 0x000ac84e01007387 */ /* 0x0003e80000100a00 */
[----:B------:R1:W-:Y:S04]  /*19ee0*/  LDGSTS.E [R6+0x21600], [R78.64], !P4 ;  /* 0x216000004e067fae */ /* 0x0003e8000e121844 */
[----:B----4-:R-:W4:Y:S04]  /*19ef0*/  LDL.LU.64 R86, [R1+0x960] ;  /* 0x0009600001567983 */ /* 0x010f280000300a00 */
[----:B-1----:R-:W4:Y:S01]  /*19f00*/  LDL.LU.64 R78, [R1+0x958] ;  /* 0x00095800014e7983 */ /* 0x002f220000300a00 */
[----:B------:R-:W-:-:S03]  /*19f10*/  IMAD.WIDE R110, R2, 0x4, R46 ;  /* 0x00000004026e7825 */ /* 0x000fc600078e022e */
[----:B------:R-:W4:Y:S04]  /*19f20*/  LDL.LU.64 R46, [R1+0x950] ;  /* 0x00095000012e7983 */ /* 0x000f280000300a00 */
[----:B------:R2:W-:Y:S01]  /*19f30*/  LDGSTS.E [R6+0x23000], [R110.64], !P1 ;  /* 0x230000006e067fae */ /* 0x0005e2000c921844 */
[----:B------:R-:W-:-:S03]  /*19f40*/  IMAD.WIDE R102, R2, 0x4, R14 ;  /* 0x0000000402667825 */ /* 0x000fc600078e020e */
[----:B------:R-:W4:Y:S01]  /*19f50*/  LDL.LU.64 R14, [R1+0x948] ;  /* 0x00094800010e7983 */ /* 0x000f220000300a00 */
[----:B---3--:R-:W-:-:S03]  /*19f60*/  IMAD.WIDE R62, R2, 0x4, R62 ;  /* 0x00000004023e7825 */ /* 0x008fc600078e023e */
[----:B------:R-:W-:Y:S01]  /*19f70*/  STL.64 [R1+0xa60], R110 ;  /* 0x000a606e01007387 */ /* 0x000fe20000100a00 */
[----:B------:R-:W-:-:S03]  /*19f80*/  IMAD.WIDE R54, R2, 0x4, R54 ;  /* 0x0000000402367825 */ /* 0x000fc600078e0236 */
[----:B------:R1:W-:Y:S04]  /*19f90*/  STL.64 [R1+0xa58], R102 ;  /* 0x000a586601007387 */ /* 0x0003e80000100a00 */
[----:B------:R3:W-:Y:S04]  /*19fa0*/  STL.64 [R1+0xa50], R62 ;  /* 0x000a503e01007387 */ /* 0x0007e80000100a00 */
[----:B------:R1:W-:Y:S04]  /*19fb0*/  LDGSTS.E [R6+0x23200], [R102.64], !P1 ;  /* 0x2320000066067fae */ /* 0x0003e8000c921844 */
[----:B------:R3:W-:Y:S01]  /*19fc0*/  STL.64 [R1+0xa48], R54 ;  /* 0x000a483601007387 */ /* 0x0007e20000100a00 */
[----:B------:R-:W-:-:S03]  /*19fd0*/  IADD3 R3, R7, -0x4b, RZ ;  /* 0xffffffb507037810 */ /* 0x000fc60007ffe0ff */
[----:B------:R3:W-:Y:S04]  /*19fe0*/  LDGSTS.E [R6+0x23400], [R62.64], !P1 ;  /* 0x234000003e067fae */ /* 0x0007e8000c921844 */
[----:B-1----:R-:W4:Y:S01]  /*19ff0*/  LDL.LU.64 R102, [R1+0x8e0] ;  /* 0x0008e00001667983 */ /* 0x002f220000300a00 */
[----:B------:R-:W-:Y:S02]  /*1a000*/  ISETP.GE.U32.AND P6, PT, R3, 0x7fffff76, PT ;  /* 0x7fffff760300780c */ /* 0x000fe40003fc6070 */
[----:B------:R-:W-:Y:S01]  /*1a010*/  IADD3 R3, R7, -0x4f, RZ ;  /* 0xffffffb107037810 */ /* 0x000fe20007ffe0ff */
[----:B------:R1:W-:Y:S03]  /*1a020*/  LDGSTS.E [R6+0x23600], [R54.64], !P1 ;  /* 0x2360000036067fae */ /* 0x0003e6000c921844 */
[----:B------:R-:W-:Y:S01]  /*1a030*/  ISETP.GE.U32.AND P2, PT, R3, 0x7fffff72, PT ;  /* 0x7fffff720300780c */ /* 0x000fe20003f46070 */
[----:B---3--:R-:W3:Y:S04]  /*1a040*/  LDL.LU.64 R62, [R1+0x8d8] ;  /* 0x0008d800013e7983 */ /* 0x008ee80000300a00 */
[----:B-1----:R-:W3:Y:S01]  /*1a050*/  LDL.LU.64 R54, [R1+0x8d0] ;  /* 0x0008d00001367983 */ /* 0x002ee20000300a00 */
[----:B--2---:R-:W-:-:S04]  /*1a060*/  IMAD.WIDE R110, R2, 0x4, R94 ;  /* 0x00000004026e7825 */ /* 0x004fc800078e025e */
[C---:B------:R-:W-:Y:S01]  /*1a070*/  IMAD.WIDE R94, R2.reuse, 0x4, R38 ;  /* 0x00000004025e7825 */ /* 0x040fe200078e0226 */
[----:B------:R4:W-:Y:S04]  /*1a080*/  LDGSTS.E [R6+0x25000], [R110.64], !P6 ;  /* 0x250000006e067fae */ /* 0x0009e8000f121844 */
[----:B------:R-:W2:Y:S04]  /*1a090*/  LDL.LU.64 R38, [R1+0x8c8] ;  /* 0x0008c80001267983 */ /* 0x000ea80000300a00 */
[----:B------:R-:W-:Y:S04]  /*1a0a0*/  STL.64 [R1+0x9e0], R110 ;  /* 0x0009e06e01007387 */ /* 0x000fe80000100a00 */
[----:B------:R1:W-:Y:S04]  /*1a0b0*/  STL.64 [R1+0x9d8], R94 ;  /* 0x0009d85e01007387 */ /* 0x0003e80000100a00 */
[----:B------:R1:W-:Y:S01]  /*1a0c0*/  LDGSTS.E [R6+0x25200], [R94.64], !P6 ;  /* 0x252000005e067fae */ /* 0x0003e2000f121844 */
[----:B------:R-:W-:-:S05]  /*1a0d0*/  IMAD.WIDE R30, R2, 0x4, R30 ;  /* 0x00000004021e7825 */ /* 0x000fca00078e021e */
[----:B------:R1:W-:Y:S01]  /*1a0e0*/  STL.64 [R1+0x9d0], R30 ;  /* 0x0009d01e01007387 */ /* 0x0003e20000100a00 */
[----:B------:R-:W-:-:S03]  /*1a0f0*/  IMAD.WIDE R22, R2, 0x4, R22 ;  /* 0x0000000402167825 */ /* 0x000fc600078e0216 */
[----:B------:R1:W-:Y:S04]  /*1a100*/  LDGSTS.E [R6+0x25400], [R30.64], !P6 ;  /* 0x254000001e067fae */ /* 0x0003e8000f121844 */
[----:B------:R1:W-:Y:S04]  /*1a110*/  STL.64 [R1+0x9c8], R22 ;  /* 0x0009c81601007387 */ /* 0x0003e80000100a00 */
[----:B-1----:R-:W2:Y:S04]  /*1a120*/  LDL.LU.64 R94, [R1+0x860] ;  /* 0x00086000015e7983 */ /* 0x002ea80000300a00 */
[----:B------:R1:W-:Y:S04]  /*1a130*/  LDGSTS.E [R6+0x25600], [R22.64], !P6 ;  /* 0x2560000016067fae */ /* 0x0003e8000f121844 */
[----:B------:R-:W2:Y:S04]  /*1a140*/  LDL.LU.64 R30, [R1+0x858] ;  /* 0x00085800011e7983 */ /* 0x000ea80000300a00 */
[----:B-1----:R-:W2:Y:S01]  /*1a150*/  LDL.LU.64 R22, [R1+0x850] ;  /* 0x0008500001167983 */ /* 0x002ea20000300a00 */
[----:B----4-:R-:W-:-:S03]  /*1a160*/  IMAD.WIDE R110, R2, 0x4, R86 ;  /* 0x00000004026e7825 */ /* 0x010fc600078e0256 */
[----:B------:R-:W4:Y:S01]  /*1a170*/  LDL.LU.64 R86, [R1+0x848] ;  /* 0x0008480001567983 */ /* 0x000f220000300a00 */
[----:B------:R-:W-:-:S03]  /*1a180*/  IMAD.WIDE R78, R2, 0x4, R78 ;  /* 0x00000004024e7825 */ /* 0x000fc600078e024e */
[----:B------:R-:W-:Y:S04]  /*1a190*/  STL.64 [R1+0x960], R110 ;  /* 0x0009606e01007387 */ /* 0x000fe80000100a00 */
[----:B------:R1:W-:Y:S01]  /*1a1a0*/  STL.64 [R1+0x958], R78 ;  /* 0x0009584e01007387 */ /* 0x0003e20000100a00 */
[----:B------:R-:W-:-:S03]  /*1a1b0*/  IMAD.WIDE R46, R2, 0x4, R46 ;  /* 0x00000004022e7825 */ /* 0x000fc600078e022e */
[----:B------:R1:W-:Y:S04]  /*1a1c0*/  LDGSTS.E [R6+0x27000], [R110.64], !P2 ;  /* 0x270000006e067fae */ /* 0x0003e8000d121844 */
[----:B------:R1:W-:Y:S04]  /*1a1d0*/  STL.64 [R1+0x950], R46 ;  /* 0x0009502e01007387 */ /* 0x0003e80000100a00 */
[----:B------:R1:W-:Y:S04]  /*1a1e0*/  LDGSTS.E [R6+0x27200], [R78.64], !P2 ;  /* 0x272000004e067fae */ /* 0x0003e8000d121844 */
[----:B------:R1:W-:Y:S01]  /*1a1f0*/  LDGSTS.E [R6+0x27400], [R46.64], !P2 ;  /* 0x274000002e067fae */ /* 0x0003e2000d121844 */
[----:B------:R-:W-:-:S05]  /*1a200*/  IMAD.WIDE R14, R2, 0x4, R14 ;  /* 0x00000004020e7825 */ /* 0x000fca00078e020e */
[----:B------:R1:W-:Y:S04]  /*1a210*/  STL.64 [R1+0x948], R14 ;  /* 0x0009480e01007387 */ /* 0x0003e80000100a00 */
[----:B-1----:R-:W4:Y:S04]  /*1a220*/  LDL.LU.64 R78, [R1+0x7e0] ;  /* 0x0007e000014e7983 */ /* 0x002f280000300a00 */
[----:B------:R1:W-:Y:S04]  /*1a230*/  LDGSTS.E [R6+0x27600], [R14.64], !P2 ;  /* 0x276000000e067fae */ /* 0x0003e8000d121844 */
[----:B------:R-:W4:Y:S04]  /*1a240*/  LDL.LU.64 R46, [R1+0x7d8] ;  /* 0x0007d800012e7983 */ /* 0x000f280000300a00 */
[----:B-1----:R-:W4:Y:S01]  /*1a250*/  LDL.LU.64 R14, [R1+0x7d0] ;  /* 0x0007d000010e7983 */ /* 0x002f220000300a00 */
[----:B------:R-:W-:-:S03]  /*1a260*/  IMAD.WIDE R110, R2, 0x4, R102 ;  /* 0x00000004026e7825 */ /* 0x000fc600078e0266 */
[----:B------:R-:W4:Y:S01]  /*1a270*/  LDL.LU.64 R102, [R1+0x7c8] ;  /* 0x0007c80001667983 */ /* 0x000f220000300a00 */
[----:B------:R-:W-:-:S04]  /*1a280*/  IADD3 R3, R7, -0x53, RZ ;  /* 0xffffffad07037810 */ /* 0x000fc80007ffe0ff */
[----:B------:R-:W-:Y:S02]  /*1a290*/  ISETP.GE.U32.AND P3, PT, R3, 0x7fffff6e, PT ;  /* 0x7fffff6e0300780c */ /* 0x000fe40003f66070 */
[----:B------:R-:W-:Y:S01]  /*1a2a0*/  IADD3 R3, R7, -0x57, RZ ;  /* 0xffffffa907037810 */ /* 0x000fe20007ffe0ff */
[----:B---3--:R-:W-:-:S03]  /*1a2b0*/  IMAD.WIDE R62, R2, 0x4, R62 ;  /* 0x00000004023e7825 */ /* 0x008fc600078e023e */
[----:B------:R-:W-:Y:S01]  /*1a2c0*/  ISETP.GE.U32.AND P0, PT, R3, 0x7fffff6a, PT ;  /* 0x7fffff6a0300780c */ /* 0x000fe20003f06070 */
[----:B------:R-:W-:Y:S01]  /*1a2d0*/  IMAD.WIDE R54, R2, 0x4, R54 ;  /* 0x0000000402367825 */ /* 0x000fe200078e0236 */
[----:B------:R-:W-:Y:S01]  /*1a2e0*/  STL.64 [R1+0x8e0], R110 ;  /* 0x0008e06e01007387 */ /* 0x000fe20000100a00 */
[----:B------:R-:W-:-:S03]  /*1a2f0*/  IADD3 R3, R7, -0x5b, RZ ;  /* 0xffffffa507037810 */ /* 0x000fc60007ffe0ff */
[----:B------:R1:W-:Y:S04]  /*1a300*/  STL.64 [R1+0x8d8], R62 ;  /* 0x0008d83e01007387 */ /* 0x0003e80000100a00 */
[----:B------:R-:W-:Y:S04]  /*1a310*/  STL.64 [R1+0x8d0], R54 ;  /* 0x0008d03601007387 */ /* 0x000fe80000100a00 */
[----:B------:R3:W-:Y:S01]  /*1a320*/  LDGSTS.E [R6+0x29000], [R110.64], !P3 ;  /* 0x290000006e067fae */ /* 0x0007e2000d921844 */
[----:B------:R-:W-:-:S03]  /*1a330*/  ISETP.GE.U32.AND P4, PT, R3, 0x7fffff66, PT ;  /* 0x7fffff660300780c */ /* 0x000fc60003f86070 */
[----:B------:R1:W-:Y:S04]  /*1a340*/  LDGSTS.E [R6+0x29200], [R62.64], !P3 ;  /* 0x292000003e067fae */ /* 0x0003e8000d921844 */
[----:B------:R1:W-:Y:S01]  /*1a350*/  LDGSTS.E [R6+0x29400], [R54.64], !P3 ;  /* 0x2940000036067fae */ /* 0x0003e2000d921844 */
[----:B--2---:R-:W-:-:S05]  /*1a360*/  IMAD.WIDE R38, R2, 0x4, R38 ;  /* 0x0000000402267825 */ /* 0x004fca00078e0226 */
[----:B------:R2:W-:Y:S04]  /*1a370*/  STL.64 [R1+0x8c8], R38 ;  /* 0x0008c82601007387 */ /* 0x0005e80000100a00 */
[----:B-1----:R-:W4:Y:S04]  /*1a380*/  LDL.LU.64 R62, [R1+0x760] ;  /* 0x00076000013e7983 */ /* 0x002f280000300a00 */
[----:B------:R2:W-:Y:S04]  /*1a390*/  LDGSTS.E [R6+0x29600], [R38.64], !P3 ;  /* 0x2960000026067fae */ /* 0x0005e8000d921844 */
[----:B--2---:R-:W2:Y:S04]  /*1a3a0*/  LDL.LU.64 R38, [R1+0x758] ;  /* 0x0007580001267983 */ /* 0x004ea80000300a00 */
[----:B------:R-:W2:Y:S01]  /*1a3b0*/  LDL.LU.64 R54, [R1+0x750] ;  /* 0x0007500001367983 */ /* 0x000ea20000300a00 */
[----:B---3--:R-:W-:-:S03]  /*1a3c0*/  IMAD.WIDE R110, R2, 0x4, R94 ;  /* 0x00000004026e7825 */ /* 0x008fc600078e025e */
[----:B------:R-:W2:Y:S01]  /*1a3d0*/  LDL.LU.64 R94, [R1+0x748] ;  /* 0x00074800015e7983 */ /* 0x000ea20000300a00 */
[----:B------:R-:W-:-:S03]  /*1a3e0*/  IMAD.WIDE R30, R2, 0x4, R30 ;  /* 0x00000004021e7825 */ /* 0x000fc600078e021e */
[----:B------:R-:W-:Y:S01]  /*1a3f0*/  STL.64 [R1+0x860], R110 ;  /* 0x0008606e01007387 */ /* 0x000fe20000100a00 */
[----:B------:R-:W-:-:S03]  /*1a400*/  IMAD.WIDE R22, R2, 0x4, R22 ;  /* 0x0000000402167825 */ /* 0x000fc600078e0216 */
[----:B------:R1:W-:Y:S04]  /*1a410*/  STL.64 [R1+0x858], R30 ;  /* 0x0008581e01007387 */ /* 0x0003e80000100a00 */
[----:B------:R1:W-:Y:S04]  /*1a420*/  LDGSTS.E [R6+0x2b000], [R110.64], !P0 ;  /* 0x2b0000006e067fae */ /* 0x0003e8000c121844 */
[----:B------:R1:W-:Y:S04]  /*1a430*/  STL.64 [R1+0x850], R22 ;  /* 0x0008501601007387 */ /* 0x0003e80000100a00 */
[----:B------:R1:W-:Y:S04]  /*1a440*/  LDGSTS.E [R6+0x2b200], [R30.64], !P0 ;  /* 0x2b2000001e067fae */ /* 0x0003e8000c121844 */
[----:B------:R1:W-:Y:S01]  /*1a450*/  LDGSTS.E [R6+0x2b400], [R22.64], !P0 ;  /* 0x2b40000016067fae */ /* 0x0003e2000c121844 */
[----:B----4-:R-:W-:-:S05]  /*1a460*/  IMAD.WIDE R86, R2, 0x4, R86 ;  /* 0x0000000402567825 */ /* 0x010fca00078e0256 */
[----:B------:R4:W-:Y:S04]  /*1a470*/  STL.64 [R1+0x848], R86 ;  /* 0x0008485601007387 */ /* 0x0009e80000100a00 */
[----:B-1----:R-:W3:Y:S04]  /*1a480*/  LDL.LU.64 R30, [R1+0x6f8] ;  /* 0x0006f800011e7983 */ /* 0x002ee80000300a00 */
[----:B------:R-:W3:Y:S04]  /*1a490*/  LDL.LU.64 R22, [R1+0x6f0] ;  /* 0x0006f00001167983 */ /* 0x000ee80000300a00 */
[----:B------:R4:W-:Y:S04]  /*1a4a0*/  LDGSTS.E [R6+0x2b600], [R86.64], !P0 ;  /* 0x2b60000056067fae */ /* 0x0009e8000c121844 */
[----:B----4-:R-:W4:Y:S01]  /*1a4b0*/  LDL.LU.64 R86, [R1+0x6e8] ;  /* 0x0006e80001567983 */ /* 0x010f220000300a00 */
[----:B------:R-:W-:-:S05]  /*1a4c0*/  IMAD.WIDE R110, R2, 0x4, R78 ;  /* 0x00000004026e7825 */ /* 0x000fca00078e024e */
[----:B------:R-:W-:Y:S01]  /*1a4d0*/  STL.64 [R1+0x7e0], R110 ;  /* 0x0007e06e01007387 */ /* 0x000fe20000100a00 */
[----:B------:R-:W-:-:S03]  /*1a4e0*/  IMAD.WIDE R46, R2, 0x4, R46 ;  /* 0x00000004022e7825 */ /* 0x000fc600078e022e */
[----:B------:R-:W4:Y:S01]  /*1a4f0*/  LDL.LU.64 R78, [R1+0x6e0] ;  /* 0x0006e000014e7983 */ /* 0x000f220000300a00 */
[----:B------:R-:W-:-:S03]  /*1a500*/  IMAD.WIDE R14, R2, 0x4, R14 ;  /* 0x00000004020e7825 */ /* 0x000fc600078e020e */
[----:B------:R1:W-:Y:S01]  /*1a510*/  STL.64 [R1+0x7d8], R46 ;  /* 0x0007d82e01007387 */ /* 0x0003e20000100a00 */
[----:B------:R-:W-:-:S03]  /*1a520*/  IMAD.WIDE R102, R2, 0x4, R102 ;  /* 0x0000000402667825 */ /* 0x000fc600078e0266 */
[----:B------:R1:W-:Y:S04]  /*1a530*/  STL.64 [R1+0x7d0], R14 ;  /* 0x0007d00e01007387 */ /* 0x0003e80000100a00 */
[----:B------:R1:W-:Y:S04]  /*1a540*/  LDGSTS.E [R6+0x2d000], [R110.64], !P4 ;  /* 0x2d0000006e067fae */ /* 0x0003e8000e121844 */
[----:B------:R1:W-:Y:S04]  /*1a550*/  LDGSTS.E [R6+0x2d200], [R46.64], !P4 ;  /* 0x2d2000002e067fae */ /* 0x0003e8000e121844 */
[----:B------:R2:W-:Y:S04]  /*1a560*/  STL.64 [R1+0x7c8], R102 ;  /* 0x0007c86601007387 */ /* 0x0005e80000100a00 */
[----:B------:R1:W-:Y:S04]  /*1a570*/  LDGSTS.E [R6+0x2d400], [R14.64], !P4 ;  /* 0x2d4000000e067fae */ /* 0x0003e8000e121844 */
[----:B-1----:R-:W4:Y:S01]  /*1a580*/  LDL.LU.64 R46, [R1+0x698] ;  /* 0x00069800012e7983 */ /* 0x002f220000300a00 */
[----:B------:R-:W-:-:S03]  /*1a590*/  IADD3 R3, R7, -0x5f, RZ ;  /* 0xffffffa107037810 */ /* 0x000fc60007ffe0ff */
[----:B------:R1:W-:Y:S04]  /*1a5a0*/  LDGSTS.E [R6+0x2d600], [R102.64], !P4 ;  /* 0x2d60000066067fae */ /* 0x0003e8000e121844 */
[----:B------:R-:W4:Y:S01]  /*1a5b0*/  LDL.LU.64 R14, [R1+0x690] ;  /* 0x00069000010e7983 */ /* 0x000f220000300a00 */
[----:B------:R-:W-:Y:S02]  /*1a5c0*/  ISETP.GE.U32.AND P1, PT, R3, 0x7fffff62, PT ;  /* 0x7fffff620300780c */ /* 0x000fe40003f26070 */
[----:B------:R-:W-:-:S04]  /*1a5d0*/  IADD3 R3, R7, -0x63, RZ ;  /* 0xffffff9d07037810 */ /* 0x000fc80007ffe0ff */
[----:B------:R-:W-:Y:S01]  /*1a5e0*/  ISETP.GE.U32.AND P6, PT, R3, 0x7fffff5e, PT ;  /* 0x7fffff5e0300780c */ /* 0x000fe20003fc6070 */
[C---:B------:R-:W-:Y:S02]  /*1a5f0*/  IMAD.WIDE R110, R2.reuse, 0x4, R62 ;  /* 0x00000004026e7825 */ /* 0x040fe400078e023e */
[----:B------:R-:W4:Y:S04]  /*1a600*/  LDL.LU.64 R62, [R1+0x688] ;  /* 0x00068800013e7983 */ /* 0x000f280000300a00 */
[----:B------:R-:W-:Y:S04]  /*1a610*/  STL.64 [R1+0x770], R110 ;  /* 0x0007706e01007387 */ /* 0x000fe80000100a00 */
[----:B------:R3:W-:Y:S01]  /*1a620*/  LDGSTS.E [R6+0x2f000], [R110.64], !P1 ;  /* 0x2f0000006e067fae */ /* 0x0007e2000c921844 */
[----:B--2---:R-:W-:-:S04]  /*1a630*/  IMAD.WIDE R38, R2, 0x4, R38 ;  /* 0x0000000402267825 */ /* 0x004fc800078e0226 */
[C---:B-1----:R-:W-:Y:S01]  /*1a640*/  IMAD.WIDE R102, R2.reuse, 0x4, R54 ;  /* 0x0000000402667825 */ /* 0x042fe200078e0236 */
[----:B------:R1:W-:Y:S04]  /*1a650*/  LDGSTS.E [R6+0x2f200], [R38.64], !P1 ;  /* 0x2f20000026067fae */ /* 0x0003e8000c921844 */
[----:B------:R-:W2:Y:S01]  /*1a660*/  LDL.LU.64 R54, [R1+0x680] ;  /* 0x0006800001367983 */ /* 0x000ea20000300a00 */
[----:B------:R-:W-:-:S03]  /*1a670*/  IMAD.WIDE R94, R2, 0x4, R94 ;  /* 0x00000004025e7825 */ /* 0x000fc600078e025e */
[----:B------:R1:W-:Y:S04]  /*1a680*/  STL.64 [R1+0x768], R38 ;  /* 0x0007682601007387 */ /* 0x0003e80000100a00 */
[----:B------:R1:W-:Y:S04]  /*1a690*/  STL.64 [R1+0x760], R102 ;  /* 0x0007606601007387 */ /* 0x0003e80000100a00 */
[----:B------:R1:W-:Y:S04]  /*1a6a0*/  STL.64 [R1+0x758], R94 ;  /* 0x0007585e01007387 */ /* 0x0003e80000100a00 */
[----:B-1----:R-:W2:Y:S04]  /*1a6b0*/  LDL.LU.64 R38, [R1+0x638] ;  /* 0x0006380001267983 */ /* 0x002ea80000300a00 */
[----:B------:R1:W-:Y:S04]  /*1a6c0*/  LDGSTS.E [R6+0x2f400], [R102.64], !P1 ;  /* 0x2f40000066067fae */ /* 0x0003e8000c921844 */
[----:B------:R1:W-:Y:S04]  /*1a6d0*/  LDGSTS.E [R6+0x2f600], [R94.64], !P1 ;  /* 0x2f6000005e067fae */ /* 0x0003e8000c921844 */
[----:B-1----:R-:W2:Y:S04]  /*1a6e0*/  LDL.LU.64 R102, [R1+0x630] ;  /* 0x0006300001667983 */ /* 0x002ea80000300a00 */
[----:B------:R-:W2:Y:S01]  /*1a6f0*/  LDL.LU.64 R94, [R1+0x628] ;  /* 0x00062800015e7983 */ /* 0x000ea20000300a00 */
[----:B---3--:R-:W-:-:S04]  /*1a700*/  IMAD.WIDE R110, R2, 0x4, R30 ;  /* 0x00000004026e7825 */ /* 0x008fc800078e021e */
[C---:B------:R-:W-:Y:S01]  /*1a710*/  IMAD.WIDE R22, R2.reuse, 0x4, R22 ;  /* 0x0000000402167825 */ /* 0x040fe200078e0216 */
[----:B------:R-:W-:Y:S04]  /*1a720*/  STL.64 [R1+0x700], R110 ;  /* 0x0007006e01007387 */ /* 0x000fe80000100a00 */
[----:B------:R-:W3:Y:S04]  /*1a730*/  LDL.LU.64 R30, [R1+0x620] ;  /* 0x00062000011e7983 */ /* 0x000ee80000300a00 */
[----:B------:R1:W-:Y:S04]  /*1a740*/  STL.64 [R1+0x6f8], R22 ;  /* 0x0006f81601007387 */ /* 0x0003e80000100a00 */
[----:B------:R1:W-:Y:S01]  /*1a750*/  LDGSTS.E [R6+0x31000], [R110.64], !P6 ;  /* 0x310000006e067fae */ /* 0x0003e2000f121844 */
[----:B----4-:R-:W-:-:S03]  /*1a760*/  IMAD.WIDE R86, R2, 0x4, R86 ;  /* 0x0000000402567825 */ /* 0x010fc600078e0256 */
[----:B------:R1:W-:Y:S04]  /*1a770*/  LDGSTS.E [R6+0x31200], [R22.64], !P6 ;  /* 0x3120000016067fae */ /* 0x0003e8000f121844 */
[----:B------:R4:W-:Y:S04]  /*1a780*/  STL.64 [R1+0x6f0], R86 ;  /* 0x0006f05601007387 */ /* 0x0009e80000100a00 */
[----:B------:R4:W-:Y:S01]  /*1a790*/  LDGSTS.E [R6+0x31400], [R86.64], !P6 ;  /* 0x3140000056067fae */ /* 0x0009e2000f121844 */
[----:B------:R-:W-:-:S05]  /*1a7a0*/  IMAD.WIDE R78, R2, 0x4, R78 ;  /* 0x00000004024e7825 */ /* 0x000fca00078e024e */
[----:B------:R4:W-:Y:S04]  /*1a7b0*/  STL.64 [R1+0x6e8], R78 ;  /* 0x0006e84e01007387 */ /* 0x0009e80000100a00 */
[----:B-1----:R-:W3:Y:S04]  /*1a7c0*/  LDL.LU.64 R22, [R1+0x5d8] ;  /* 0x0005d80001167983 */ /* 0x002ee80000300a00 */
[----:B----4-:R-:W3:Y:S04]  /*1a7d0*/  LDL.LU.64 R86, [R1+0x5d0] ;  /* 0x0005d00001567983 */ /* 0x010ee80000300a00 */
[----:B------:R1:W-:Y:S01]  /*1a7e0*/  LDGSTS.E [R6+0x31600], [R78.64], !P6 ;  /* 0x316000004e067fae */ /* 0x0003e2000f121844 */
[----:B------:R-:W-:-:S03]  /*1a7f0*/  IMAD.WIDE R110, R2, 0x4, R46 ;  /* 0x00000004026e7825 */ /* 0x000fc600078e022e */
[----:B------:R-:W3:Y:S04]  /*1a800*/  LDL.LU.64 R46, [R1+0x5c8] ;  /* 0x0005c800012e7983 */ /* 0x000ee80000300a00 */
[----:B------:R-:W-:Y:S01]  /*1a810*/  STL.64 [R1+0x698], R110 ;  /* 0x0006986e01007387 */ /* 0x000fe20000100a00 */
[----:B-1----:R-:W-:-:S03]  /*1a820*/  IMAD.WIDE R78, R2, 0x4, R14 ;  /* 0x00000004024e7825 */ /* 0x002fc600078e020e */
[----:B------:R-:W3:Y:S01]  /*1a830*/  LDL.LU.64 R14, [R1+0x5c0] ;  /* 0x0005c000010e7983 */ /* 0x000ee20000300a00 */
[----:B------:R-:W-:-:S04]  /*1a840*/  IADD3 R3, R7, -0x67, RZ ;  /* 0xffffff9907037810 */ /* 0x000fc80007ffe0ff */
[----:B------:R-:W-:Y:S02]  /*1a850*/  ISETP.GE.U32.AND P2, PT, R3, 0x7fffff5a, PT ;  /* 0x7fffff5a0300780c */ /* 0x000fe40003f46070 */
[----:B------:R-:W-:-:S04]  /*1a860*/  IADD3 R3, R7, -0x6b, RZ ;  /* 0xffffff9507037810 */ /* 0x000fc80007ffe0ff */
[----:B------:R-:W-:Y:S01]  /*1a870*/  ISETP.GE.U32.AND P3, PT, R3, 0x7fffff56, PT ;  /* 0x7fffff560300780c */ /* 0x000fe20003f66070 */
[----:B------:R1:W-:Y:S01]  /*1a880*/  STL.64 [R1+0x690], R78 ;  /* 0x0006904e01007387 */ /* 0x0003e20000100a00 */
[----:B------:R-:W-:-:S05]  /*1a890*/  IADD3 R3, R7, -0x6f, RZ ;  /* 0xffffff9107037810 */ /* 0x000fca0007ffe0ff */
[----:B------:R1:W-:Y:S04]  /*1a8a0*/  LDGSTS.E [R6+0x33000], [R110.64], !P2 ;  /* 0x330000006e067fae */ /* 0x0003e8000d121844 */
[----:B------:R1:W-:Y:S01]  /*1a8b0*/  LDGSTS.E [R6+0x33200], [R78.64], !P2 ;  /* 0x332000004e067fae */ /* 0x0003e2000d121844 */
[----:B------:R-:W-:Y:S01]  /*1a8c0*/  ISETP.GE.U32.AND P0, PT, R3, 0x7fffff52, PT ;  /* 0x7fffff520300780c */ /* 0x000fe20003f06070 */
        /* <DEDUP_REMOVED lines=8> */
[----:B------:R-:W-:-:S05]  /*1a950*/  IMAD.WIDE R110, R2, 0x4, R38 ;  /* 0x00000004026e7825 */ /* 0x000fca00078e0226 */
[----:B------:R1:W-:Y:S04]  /*1a960*/  LDGSTS.E [R6+0x35000], [R110.64], !P3 ;  /* 0x350000006e067fae */ /* 0x0003e8000d921844 */
[----:B--2---:R-:W4:Y:S04]  /*1a970*/  LDL.LU.64 R54, [R1+0x568] ;  /* 0x0005680001367983 */ /* 0x004f280000300a00 */
[----:B------:R1:W-:Y:S01]  /*1a980*/  STL.64 [R1+0x638], R110 ;  /* 0x0006386e01007387 */ /* 0x0003e20000100a00 */
[----:B------:R-:W-:-:S03]  /*1a990*/  IMAD.WIDE R102, R2, 0x4, R102 ;  /* 0x0000000402667825 */ /* 0x000fc600078e0266 */
[----:B------:R-:W4:Y:S01]  /*1a9a0*/  LDL.LU.64 R38, [R1+0x560] ;  /* 0x0005600001267983 */ /* 0x000f220000300a00 */
[----:B------:R-:W-:-:S03]  /*1a9b0*/  IMAD.WIDE R94, R2, 0x4, R94 ;  /* 0x00000004025e7825 */ /* 0x000fc600078e025e */
[----:B------:R1:W-:Y:S04]  /*1a9c0*/  STL.64 [R1+0x630], R102 ;  /* 0x0006306601007387 */ /* 0x0003e80000100a00 */
[----:B------:R1:W-:Y:S04]  /*1a9d0*/  LDGSTS.E [R6+0x35200], [R102.64], !P3 ;  /* 0x3520000066067fae */ /* 0x0003e8000d921844 */
[----:B------:R-:W-:Y:S04]  /*1a9e0*/  STL.64 [R1+0x628], R94 ;  /* 0x0006285e01007387 */ /* 0x000fe80000100a00 */
[----:B------:R1:W-:Y:S01]  /*1a9f0*/  LDGSTS.E [R6+0x35400], [R94.64], !P3 ;  /* 0x354000005e067fae */ /* 0x0003e2000d921844 */
[----:B---3--:R-:W-:-:S05]  /*1aa00*/  IMAD.WIDE R30, R2, 0x4, R30 ;  /* 0x00000004021e7825 */ /* 0x008fca00078e021e */
[----:B------:R3:W-:Y:S04]  /*1aa10*/  STL.64 [R1+0x620], R30 ;  /* 0x0006201e01007387 */ /* 0x0007e80000100a00 */
[----:B-1----:R-:W2:Y:S04]  /*1aa20*/  LDL.LU.64 R110, [R1+0x518] ;  /* 0x00051800016e7983 */ /* 0x002ea80000300a00 */
[----:B------:R3:W-:Y:S04]  /*1aa30*/  LDGSTS.E [R6+0x35600], [R30.64], !P3 ;  /* 0x356000001e067fae */ /* 0x0007e8000d921844 */
[----:B------:R-:W2:Y:S04]  /*1aa40*/  LDL.LU.64 R102, [R1+0x510] ;  /* 0x0005100001667983 */ /* 0x000ea80000300a00 */
[----:B---3--:R-:W2:Y:S01]  /*1aa50*/  LDL.LU.64 R30, [R1+0x508] ;  /* 0x00050800011e7983 */ /* 0x008ea20000300a00 */
[----:B------:R-:W-:-:S04]  /*1aa60*/  IMAD.WIDE R94, R2, 0x4, R22 ;  /* 0x00000004025e7825 */ /* 0x000fc800078e0216 */
[C---:B------:R-:W-:Y:S01]  /*1aa70*/  IMAD.WIDE R86, R2.reuse, 0x4, R86 ;  /* 0x0000000402567825 */ /* 0x040fe200078e0256 */
[----:B------:R1:W-:Y:S04]  /*1aa80*/  STL.64 [R1+0x5d8], R94 ;  /* 0x0005d85e01007387 */ /* 0x0003e80000100a00 */
[----:B------:R-:W2:Y:S04]  /*1aa90*/  LDL.LU.64 R22, [R1+0x500] ;  /* 0x0005000001167983 */ /* 0x000ea80000300a00 */
[----:B------:R1:W-:Y:S04]  /*1aaa0*/  STL.64 [R1+0x5d0], R86 ;  /* 0x0005d05601007387 */ /* 0x0003e80000100a00 */
[----:B------:R1:W-:Y:S04]  /*1aab0*/  LDGSTS.E [R6+0x37000], [R94.64], !P0 ;  /* 0x370000005e067fae */ /* 0x0003e8000c121844 */
[----:B------:R1:W-:Y:S01]  /*1aac0*/  LDGSTS.E [R6+0x37200], [R86.64], !P0 ;  /* 0x3720000056067fae */ /* 0x0003e2000c121844 */
[----:B------:R-:W-:-:S04]  /*1aad0*/  IMAD.WIDE R46, R2, 0x4, R46 ;  /* 0x00000004022e7825 */ /* 0x000fc800078e022e */
[----:B------:R-:W-:Y:S01]  /*1aae0*/  IMAD.WIDE R14, R2, 0x4, R14 ;  /* 0x00000004020e7825 */ /* 0x000fe200078e020e */
[----:B------:R1:W-:Y:S04]  /*1aaf0*/  STL.64 [R1+0x5c8], R46 ;  /* 0x0005c82e01007387 */ /* 0x0003e80000100a00 */
[----:B------:R1:W-:Y:S04]  /*1ab00*/  STL.64 [R1+0x5c0], R14 ;  /* 0x0005c00e01007387 */ /* 0x0003e80000100a00 */
[----:B-1----:R-:W2:Y:S04]  /*1ab10*/  LDL.LU.64 R94, [R1+0x4b8] ;  /* 0x0004b800015e7983 */ /* 0x002ea80000300a00 */
[----:B------:R-:W2:Y:S04]  /*1ab20*/  LDL.LU.64 R86, [R1+0x4b0] ;  /* 0x0004b00001567983 */ /* 0x000ea80000300a00 */
[----:B------:R1:W-:Y:S04]  /*1ab30*/  LDGSTS.E [R6+0x37400], [R46.64], !P0 ;  /* 0x374000002e067fae */ /* 0x0003e8000c121844 */
[----:B------:R1:W-:Y:S04]  /*1ab40*/  LDGSTS.E [R6+0x37600], [R14.64], !P0 ;  /* 0x376000000e067fae */ /* 0x0003e8000c121844 */
[----:B-1----:R-:W2:Y:S04]  /*1ab50*/  LDL.LU.64 R46, [R1+0x4a8] ;  /* 0x0004a800012e7983 */ /* 0x002ea80000300a00 */
[----:B------:R-:W2:Y:S01]  /*1ab60*/  LDL.LU.64 R14, [R1+0x4a0] ;  /* 0x0004a000010e7983 */ /* 0x000ea20000300a00 */
[----:B------:R-:W-:-:S04]  /*1ab70*/  IADD3 R3, R7, -0x73, RZ ;  /* 0xffffff8d07037810 */ /* 0x000fc80007ffe0ff */
[----:B------:R-:W-:Y:S02]  /*1ab80*/  ISETP.GE.U32.AND P4, PT, R3, 0x7fffff4e, PT ;  /* 0x7fffff4e0300780c */ /* 0x000fe40003f86070 */
[----:B------:R-:W-:-:S04]  /*1ab90*/  IADD3 R3, R7, -0x77, RZ ;  /* 0xffffff8907037810 */ /* 0x000fc80007ffe0ff */
[----:B------:R-:W-:Y:S02]  /*1aba0*/  ISETP.GE.U32.AND P1, PT, R3, 0x7fffff4a, PT ;  /* 0x7fffff4a0300780c */ /* 0x000fe40003f26070 */
[----:B------:R-:W-:-:S04]  /*1abb0*/  IADD3 R3, R7, -0x7b, RZ ;  /* 0xffffff8507037810 */ /* 0x000fc80007ffe0ff */
[----:B------:R-:W-:Y:S01]  /*1abc0*/  ISETP.GE.U32.AND P6, PT, R3, 0x7fffff46, PT ;  /* 0x7fffff460300780c */ /* 0x000fe20003fc6070 */
[----:B----4-:R-:W-:-:S04]  /*1abd0*/  IMAD.WIDE R78, R2, 0x4, R78 ;  /* 0x00000004024e7825 */ /* 0x010fc800078e024e */
[C---:B------:R-:W-:Y:S01]  /*1abe0*/  IMAD.WIDE R62, R2.reuse, 0x4, R62 ;  /* 0x00000004023e7825 */ /* 0x040fe200078e023e */
[----:B------:R-:W-:Y:S04]  /*1abf0*/  STL.64 [R1+0x578], R78 ;  /* 0x0005784e01007387 */ /* 0x000fe80000100a00 */
[----:B------:R1:W-:Y:S01]  /*1ac00*/  LDGSTS.E [R6+0x39000], [R78.64], !P4 ;  /* 0x390000004e067fae */ /* 0x0003e2000e121844 */
[----:B------:R-:W-:-:S03]  /*1ac10*/  IMAD.WIDE R54, R2, 0x4, R54 ;  /* 0x0000000402367825 */ /* 0x000fc600078e0236 */
[----:B------:R-:W-:Y:S04]  /*1ac20*/  STL.64 [R1+0x570], R62 ;  /* 0x0005703e01007387 */ /* 0x000fe80000100a00 */
[----:B------:R4:W-:Y:S01]  /*1ac30*/  LDGSTS.E [R6+0x39200], [R62.64], !P4 ;  /* 0x392000003e067fae */ /* 0x0009e2000e121844 */
[----:B------:R-:W-:-:S03]  /*1ac40*/  IMAD.WIDE R38, R2, 0x4, R38 ;  /* 0x0000000402267825 */ /* 0x000fc600078e0226 */
[----:B------:R-:W-:Y:S04]  /*1ac50*/  STL.64 [R1+0x568], R54 ;  /* 0x0005683601007387 */ /* 0x000fe80000100a00 */
[----:B------:R1:W-:Y:S04]  /*1ac60*/  LDGSTS.E [R6+0x39400], [R54.64], !P4 ;  /* 0x3940000036067fae */ /* 0x0003e8000e121844 */
[----:B------:R1:W-:Y:S04]  /*1ac70*/  STL.64 [R1+0x560], R38 ;  /* 0x0005602601007387 */ /* 0x0003e80000100a00 */
[----:B------:R1:W-:Y:S04]  /*1ac80*/  LDGSTS.E [R6+0x39600], [R38.64], !P4 ;  /* 0x3960000026067fae */ /* 0x0003e8000e121844 */
[----:B-1----:R-:W3:Y:S04]  /*1ac90*/  LDL.LU.64 R38, [R1+0x458] ;  /* 0x0004580001267983 */ /* 0x002ee80000300a00 */
[----:B------:R-:W3:Y:S04]  /*1aca0*/  LDL.LU.64 R78, [R1+0x450] ;  /* 0x00045000014e7983 */ /* 0x000ee80000300a00 */
[----:B----4-:R-:W4:Y:S04]  /*1acb0*/  LDL.LU.64 R62, [R1+0x448] ;  /* 0x00044800013e7983 */ /* 0x010f280000300a00 */
[----:B------:R-:W4:Y:S01]  /*1acc0*/  LDL.LU.64 R54, [R1+0x440] ;  /* 0x0004400001367983 */ /* 0x000f220000300a00 */
[----:B--2---:R-:W-:-:S04]  /*1acd0*/  IMAD.WIDE R110, R2, 0x4, R110 ;  /* 0x00000004026e7825 */ /* 0x004fc800078e026e */
[C---:B------:R-:W-:Y:S01]  /*1ace0*/  IMAD.WIDE R102, R2.reuse, 0x4, R102 ;  /* 0x0000000402667825 */ /* 0x040fe200078e0266 */
[----:B------:R-:W-:Y:S04]  /*1acf0*/  STL.64 [R1+0x518], R110 ;  /* 0x0005186e01007387 */ /* 0x000fe80000100a00 */
[----:B------:R1:W-:Y:S01]  /*1ad00*/  LDGSTS.E [R6+0x3b000], [R110.64], !P1 ;  /* 0x3b0000006e067fae */ /* 0x0003e2000c921844 */
[----:B------:R-:W-:-:S03]  /*1ad10*/  IMAD.WIDE R30, R2, 0x4, R30 ;  /* 0x00000004021e7825 */ /* 0x000fc600078e021e */
[----:B------:R-:W-:Y:S04]  /*1ad20*/  STL.64 [R1+0x510], R102 ;  /* 0x0005106601007387 */ /* 0x000fe80000100a00 */
[----:B------:R2:W-:Y:S04]  /*1ad30*/  STL.64 [R1+0x508], R30 ;  /* 0x0005081e01007387 */ /* 0x0005e80000100a00 */
[----:B------:R1:W-:Y:S04]  /*1ad40*/  LDGSTS.E [R6+0x3b200], [R102.64], !P1 ;  /* 0x3b20000066067fae */ /* 0x0003e8000c921844 */
[----:B------:R2:W-:Y:S01]  /*1ad50*/  LDGSTS.E [R6+0x3b400], [R30.64], !P1 ;  /* 0x3b4000001e067fae */ /* 0x0005e2000c921844 */
[----:B------:R-:W-:-:S05]  /*1ad60*/  IMAD.WIDE R22, R2, 0x4, R22 ;  /* 0x0000000402167825 */ /* 0x000fca00078e0216 */
[----:B------:R1:W-:Y:S04]  /*1ad70*/  STL.64 [R1+0x500], R22 ;  /* 0x0005001601007387 */ /* 0x0003e80000100a00 */
[----:B--2---:R-:W2:Y:S04]  /*1ad80*/  LDL.LU.64 R30, [R1+0xac0] ;  /* 0x000ac000011e7983 */ /* 0x004ea80000300a00 */
[----:B------:R1:W-:Y:S04]  /*1ad90*/  LDGSTS.E [R6+0x3b600], [R22.64], !P1 ;  /* 0x3b60000016067fae */ /* 0x0003e8000c921844 */
[----:B-1----:R-:W2:Y:S01]  /*1ada0*/  LDL.LU.64 R22, [R1+0xab8] ;  /* 0x000ab80001167983 */ /* 0x002ea20000300a00 */
[----:B------:R-:W-:-:S04]  /*1adb0*/  IMAD.WIDE R110, R2, 0x4, R94 ;  /* 0x00000004026e7825 */ /* 0x000fc800078e025e */
[C---:B------:R-:W-:Y:S01]  /*1adc0*/  IMAD.WIDE R94, R2.reuse, 0x4, R86 ;  /* 0x00000004025e7825 */ /* 0x040fe200078e0256 */
[----:B------:R-:W-:Y:S04]  /*1add0*/  STL.64 [R1+0x4b8], R110 ;  /* 0x0004b86e01007387 */ /* 0x000fe80000100a00 */
[----:B------:R2:W-:Y:S04]  /*1ade0*/  LDGSTS.E [R6+0x3d000], [R110.64], !P6 ;  /* 0x3d0000006e067fae */ /* 0x0005e8000f121844 */
[----:B------:R1:W-:Y:S01]  /*1adf0*/  LDGSTS.E [R6+0x3d200], [R94.64], !P6 ;  /* 0x3d2000005e067fae */ /* 0x0003e2000f121844 */
[----:B------:R-:W-:-:S04]  /*1ae00*/  IMAD.WIDE R86, R2, 0x4, R46 ;  /* 0x0000000402567825 */ /* 0x000fc800078e022e */
[----:B------:R-:W-:Y:S01]  /*1ae10*/  IMAD.WIDE R46, R2, 0x4, R14 ;  /* 0x00000004022e7825 */ /* 0x000fe200078e020e */
[----:B------:R1:W-:Y:S04]  /*1ae20*/  LDGSTS.E [R6+0x3d400], [R86.64], !P6 ;  /* 0x3d40000056067fae */ /* 0x0003e8000f121844 */
[----:B------:R-:W2:Y:S04]  /*1ae30*/  LDL.LU.64 R14, [R1+0xab0] ;  /* 0x000ab000010e7983 */ /* 0x000ea80000300a00 */
[----:B------:R1:W-:Y:S04]  /*1ae40*/  STL.64 [R1+0x4b0], R94 ;  /* 0x0004b05e01007387 */ /* 0x0003e80000100a00 */
[----:B------:R-:W2:Y:S04]  /*1ae50*/  LDL.LU.64 R102, [R1+0xaa8] ;  /* 0x000aa80001667983 */ /* 0x000ea80000300a00 */
[----:B------:R1:W-:Y:S04]  /*1ae60*/  STL.64 [R1+0x4a8], R86 ;  /* 0x0004a85601007387 */ /* 0x0003e80000100a00 */
[----:B------:R1:W-:Y:S04]  /*1ae70*/  STL.64 [R1+0x4a0], R46 ;  /* 0x0004a02e01007387 */ /* 0x0003e80000100a00 */
[----:B-1----:R-:W2:Y:S04]  /*1ae80*/  LDL.LU.64 R94, [R1+0xa40] ;  /* 0x000a4000015e7983 */ /* 0x002ea80000300a00 */
[----:B------:R1:W-:Y:S04]  /*1ae90*/  LDGSTS.E [R6+0x3d600], [R46.64], !P6 ;  /* 0x3d6000002e067fae */ /* 0x0003e8000f121844 */
[----:B------:R-:W2:Y:S04]  /*1aea0*/  LDL.LU.64 R86, [R1+0xa38] ;  /* 0x000a380001567983 */ /* 0x000ea80000300a00 */
[----:B-1----:R-:W2:Y:S01]  /*1aeb0*/  LDL.LU.64 R46, [R1+0xa30] ;  /* 0x000a3000012e7983 */ /* 0x002ea20000300a00 */
[----:B------:R-:W-:-:S04]  /*1aec0*/  IADD3 R3, R7, -0x7f, RZ ;  /* 0xffffff8107037810 */ /* 0x000fc80007ffe0ff */
[----:B------:R-:W-:Y:S02]  /*1aed0*/  ISETP.GE.U32.AND P2, PT, R3, 0x7fffff42, PT ;  /* 0x7fffff420300780c */ /* 0x000fe40003f46070 */
[----:B------:R-:W-:-:S04]  /*1aee0*/  IADD3 R3, R7, -0x44, RZ ;  /* 0xffffffbc07037810 */ /* 0x000fc80007ffe0ff */
[----:B------:R-:W-:Y:S02]  /*1aef0*/  ISETP.GE.U32.AND P3, PT, R3, 0x7fffff7d, PT ;  /* 0x7fffff7d0300780c */ /* 0x000fe40003f66070 */
[----:B------:R-:W-:Y:S01]  /*1af00*/  LOP3.LUT R252, R252, 0x60, RZ, 0x3c, !PT ;  /* 0x00000060fcfc7812 */ /* 0x000fe200078e3cff */
[----:B---3--:R-:W-:-:S04]  /*1af10*/  IMAD.WIDE R38, R2, 0x4, R38 ;  /* 0x0000000402267825 */ /* 0x008fc800078e0226 */
[C---:B------:R-:W-:Y:S01]  /*1af20*/  IMAD.WIDE R250, R2.reuse, 0x4, R78 ;  /* 0x0000000402fa7825 */ /* 0x040fe200078e024e */
[----:B------:R1:W-:Y:S04]  /*1af30*/  STL.64 [R1+0x458], R38 ;  /* 0x0004582601007387 */ /* 0x0003e80000100a00 */
[----:B------:R-:W3:Y:S01]  /*1af40*/  LDL.LU.64 R78, [R1+0xa28] ;  /* 0x000a2800014e7983 */ /* 0x000ee20000300a00 */
[----:B----4-:R-:W-:-:S03]  /*1af50*/  IMAD.WIDE R248, R2, 0x4, R62 ;  /* 0x0000000402f87825 */ /* 0x010fc600078e023e */
[----:B------:R-:W4:Y:S01]  /*1af60*/  LDL.LU.64 R62, [R1+0x9c0] ;  /* 0x0009c000013e7983 */ /* 0x000f220000300a00 */
[----:B------:R-:W-:-:S03]  /*1af70*/  IMAD.WIDE R246, R2, 0x4, R54 ;  /* 0x0000000402f67825 */ /* 0x000fc600078e0236 */
[----:B------:R-:W4:Y:S04]  /*1af80*/  LDL.LU.64 R54, [R1+0x9b8] ;  /* 0x0009b80001367983 */ /* 0x000f280000300a00 */
[----:B------:R1:W-:Y:S04]  /*1af90*/  LDGSTS.E [R6+0x3f000], [R38.64], !P2 ;  /* 0x3f00000026067fae */ /* 0x0003e8000d121844 */
[----:B------:R1:W-:Y:S04]  /*1afa0*/  LDGSTS.E [R6+0x3f200], [R250.64], !P2 ;  /* 0x3f200000fa067fae */ /* 0x0003e8000d121844 */
[----:B------:R1:W-:Y:S04]  /*1afb0*/  LDGSTS.E [R6+0x3f400], [R248.64], !P2 ;  /* 0x3f400000f8067fae */ /* 0x0003e8000d121844 */
[----:B------:R1:W-:Y:S01]  /*1afc0*/  LDGSTS.E [R6+0x3f600], [R246.64], !P2 ;  /* 0x3f600000f6067fae */ /* 0x0003e2000d121844 */
[----:B--2---:R-:W-:-:S05]  /*1afd0*/  IMAD.WIDE R110, R2, 0x4, R30 ;  /* 0x00000004026e7825 */ /* 0x004fca00078e021e */
[----:B------:R-:W-:Y:S04]  /*1afe0*/  STL.64 [R1+0xac0], R110 ;  /* 0x000ac06e01007387 */ /* 0x000fe80000100a00 */
[----:B-1----:R-:W2:Y:S04]  /*1aff0*/  LDL.LU.64 R38, [R1+0x9b0] ;  /* 0x0009b00001267983 */ /* 0x002ea80000300a00 */
[----:B------:R-:W2:Y:S01]  /*1b000*/  LDL.LU.64 R30, [R1+0x9a8] ;  /* 0x0009a800011e7983 */ /* 0x000ea20000300a00 */
[----:B------:R-:W-:-:S03]  /*1b010*/  IMAD.WIDE R22, R2, 0x4, R22 ;  /* 0x0000000402167825 */ /* 0x000fc600078e0216 */
[----:B------:R1:W-:Y:S04]  /*1b020*/  LDGSTS.E [R252+0x21800], [R110.64], !P3 ;  /* 0x218000006efc7fae */ /* 0x0003e8000d921844 */
[----:B------:R1:W-:Y:S04]  /*1b030*/  STL.64 [R1+0xab8], R22 ;  /* 0x000ab81601007387 */ /* 0x0003e80000100a00 */
[----:B------:R1:W-:Y:S01]  /*1b040*/  LDGSTS.E [R252+0x21a00], [R22.64], !P3 ;  /* 0x21a0000016fc7fae */ /* 0x0003e2000d921844 */
[----:B------:R-:W-:-:S04]  /*1b050*/  IMAD.WIDE R14, R2, 0x4, R14 ;  /* 0x00000004020e7825 */ /* 0x000fc800078e020e */
[C---:B------:R-:W-:Y:S01]  /*1b060*/  IMAD.WIDE R102, R2.reuse, 0x4, R102 ;  /* 0x0000000402667825 */ /* 0x040fe200078e0266 */
[----:B------:R1:W-:Y:S04]  /*1b070*/  STL.64 [R1+0xab0], R14 ;  /* 0x000ab00e01007387 */ /* 0x0003e80000100a00 */
[----:B------:R1:W-:Y:S04]  /*1b080*/  STL.64 [R1+0xaa8], R102 ;  /* 0x000aa86601007387 */ /* 0x0003e80000100a00 */
[----:B-1----:R-:W2:Y:S01]  /*1b090*/  LDL.LU.64 R22, [R1+0x940] ;  /* 0x0009400001167983 */ /* 0x002ea20000300a00 */
[----:B------:R-:W-:-:S03]  /*1b0a0*/  IMAD.WIDE R110, R2, 0x4, R94 ;  /* 0x00000004026e7825 */ /* 0x000fc600078e025e */
[----:B------:R1:W-:Y:S04]  /*1b0b0*/  LDGSTS.E [R252+0x21c00], [R14.64], !P3 ;  /* 0x21c000000efc7fae */ /* 0x0003e8000d921844 */
[----:B------:R1:W-:Y:S04]  /*1b0c0*/  LDGSTS.E [R252+0x21e00], [R102.64], !P3 ;  /* 0x21e0000066fc7fae */ /* 0x0003e8000d921844 */
[----:B-1----:R-:W2:Y:S01]  /*1b0d0*/  LDL.LU.64 R14, [R1+0x938] ;  /* 0x00093800010e7983 */ /* 0x002ea20000300a00 */
[----:B------:R-:W-:-:S03]  /*1b0e0*/  IMAD.WIDE R102, R2, 0x4, R86 ;  /* 0x0000000402667825 */ /* 0x000fc600078e0256 */
[----:B------:R-:W2:Y:S01]  /*1b0f0*/  LDL.LU.64 R94, [R1+0x930] ;  /* 0x00093000015e7983 */ /* 0x000ea20000300a00 */
[----:B------:R-:W-:-:S03]  /*1b100*/  IMAD.WIDE R86, R2, 0x4, R46 ;  /* 0x0000000402567825 */ /* 0x000fc600078e022e */
[----:B------:R4:W-:Y:S04]  /*1b110*/  STL.64 [R1+0xa40], R110 ;  /* 0x000a406e01007387 */ /* 0x0009e80000100a00 */
[----:B------:R-:W2:Y:S01]  /*1b120*/  LDL.LU.64 R46, [R1+0x928] ;  /* 0x00092800012e7983 */ /* 0x000ea20000300a00 */
[----:B------:R-:W-:-:S04]  /*1b130*/  IADD3 R3, R7, -0x48, RZ ;  /* 0xffffffb807037810 */ /* 0x000fc80007ffe0ff */
[----:B------:R-:W-:Y:S02]  /*1b140*/  ISETP.GE.U32.AND P0, PT, R3, 0x7fffff79, PT ;  /* 0x7fffff790300780c */ /* 0x000fe40003f06070 */
[----:B------:R-:W-:-:S04]  /*1b150*/  IADD3 R3, R7, -0x4c, RZ ;  /* 0xffffffb407037810 */ /* 0x000fc80007ffe0ff */
[----:B------:R-:W-:Y:S01]  /*1b160*/  ISETP.GE.U32.AND P4, PT, R3, 0x7fffff75, PT ;  /* 0x7fffff750300780c */ /* 0x000fe20003f86070 */
[----:B------:R1:W-:Y:S01]  /*1b170*/  STL.64 [R1+0xa38], R102 ;  /* 0x000a386601007387 */ /* 0x0003e20000100a00 */
[----:B------:R-:W-:-:S03]  /*1b180*/  IADD3 R3, R7, -0x50, RZ ;  /* 0xffffffb007037810 */ /* 0x000fc60007ffe0ff */
[----:B------:R1:W-:Y:S04]  /*1b190*/  STL.64 [R1+0xa30], R86 ;  /* 0x000a305601007387 */ /* 0x0003e80000100a00 */
[----:B------:R4:W-:Y:S04]  /*1b1a0*/  LDGSTS.E [R252+0x23800], [R110.64], !P0 ;  /* 0x238000006efc7fae */ /* 0x0009e8000c121844 */
[----:B------:R1:W-:Y:S04]  /*1b1b0*/  LDGSTS.E [R252+0x23a00], [R102.64], !P0 ;  /* 0x23a0000066fc7fae */ /* 0x0003e8000c121844 */
[----:B------:R1:W-:Y:S01]  /*1b1c0*/  LDGSTS.E [R252+0x23c00], [R86.64], !P0 ;  /* 0x23c0000056fc7fae */ /* 0x0003e2000c121844 */
[----:B------:R-:W-:Y:S01]  /*1b1d0*/  ISETP.GE.U32.AND P1, PT, R3, 0x7fffff71, PT ;  /* 0x7fffff710300780c */ /* 0x000fe20003f26070 */
[----:B---3--:R-:W-:-:S04]  /*1b1e0*/  IMAD.WIDE R78, R2, 0x4, R78 ;  /* 0x00000004024e7825 */ /* 0x008fc800078e024e */
[C---:B----4-:R-:W-:Y:S01]  /*1b1f0*/  IMAD.WIDE R110, R2.reuse, 0x4, R62 ;  /* 0x00000004026e7825 */ /* 0x050fe200078e023e */
[----:B------:R3:W-:Y:S03]  /*1b200*/  STL.64 [R1+0xa28], R78 ;  /* 0x000a284e01007387 */ /* 0x0007e60000100a00 */
[C---:B-1----:R-:W-:Y:S01]  /*1b210*/  IMAD.WIDE R102, R2.reuse, 0x4, R54 ;  /* 0x0000000402667825 */ /* 0x042fe200078e0236 */
[----:B------:R3:W-:Y:S04]  /*1b220*/  LDGSTS.E [R252+0x23e00], [R78.64], !P0 ;  /* 0x23e000004efc7fae */ /* 0x0007e8000c121844 */
[----:B------:R-:W4:Y:S04]  /*1b230*/  LDL.LU.64 R86, [R1+0x8c0] ;  /* 0x0008c00001567983 */ /* 0x000f280000300a00 */
[----:B------:R1:W-:Y:S04]  /*1b240*/  LDGSTS.E [R252+0x25800], [R110.64], !P4 ;  /* 0x258000006efc7fae */ /* 0x0003e8000e121844 */
[----:B---3--:R-:W3:Y:S04]  /*1b250*/  LDL.LU.64 R78, [R1+0x8b8] ;  /* 0x0008b800014e7983 */ /* 0x008ee80000300a00 */
[----:B------:R-:W3:Y:S04]  /*1b260*/  LDL.LU.64 R62, [R1+0x8b0] ;  /* 0x0008b000013e7983 */ /* 0x000ee80000300a00 */
[----:B------:R-:W3:Y:S04]  /*1b270*/  LDL.LU.64 R54, [R1+0x8a8] ;  /* 0x0008a80001367983 */ /* 0x000ee80000300a00 */
[----:B------:R-:W-:Y:S04]  /*1b280*/  STL.64 [R1+0x9c0], R110 ;  /* 0x0009c06e01007387 */ /* 0x000fe80000100a00 */
        /* <DEDUP_REMOVED lines=9> */
[----:B-1----:R-:W2:Y:S01]  /*1b320*/  LDL.LU.64 R30, [R1+0x838] ;  /* 0x00083800011e7983 */ /* 0x002ea20000300a00 */
[----:B------:R-:W-:-:S03]  /*1b330*/  IMAD.WIDE R110, R2, 0x4, R22 ;  /* 0x00000004026e7825 */ /* 0x000fc600078e0216 */
[----:B------:R-:W2:Y:S04]  /*1b340*/  LDL.LU.64 R22, [R1+0x830] ;  /* 0x0008300001167983 */ /* 0x000ea80000300a00 */
[----:B------:R-:W-:Y:S04]  /*1b350*/  STL.64 [R1+0x940], R110 ;  /* 0x0009406e01007387 */ /* 0x000fe80000100a00 */
[----:B------:R4:W-:Y:S01]  /*1b360*/  LDGSTS.E [R252+0x27800], [R110.64], !P1 ;  /* 0x278000006efc7fae */ /* 0x0009e2000c921844 */
[----:B------:R-:W-:-:S03]  /*1b370*/  IMAD.WIDE R102, R2, 0x4, R14 ;  /* 0x0000000402667825 */ /* 0x000fc600078e020e */
[----:B------:R-:W2:Y:S01]  /*1b380*/  LDL.LU.64 R14, [R1+0x828] ;  /* 0x00082800010e7983 */ /* 0x000ea20000300a00 */
[----:B------:R-:W-:-:S03]  /*1b390*/  IMAD.WIDE R94, R2, 0x4, R94 ;  /* 0x00000004025e7825 */ /* 0x000fc600078e025e */
[----:B------:R1:W-:Y:S01]  /*1b3a0*/  STL.64 [R1+0x938], R102 ;  /* 0x0009386601007387 */ /* 0x0003e20000100a00 */
[----:B------:R-:W-:-:S03]  /*1b3b0*/  IMAD.WIDE R46, R2, 0x4, R46 ;  /* 0x00000004022e7825 */ /* 0x000fc600078e022e */
[----:B------:R1:W-:Y:S04]  /*1b3c0*/  STL.64 [R1+0x930], R94 ;  /* 0x0009305e01007387 */ /* 0x0003e80000100a00 */
[----:B------:R1:W-:Y:S04]  /*1b3d0*/  LDGSTS.E [R252+0x27a00], [R102.64], !P1 ;  /* 0x27a0000066fc7fae */ /* 0x0003e8000c921844 */
[----:B------:R1:W-:Y:S04]  /*1b3e0*/  STL.64 [R1+0x928], R46 ;  /* 0x0009282e01007387 */ /* 0x0003e80000100a00 */
[----:B------:R1:W-:Y:S04]  /*1b3f0*/  LDGSTS.E [R252+0x27c00], [R94.64], !P1 ;  /* 0x27c000005efc7fae */ /* 0x0003e8000c921844 */
[----:B-1----:R-:W2:Y:S04]  /*1b400*/  LDL.LU.64 R102, [R1+0x7c0] ;  /* 0x0007c00001667983 */ /* 0x002ea80000300a00 */
[----:B------:R1:W-:Y:S04]  /*1b410*/  LDGSTS.E [R252+0x27e00], [R46.64], !P1 ;  /* 0x27e000002efc7fae */ /* 0x0003e8000c921844 */
[----:B------:R-:W2:Y:S04]  /*1b420*/  LDL.LU.64 R94, [R1+0x7b8] ;  /* 0x0007b800015e7983 */ /* 0x000ea80000300a00 */
[----:B-1----:R-:W2:Y:S01]  /*1b430*/  LDL.LU.64 R46, [R1+0x7b0] ;  /* 0x0007b000012e7983 */ /* 0x002ea20000300a00 */
[----:B------:R-:W-:-:S04]  /*1b440*/  IADD3 R3, R7, -0x54, RZ ;  /* 0xffffffac07037810 */ /* 0x000fc80007ffe0ff */
[----:B------:R-:W-:Y:S02]  /*1b450*/  ISETP.GE.U32.AND P6, PT, R3, 0x7fffff6d, PT ;  /* 0x7fffff6d0300780c */ /* 0x000fe40003fc6070 */
[----:B------:R-:W-:-:S04]  /*1b460*/  IADD3 R3, R7, -0x58, RZ ;  /* 0xffffffa807037810 */ /* 0x000fc80007ffe0ff */
[----:B------:R-:W-:Y:S01]  /*1b470*/  ISETP.GE.U32.AND P2, PT, R3, 0x7fffff69, PT ;  /* 0x7fffff690300780c */ /* 0x000fe20003f46070 */
[C---:B----4-:R-:W-:Y:S02]  /*1b480*/  IMAD.WIDE R110, R2.reuse, 0x4, R86 ;  /* 0x00000004026e7825 */ /* 0x050fe400078e0256 */
[----:B------:R-:W4:Y:S02]  /*1b490*/  LDL.LU.64 R86, [R1+0x7a8] ;  /* 0x0007a80001567983 */ /* 0x000f240000300a00 */
[C---:B---3--:R-:W-:Y:S02]  /*1b4a0*/  IMAD.WIDE R78, R2.reuse, 0x4, R78 ;  /* 0x00000004024e7825 */ /* 0x048fe400078e024e */
[----:B------:R-:W-:Y:S02]  /*1b4b0*/  STL.64 [R1+0x8c0], R110 ;  /* 0x0008c06e01007387 */ /* 0x000fe40000100a00 */
[C---:B------:R-:W-:Y:S02]  /*1b4c0*/  IMAD.WIDE R62, R2.reuse, 0x4, R62 ;  /* 0x00000004023e7825 */ /* 0x040fe400078e023e */
[----:B------:R1:W-:Y:S02]  /*1b4d0*/  STL.64 [R1+0x8b8], R78 ;  /* 0x0008b84e01007387 */ /* 0x0003e40000100a00 */
[----:B------:R-:W-:-:S02]  /*1b4e0*/  IMAD.WIDE R54, R2, 0x4, R54 ;  /* 0x0000000402367825 */ /* 0x000fc400078e0236 */
[----:B------:R2:W-:Y:S04]  /*1b4f0*/  LDGSTS.E [R252+0x29800], [R110.64], !P6 ;  /* 0x298000006efc7fae */ /* 0x0005e8000f121844 */
[----:B------:R-:W-:Y:S04]  /*1b500*/  STL.64 [R1+0x8b0], R62 ;  /* 0x0008b03e01007387 */ /* 0x000fe80000100a00 */
[----:B------:R1:W-:Y:S04]  /*1b510*/  LDGSTS.E [R252+0x29a00], [R78.64], !P6 ;  /* 0x29a000004efc7fae */ /* 0x0003e8000f121844 */
[----:B------:R3:W-:Y:S04]  /*1b520*/  STL.64 [R1+0x8a8], R54 ;  /* 0x0008a83601007387 */ /* 0x0007e80000100a00 */
[----:B------:R3:W-:Y:S04]  /*1b530*/  LDGSTS.E [R252+0x29c00], [R62.64], !P6 ;  /* 0x29c000003efc7fae */ /* 0x0007e8000f121844 */
[----:B-1----:R-:W4:Y:S04]  /*1b540*/  LDL.LU.64 R78, [R1+0x740] ;  /* 0x00074000014e7983 */ /* 0x002f280000300a00 */
[----:B------:R3:W-:Y:S04]  /*1b550*/  LDGSTS.E [R252+0x29e00], [R54.64], !P6 ;  /* 0x29e0000036fc7fae */ /* 0x0007e8000f121844 */
[----:B---3--:R-:W3:Y:S04]  /*1b560*/  LDL.LU.64 R54, [R1+0xb38] ;  /* 0x000b380001367983 */ /* 0x008ee80000300a00 */
[----:B------:R-:W3:Y:S01]  /*1b570*/  LDL.LU.64 R62, [R1+0xb30] ;  /* 0x000b3000013e7983 */ /* 0x000ee20000300a00 */
[----:B--2---:R-:W-:-:S03]  /*1b580*/  IMAD.WIDE R110, R2, 0x4, R38 ;  /* 0x00000004026e7825 */ /* 0x004fc600078e0226 */
[----:B------:R-:W2:Y:S01]  /*1b590*/  LDL.LU.64 R38, [R1+0xb28] ;  /* 0x000b280001267983 */ /* 0x000ea20000300a00 */
[----:B------:R-:W-:-:S03]  /*1b5a0*/  IMAD.WIDE R30, R2, 0x4, R30 ;  /* 0x00000004021e7825 */ /* 0x000fc600078e021e */
[----:B------:R-:W-:Y:S04]  /*1b5b0*/  STL.64 [R1+0x840], R110 ;  /* 0x0008406e01007387 */ /* 0x000fe80000100a00 */
[----:B------:R1:W-:Y:S04]  /*1b5c0*/  STL.64 [R1+0x838], R30 ;  /* 0x0008381e01007387 */ /* 0x0003e80000100a00 */
[----:B------:R1:W-:Y:S04]  /*1b5d0*/  LDGSTS.E [R252+0x2b800], [R110.64], !P2 ;  /* 0x2b8000006efc7fae */ /* 0x0003e8000d121844 */
[----:B------:R1:W-:Y:S01]  /*1b5e0*/  LDGSTS.E [R252+0x2ba00], [R30.64], !P2 ;  /* 0x2ba000001efc7fae */ /* 0x0003e2000d121844 */
[----:B------:R-:W-:-:S05]  /*1b5f0*/  IMAD.WIDE R22, R2, 0x4, R22 ;  /* 0x0000000402167825 */ /* 0x000fca00078e0216 */
[----:B------:R1:W-:Y:S04]  /*1b600*/  STL.64 [R1+0x830], R22 ;  /* 0x0008301601007387 */ /* 0x0003e80000100a00 */
[----:B------:R1:W-:Y:S01]  /*1b610*/  LDGSTS.E [R252+0x2bc00], [R22.64], !P2 ;  /* 0x2bc0000016fc7fae */ /* 0x0003e2000d121844 */
[----:B------:R-:W-:-:S05]  /*1b620*/  IMAD.WIDE R14, R2, 0x4, R14 ;  /* 0x00000004020e7825 */ /* 0x000fca00078e020e */
[----:B------:R1:W-:Y:S04]  /*1b630*/  STL.64 [R1+0x828], R14 ;  /* 0x0008280e01007387 */ /* 0x0003e80000100a00 */
[----:B-1----:R-:W2:Y:S04]  /*1b640*/  LDL.LU.64 R30, [R1+0xb20] ;  /* 0x000b2000011e7983 */ /* 0x002ea80000300a00 */
[----:B------:R1:W-:Y:S04]  /*1b650*/  LDGSTS.E [R252+0x2be00], [R14.64], !P2 ;  /* 0x2be000000efc7fae */ /* 0x0003e8000d121844 */
[----:B------:R-:W2:Y:S04]  /*1b660*/  LDL.LU.64 R22, [R1+0xb18] ;  /* 0x000b180001167983 */ /* 0x000ea80000300a00 */
[----:B-1----:R-:W2:Y:S01]  /*1b670*/  LDL.LU.64 R14, [R1+0xb10] ;  /* 0x000b1000010e7983 */ /* 0x002ea20000300a00 */
[----:B------:R-:W-:-:S04]  /*1b680*/  IMAD.WIDE R110, R2, 0x4, R102 ;  /* 0x00000004026e7825 */ /* 0x000fc800078e0266 */
[----:B------:R-:W-:-:S04]  /*1b690*/  IMAD.WIDE R102, R2, 0x4, R94 ;  /* 0x0000000402667825 */ /* 0x000fc800078e025e */
[----:B------:R-:W-:Y:S02]  /*1b6a0*/  IMAD.WIDE R94, R2, 0x4, R46 ;  /* 0x00000004025e7825 */ /* 0x000fe400078e022e */
[----:B------:R-:W2:Y:S01]  /*1b6b0*/  LDL.LU.64 R46, [R1+0xb08] ;  /* 0x000b0800012e7983 */ /* 0x000ea20000300a00 */
[----:B------:R-:W-:-:S04]  /*1b6c0*/  IADD3 R3, R7, -0x5c, RZ ;  /* 0xffffffa407037810 */ /* 0x000fc80007ffe0ff */
[----:B------:R-:W-:Y:S02]  /*1b6d0*/  ISETP.GE.U32.AND P3, PT, R3, 0x7fffff65, PT ;  /* 0x7fffff650300780c */ /* 0x000fe40003f66070 */
[----:B------:R-:W-:Y:S01]  /*1b6e0*/  IADD3 R3, R7, -0x60, RZ ;  /* 0xffffffa007037810 */ /* 0x000fe20007ffe0ff */
[----:B------:R1:W-:Y:S03]  /*1b6f0*/  STL.64 [R1+0x7c0], R110 ;  /* 0x0007c06e01007387 */ /* 0x0003e60000100a00 */
[----:B------:R-:W-:Y:S01]  /*1b700*/  ISETP.GE.U32.AND P0, PT, R3, 0x7fffff61, PT ;  /* 0x7fffff610300780c */ /* 0x000fe20003f06070 */
[----:B------:R1:W-:Y:S01]  /*1b710*/  STL.64 [R1+0xc68], R102 ;  /* 0x000c686601007387 */ /* 0x0003e20000100a00 */
[----:B------:R-:W-:-:S03]  /*1b720*/  IADD3 R3, R7, -0x64, RZ ;  /* 0xffffff9c07037810 */ /* 0x000fc60007ffe0ff */
[----:B------:R1:W-:Y:S01]  /*1b730*/  STL.64 [R1+0xc60], R94 ;  /* 0x000c605e01007387 */ /* 0x0003e20000100a00 */
[----:B------:R-:W-:-:S03]  /*1b740*/  ISETP.GE.U32.AND P4, PT, R3, 0x7fffff5d, PT ;  /* 0x7fffff5d0300780c */ /* 0x000fc60003f86070 */
[----:B------:R1:W-:Y:S04]  /*1b750*/  LDGSTS.E [R252+0x2d800], [R110.64], !P3 ;  /* 0x2d8000006efc7fae */ /* 0x0003e8000d921844 */
[----:B------:R1:W-:Y:S04]  /*1b760*/  LDGSTS.E [R252+0x2da00], [R102.64], !P3 ;  /* 0x2da0000066fc7fae */ /* 0x0003e8000d921844 */
[----:B------:R1:W-:Y:S01]  /*1b770*/  LDGSTS.E [R252+0x2dc00], [R94.64], !P3 ;  /* 0x2dc000005efc7fae */ /* 0x0003e2000d921844 */
[----:B----4-:R-:W-:-:S05]  /*1b780*/  IMAD.WIDE R86, R2, 0x4, R86 ;  /* 0x0000000402567825 */ /* 0x010fca00078e0256 */
[----:B------:R4:W-:Y:S04]  /*1b790*/  STL.64 [R1+0xc58], R86 ;  /* 0x000c585601007387 */ /* 0x0009e80000100a00 */
[----:B-1----:R-:W2:Y:S04]  /*1b7a0*/  LDL.LU.64 R110, [R1+0xbb8] ;  /* 0x000bb800016e7983 */ /* 0x002ea80000300a00 */
[----:B------:R-:W2:Y:S04]  /*1b7b0*/  LDL.LU.64 R102, [R1+0xbb0] ;  /* 0x000bb00001667983 */ /* 0x000ea80000300a00 */
[----:B------:R4:W-:Y:S04]  /*1b7c0*/  LDGSTS.E [R252+0x2de00], [R86.64], !P3 ;  /* 0x2de0000056fc7fae */ /* 0x0009e8000d921844 */
[----:B------:R-:W2:Y:S04]  /*1b7d0*/  LDL.LU.64 R94, [R1+0xba8] ;  /* 0x000ba800015e7983 */ /* 0x000ea80000300a00 */
[----:B----4-:R-:W2:Y:S01]  /*1b7e0*/  LDL.LU.64 R86, [R1+0xba0] ;  /* 0x000ba00001567983 */ /* 0x010ea20000300a00 */
[----:B------:R-:W-:-:S05]  /*1b7f0*/  IMAD.WIDE R244, R2, 0x4, R78 ;  /* 0x0000000402f47825 */ /* 0x000fca00078e024e */
[----:B------:R1:W-:Y:S01]  /*1b800*/  LDGSTS.E [R252+0x2f800], [R244.64], !P0 ;  /* 0x2f800000f4fc7fae */ /* 0x0003e2000c121844 */
[----:B---3--:R-:W-:-:S04]  /*1b810*/  IMAD.WIDE R54, R2, 0x4, R54 ;  /* 0x0000000402367825 */ /* 0x008fc800078e0236 */
[C---:B------:R-:W-:Y:S01]  /*1b820*/  IMAD.WIDE R62, R2.reuse, 0x4, R62 ;  /* 0x00000004023e7825 */ /* 0x040fe200078e023e */
[----:B------:R3:W-:Y:S04]  /*1b830*/  STL.64 [R1+0x750], R54 ;  /* 0x0007503601007387 */ /* 0x0007e80000100a00 */
[----:B------:R1:W-:Y:S04]  /*1b840*/  STL.64 [R1+0x748], R62 ;  /* 0x0007483e01007387 */ /* 0x0003e80000100a00 */
[----:B------:R3:W-:Y:S04]  /*1b850*/  LDGSTS.E [R252+0x2fa00], [R54.64], !P0 ;  /* 0x2fa0000036fc7fae */ /* 0x0007e8000c121844 */
[----:B------:R1:W-:Y:S01]  /*1b860*/  LDGSTS.E [R252+0x2fc00], [R62.64], !P0 ;  /* 0x2fc000003efc7fae */ /* 0x0003e2000c121844 */
[----:B--2---:R-:W-:-:S05]  /*1b870*/  IMAD.WIDE R38, R2, 0x4, R38 ;  /* 0x0000000402267825 */ /* 0x004fca00078e0226 */
[----:B------:R2:W-:Y:S04]  /*1b880*/  STL.64 [R1+0x740], R38 ;  /* 0x0007402601007387 */ /* 0x0005e80000100a00 */
[----:B------:R-:W4:Y:S04]  /*1b890*/  LDL.LU.64 R78, [R1+0xb98] ;  /* 0x000b9800014e7983 */ /* 0x000f280000300a00 */
[----:B---3--:R-:W3:Y:S04]  /*1b8a0*/  LDL.LU.64 R54, [R1+0xb90] ;  /* 0x000b900001367983 */ /* 0x008ee80000300a00 */
[----:B-1----:R-:W3:Y:S04]  /*1b8b0*/  LDL.LU.64 R62, [R1+0xb88] ;  /* 0x000b8800013e7983 */ /* 0x002ee80000300a00 */
[----:B------:R2:W-:Y:S01]  /*1b8c0*/  LDGSTS.E [R252+0x2fe00], [R38.64], !P0 ;  /* 0x2fe0000026fc7fae */ /* 0x0005e2000c121844 */
[----:B------:R-:W-:-:S05]  /*1b8d0*/  IMAD.WIDE R30, R2, 0x4, R30 ;  /* 0x00000004021e7825 */ /* 0x000fca00078e021e */
[----:B------:R-:W-:Y:S01]  /*1b8e0*/  STL.64 [R1+0x6e0], R30 ;  /* 0x0006e01e01007387 */ /* 0x000fe20000100a00 */
[----:B------:R-:W-:-:S03]  /*1b8f0*/  IMAD.WIDE R22, R2, 0x4, R22 ;  /* 0x0000000402167825 */ /* 0x000fc600078e0216 */
[----:B--2---:R-:W2:Y:S01]  /*1b900*/  LDL.LU.64 R38, [R1+0xb80] ;  /* 0x000b800001267983 */ /* 0x004ea20000300a00 */
[----:B------:R-:W-:-:S03]  /*1b910*/  IMAD.WIDE R14, R2, 0x4, R14 ;  /* 0x00000004020e7825 */ /* 0x000fc600078e020e */
[----:B------:R1:W-:Y:S04]  /*1b920*/  STL.64 [R1+0x450], R22 ;  /* 0x0004501601007387 */ /* 0x0003e80000100a00 */
[----:B------:R1:W-:Y:S04]  /*1b930*/  STL.64 [R1+0x448], R14 ;  /* 0x0004480e01007387 */ /* 0x0003e80000100a00 */
[----:B------:R1:W-:Y:S04]  /*1b940*/  LDGSTS.E [R252+0x31800], [R30.64], !P4 ;  /* 0x318000001efc7fae */ /* 0x0003e8000e121844 */
[----:B------:R1:W-:Y:S04]  /*1b950*/  LDGSTS.E [R252+0x31a00], [R22.64], !P4 ;  /* 0x31a0000016fc7fae */ /* 0x0003e8000e121844 */
[----:B------:R1:W-:Y:S01]  /*1b960*/  LDGSTS.E [R252+0x31c00], [R14.64], !P4 ;  /* 0x31c000000efc7fae */ /* 0x0003e2000e121844 */
[----:B------:R-:W-:-:S05]  /*1b970*/  IMAD.WIDE R118, R2, 0x4, R46 ;  /* 0x0000000402767825 */ /* 0x000fca00078e022e */
[----:B------:R-:W-:Y:S04]  /*1b980*/  STL.64 [R1+0x440], R118 ;  /* 0x0004407601007387 */ /* 0x000fe80000100a00 */
[----:B-1----:R-:W2:Y:S04]  /*1b990*/  LDL.LU.64 R22, [R1+0xb78] ;  /* 0x000b780001167983 */ /* 0x002ea80000300a00 */
[----:B------:R-:W2:Y:S04]  /*1b9a0*/  LDL.LU.64 R46, [R1+0xb70] ;  /* 0x000b7000012e7983 */ /* 0x000ea80000300a00 */
[----:B------:R-:W2:Y:S04]  /*1b9b0*/  LDL.LU.64 R30, [R1+0xb68] ;  /* 0x000b6800011e7983 */ /* 0x000ea80000300a00 */
[----:B------:R-:W2:Y:S01]  /*1b9c0*/  LDL.LU.64 R14, [R1+0xb60] ;  /* 0x000b6000010e7983 */ /* 0x000ea20000300a00 */
[----:B------:R-:W-:-:S03]  /*1b9d0*/  IADD3 R3, R7, -0x68, RZ ;  /* 0xffffff9807037810 */ /* 0x000fc60007ffe0ff */
[----:B------:R1:W-:Y:S01]  /*1b9e0*/  LDGSTS.E [R252+0x31e00], [R118.64], !P4 ;  /* 0x31e0000076fc7fae */ /* 0x0003e2000e121844 */
[----:B------:R-:W-:Y:S02]  /*1b9f0*/  ISETP.GE.U32.AND P1, PT, R3, 0x7fffff59, PT ;  /* 0x7fffff590300780c */ /* 0x000fe40003f26070 */
[----:B------:R-:W-:-:S04]  /*1ba00*/  IADD3 R3, R7, -0x6c, RZ ;  /* 0xffffff9407037810 */ /* 0x000fc80007ffe0ff */
[----:B------:R-:W-:Y:S02]  /*1ba10*/  ISETP.GE.U32.AND P6, PT, R3, 0x7fffff55, PT ;  /* 0x7fffff550300780c */ /* 0x000fe40003fc6070 */
[----:B------:R-:W-:-:S04]  /*1ba20*/  IADD3 R3, R7, -0x70, RZ ;  /* 0xffffff9007037810 */ /* 0x000fc80007ffe0ff */
[----:B------:R-:W-:Y:S01]  /*1ba30*/  ISETP.GE.U32.AND P2, PT, R3, 0x7fffff51, PT ;  /* 0x7fffff510300780c */ /* 0x000fe20003f46070 */
[----:B------:R-:W-:-:S04]  /*1ba40*/  IMAD.WIDE R110, R2, 0x4, R110 ;  /* 0x00000004026e7825 */ /* 0x000fc800078e026e */
[C---:B------:R-:W-:Y:S01]  /*1ba50*/  IMAD.WIDE R102, R2.reuse, 0x4, R102 ;  /* 0x0000000402667825 */ /* 0x040fe200078e0266 */
[----:B------:R1:W-:Y:S04]  /*1ba60*/  STL.64 [R1+0xb08], R110 ;  /* 0x000b086e01007387 */ /* 0x0003e80000100a00 */
[----:B------:R1:W-:Y:S01]  /*1ba70*/  LDGSTS.E [R252+0x33800], [R110.64], !P1 ;  /* 0x338000006efc7fae */ /* 0x0003e2000c921844 */
[----:B------:R-:W-:-:S03]  /*1ba80*/  IMAD.WIDE R94, R2, 0x4, R94 ;  /* 0x00000004025e7825 */ /* 0x000fc600078e025e */
[----:B------:R1:W-:Y:S04]  /*1ba90*/  STL.64 [R1+0x7b8], R102 ;  /* 0x0007b86601007387 */ /* 0x0003e80000100a00 */
[----:B------:R1:W-:Y:S01]  /*1baa0*/  LDGSTS.E [R252+0x33a00], [R102.64], !P1 ;  /* 0x33a0000066fc7fae */ /* 0x0003e2000c921844 */
[----:B------:R-:W-:-:S03]  /*1bab0*/  IMAD.WIDE R86, R2, 0x4, R86 ;  /* 0x0000000402567825 */ /* 0x000fc600078e0256 */
[----:B------:R-:W-:Y:S04]  /*1bac0*/  STL.64 [R1+0x7b0], R94 ;  /* 0x0007b05e01007387 */ /* 0x000fe80000100a00 */
[----:B------:R1:W-:Y:S04]  /*1bad0*/  LDGSTS.E [R252+0x33c00], [R94.64], !P1 ;  /* 0x33c000005efc7fae */ /* 0x0003e8000c921844 */
[----:B------:R4:W-:Y:S04]  /*1bae0*/  STL.64 [R1+0x7a8], R86 ;  /* 0x0007a85601007387 */ /* 0x0009e80000100a00 */
[----:B------:R4:W-:Y:S04]  /*1baf0*/  LDGSTS.E [R252+0x33e00], [R86.64], !P1 ;  /* 0x33e0000056fc7fae */ /* 0x0009e8000c921844 */
[----:B-1----:R-:W2:Y:S04]  /*1bb00*/  LDL.LU.64 R110, [R1+0xb58] ;  /* 0x000b5800016e7983 */ /* 0x002ea80000300a00 */
[----:B------:R-:W2:Y:S01]  /*1bb10*/  LDL.LU.64 R102, [R1+0xb50] ;  /* 0x000b500001667983 */ /* 0x000ea20000300a00 */
[----:B----4-:R-:W-:-:S04]  /*1bb20*/  IMAD.WIDE R86, R2, 0x4, R78 ;  /* 0x0000000402567825 */ /* 0x010fc800078e024e */
[C---:B---3--:R-:W-:Y:S01]  /*1bb30*/  IMAD.WIDE R78, R2.reuse, 0x4, R54 ;  /* 0x00000004024e7825 */ /* 0x048fe200078e0236 */
[----:B------:R-:W-:Y:S03]  /*1bb40*/  STL.64 [R1+0xb10], R86 ;  /* 0x000b105601007387 */ /* 0x000fe60000100a00 */
[C---:B------:R-:W-:Y:S01]  /*1bb50*/  IMAD.WIDE R62, R2.reuse, 0x4, R62 ;  /* 0x00000004023e7825 */ /* 0x040fe200078e023e */
[----:B------:R-:W3:Y:S04]  /*1bb60*/  LDL.LU.64 R94, [R1+0xb48] ;  /* 0x000b4800015e7983 */ /* 0x000ee80000300a00 */
[----:B------:R-:W-:Y:S04]  /*1bb70*/  STL.64 [R1+0xb18], R78 ;  /* 0x000b184e01007387 */ /* 0x000fe80000100a00 */
[----:B------:R1:W-:Y:S04]  /*1bb80*/  LDGSTS.E [R252+0x35800], [R86.64], !P6 ;  /* 0x3580000056fc7fae */ /* 0x0003e8000f121844 */
[----:B------:R-:W4:Y:S04]  /*1bb90*/  LDL.LU.64 R54, [R1+0xb40] ;  /* 0x000b400001367983 */ /* 0x000f280000300a00 */
[----:B------:R1:W-:Y:S04]  /*1bba0*/  LDGSTS.E [R252+0x35a00], [R78.64], !P6 ;  /* 0x35a000004efc7fae */ /* 0x0003e8000f121844 */
[----:B------:R-:W-:Y:S04]  /*1bbb0*/  STL.64 [R1+0xb20], R62 ;  /* 0x000b203e01007387 */ /* 0x000fe80000100a00 */
[----:B------:R1:W-:Y:S01]  /*1bbc0*/  LDGSTS.E [R252+0x35c00], [R62.64], !P6 ;  /* 0x35c000003efc7fae */ /* 0x0003e2000f121844 */
[----:B--2---:R-:W-:-:S05]  /*1bbd0*/  IMAD.WIDE R38, R2, 0x4, R38 ;  /* 0x0000000402267825 */ /* 0x004fca00078e0226 */
[----:B------:R2:W-:Y:S04]  /*1bbe0*/  STL.64 [R1+0xb28], R38 ;  /* 0x000b282601007387 */ /* 0x0005e80000100a00 */
[----:B------:R2:W-:Y:S04]  /*1bbf0*/  LDGSTS.E [R252+0x35e00], [R38.64], !P6 ;  /* 0x35e0000026fc7fae */ /* 0x0005e8000f121844 */
[----:B--2---:R-:W2:Y:S01]  /*1bc00*/  LDL.LU.64 R38, [R1+0xc18] ;  /* 0x000c180001267983 */ /* 0x004ea20000300a00 */
[----:B------:R-:W-:-:S04]  /*1bc10*/  IMAD.WIDE R22, R2, 0x4, R22 ;  /* 0x0000000402167825 */ /* 0x000fc800078e0216 */
[C---:B-1----:R-:W-:Y:S01]  /*1bc20*/  IMAD.WIDE R62, R2.reuse, 0x4, R46 ;  /* 0x00000004023e7825 */ /* 0x042fe200078e022e */
[----:B------:R1:W-:Y:S03]  /*1bc30*/  STL.64 [R1+0xb30], R22 ;  /* 0x000b301601007387 */ /* 0x0003e60000100a00 */
[C---:B------:R-:W-:Y:S01]  /*1bc40*/  IMAD.WIDE R30, R2.reuse, 0x4, R30 ;  /* 0x00000004021e7825 */ /* 0x040fe200078e021e */
[----:B------:R-:W2:Y:S03]  /*1bc50*/  LDL.LU.64 R78, [R1+0xbf8] ;  /* 0x000bf800014e7983 */ /* 0x000ea60000300a00 */
[----:B------:R-:W-:Y:S01]  /*1bc60*/  IMAD.WIDE R14, R2, 0x4, R14 ;  /* 0x00000004020e7825 */ /* 0x000fe200078e020e */
[----:B------:R1:W-:Y:S04]  /*1bc70*/  STL.64 [R1+0xb38], R62 ;  /* 0x000b383e01007387 */ /* 0x0003e80000100a00 */
[----:B------:R-:W2:Y:S04]  /*1bc80*/  LDL.LU.64 R46, [R1+0xc10] ;  /* 0x000c1000012e7983 */ /* 0x000ea80000300a00 */
[----:B------:R1:W-:Y:S04]  /*1bc90*/  STL.64 [R1+0xb68], R30 ;  /* 0x000b681e01007387 */ /* 0x0003e80000100a00 */
[----:B------:R1:W-:Y:S04]  /*1bca0*/  STL.64 [R1+0xb60], R14 ;  /* 0x000b600e01007387 */ /* 0x0003e80000100a00 */
[----:B------:R1:W-:Y:S01]  /*1bcb0*/  LDGSTS.E [R252+0x37800], [R22.64], !P2 ;  /* 0x3780000016fc7fae */ /* 0x0003e2000d121844 */
[----:B------:R-:W-:-:S03]  /*1bcc0*/  IADD3 R3, R7, -0x74, RZ ;  /* 0xffffff8c07037810 */ /* 0x000fc60007ffe0ff */
[----:B------:R1:W-:Y:S04]  /*1bcd0*/  LDGSTS.E [R252+0x37a00], [R62.64], !P2 ;  /* 0x37a000003efc7fae */ /* 0x0003e8000d121844 */
[----:B-1----:R-:W2:Y:S01]  /*1bce0*/  LDL.LU.64 R22, [R1+0xc08] ;  /* 0x000c080001167983 */ /* 0x002ea20000300a00 */
[----:B------:R-:W-:-:S03]  /*1bcf0*/  ISETP.GE.U32.AND P3, PT, R3, 0x7fffff4d, PT ;  /* 0x7fffff4d0300780c */ /* 0x000fc60003f66070 */
[----:B------:R-:W2:Y:S04]  /*1bd00*/  LDL.LU.64 R86, [R1+0xc00] ;  /* 0x000c000001567983 */ /* 0x000ea80000300a00 */
[----:B------:R1:W-:Y:S04]  /*1bd10*/  LDGSTS.E [R252+0x37c00], [R30.64], !P2 ;  /* 0x37c000001efc7fae */ /* 0x0003e8000d121844 */
[----:B------:R-:W2:Y:S04]  /*1bd20*/  LDL.LU.64 R62, [R1+0xbf0] ;  /* 0x000bf000013e7983 */ /* 0x000ea80000300a00 */
[----:B------:R1:W-:Y:S04]  /*1bd30*/  LDGSTS.E [R252+0x37e00], [R14.64], !P2 ;  /* 0x37e000000efc7fae */ /* 0x0003e8000d121844 */
[----:B-1----:R-:W2:Y:S04]  /*1bd40*/  LDL.LU.64 R30, [R1+0xbe8] ;  /* 0x000be800011e7983 */ /* 0x002ea80000300a00 */
[----:B------:R-:W2:Y:S01]  /*1bd50*/  LDL.LU.64 R14, [R1+0xbe0] ;  /* 0x000be000010e7983 */ /* 0x000ea20000300a00 */
[----:B------:R-:W-:-:S04]  /*1bd60*/  IMAD.WIDE R110, R2, 0x4, R110 ;  /* 0x00000004026e7825 */ /* 0x000fc800078e026e */
[C---:B------:R-:W-:Y:S01]  /*1bd70*/  IMAD.WIDE R102, R2.reuse, 0x4, R102 ;  /* 0x0000000402667825 */ /* 0x040fe200078e0266 */
[----:B------:R-:W-:Y:S04]  /*1bd80*/  STL.64 [R1+0xb58], R110 ;  /* 0x000b586e01007387 */ /* 0x000fe80000100a00 */
[----:B------:R1:W-:Y:S04]  /*1bd90*/  STL.64 [R1+0xb50], R102 ;  /* 0x000b506601007387 */ /* 0x0003e80000100a00 */
[----:B------:R1:W-:Y:S04]  /*1bda0*/  LDGSTS.E [R252+0x39800], [R110.64], !P3 ;  /* 0x398000006efc7fae */ /* 0x0003e8000d921844 */
[----:B------:R1:W-:Y:S01]  /*1bdb0*/  LDGSTS.E [R252+0x39a00], [R102.64], !P3 ;  /* 0x39a0000066fc7fae */ /* 0x0003e2000d921844 */
[----:B---3--:R-:W-:-:S05]  /*1bdc0*/  IMAD.WIDE R94, R2, 0x4, R94 ;  /* 0x00000004025e7825 */ /* 0x008fca00078e025e */
[----:B------:R3:W-:Y:S04]  /*1bdd0*/  STL.64 [R1+0xb48], R94 ;  /* 0x000b485e01007387 */ /* 0x0007e80000100a00 */
[----:B------:R3:W-:Y:S01]  /*1bde0*/  LDGSTS.E [R252+0x39c00], [R94.64], !P3 ;  /* 0x39c000005efc7fae */ /* 0x0007e2000d921844 */
[----:B----4-:R-:W-:-:S05]  /*1bdf0*/  IMAD.WIDE R54, R2, 0x4, R54 ;  /* 0x0000000402367825 */ /* 0x010fca00078e0236 */
[----:B------:R4:W-:Y:S04]  /*1be00*/  STL.64 [R1+0xb40], R54 ;  /* 0x000b403601007387 */ /* 0x0009e80000100a00 */
[----:B------:R4:W-:Y:S01]  /*1be10*/  LDGSTS.E [R252+0x39e00], [R54.64], !P3 ;  /* 0x39e0000036fc7fae */ /* 0x0009e2000d921844 */
[----:B--2---:R-:W-:-:S03]  /*1be20*/  IMAD.WIDE R126, R2, 0x4, R38 ;  /* 0x00000004027e7825 */ /* 0x004fc600078e0226 */
[----:B------:R-:W2:Y:S04]  /*1be30*/  LDL.LU.64 R38, [R1+0x438] ;  /* 0x0004380001267983 */ /* 0x000ea80000300a00 */
[----:B-1----:R-:W2:Y:S04]  /*1be40*/  LDL.LU.64 R102, [R1+0xbd8] ;  /* 0x000bd80001667983 */ /* 0x002ea80000300a00 */
[----:B---3--:R-:W3:Y:S04]  /*1be50*/  LDL.LU.64 R94, [R1+0xbd0] ;  /* 0x000bd000015e7983 */ /* 0x008ee80000300a00 */
[----:B------:R1:W-:Y:S04]  /*1be60*/  STL.64 [R1+0xb70], R126 ;  /* 0x000b707e01007387 */ /* 0x0003e80000100a00 */
[----:B----4-:R-:W4:Y:S01]  /*1be70*/  LDL.LU.64 R54, [R1+0xbc8] ;  /* 0x000bc80001367983 */ /* 0x010f220000300a00 */
[----:B------:R-:W-:-:S04]  /*1be80*/  IMAD.WIDE R78, R2, 0x4, R78 ;  /* 0x00000004024e7825 */ /* 0x000fc800078e024e */
[C---:B------:R-:W-:Y:S02]  /*1be90*/  IMAD.WIDE R118, R2.reuse, 0x4, R46 ;  /* 0x0000000402767825 */ /* 0x040fe400078e022e */
[----:B------:R-:W4:Y:S04]  /*1bea0*/  LDL.LU.64 R46, [R1+0xbc0] ;  /* 0x000bc000012e7983 */ /* 0x000f280000300a00 */
[----:B------:R-:W-:Y:S04]  /*1beb0*/  STL.64 [R1+0xb78], R78 ;  /* 0x000b784e01007387 */ /* 0x000fe80000100a00 */
[----:B------:R-:W-:Y:S01]  /*1bec0*/  STL.64 [R1+0xb90], R118 ;  /* 0x000b907601007387 */ /* 0x000fe20000100a00 */
[----:B------:R-:W-:-:S03]  /*1bed0*/  IMAD.WIDE R110, R2, 0x4, R22 ;  /* 0x00000004026e7825 */ /* 0x000fc600078e0216 */
[----:B------:R-:W4:Y:S01]  /*1bee0*/  LDL.LU.64 R22, [R1+0x418] ;  /* 0x0004180001167983 */ /* 0x000f220000300a00 */
[----:B------:R-:W-:-:S04]  /*1bef0*/  IADD3 R3, R7, -0x78, RZ ;  /* 0xffffff8807037810 */ /* 0x000fc80007ffe0ff */
[----:B------:R-:W-:Y:S02]  /*1bf00*/  ISETP.GE.U32.AND P0, PT, R3, 0x7fffff49, PT ;  /* 0x7fffff490300780c */ /* 0x000fe40003f06070 */
[----:B------:R-:W-:-:S04]  /*1bf10*/  IADD3 R3, R7, -0x7c, RZ ;  /* 0xffffff8407037810 */ /* 0x000fc80007ffe0ff */
[----:B------:R-:W-:Y:S02]  /*1bf20*/  ISETP.GE.U32.AND P4, PT, R3, 0x7fffff45, PT ;  /* 0x7fffff450300780c */ /* 0x000fe40003f86070 */
[----:B------:R-:W-:-:S04]  /*1bf30*/  IADD3 R3, R7, -0x81, RZ ;  /* 0xffffff7f07037810 */ /* 0x000fc80007ffe0ff */
[----:B------:R-:W-:Y:S01]  /*1bf40*/  ISETP.GE.U32.AND P1, PT, R3, 0x7fffff40, PT ;  /* 0x7fffff400300780c */ /* 0x000fe20003f26070 */
[----:B------:R-:W-:Y:S01]  /*1bf50*/  IMAD.MOV.U32 R6, RZ, RZ, c[0x0][0x18c] ;  /* 0x00006300ff067624 */ /* 0x000fe200078e00ff */
[----:B------:R-:W-:Y:S01]  /*1bf60*/  IADD3 R3, R7, -0x82, RZ ;  /* 0xffffff7e07037810 */ /* 0x000fe20007ffe0ff */
[C---:B------:R-:W-:Y:S01]  /*1bf70*/  IMAD.WIDE R86, R2.reuse, 0x4, R86 ;  /* 0x0000000402567825 */ /* 0x040fe200078e0256 */
[----:B------:R-:W-:Y:S02]  /*1bf80*/  STL.64 [R1+0xb88], R110 ;  /* 0x000b886e01007387 */ /* 0x000fe40000100a00 */
[----:B------:R-:W-:Y:S02]  /*1bf90*/  ISETP.GE.U32.AND P6, PT, R3, 0x7fffff3f, PT ;  /* 0x7fffff3f0300780c */ /* 0x000fe40003fc6070 */
[----:B------:R-:W-:Y:S01]  /*1bfa0*/  IADD3 R3, R7, -0x83, RZ ;  /* 0xffffff7d07037810 */ /* 0x000fe20007ffe0ff */
[----:B------:R-:W-:Y:S01]  /*1bfb0*/  IMAD.WIDE R62, R2, 0x4, R62 ;  /* 0x00000004023e7825 */ /* 0x000fe200078e023e */
[----:B------:R1:W-:Y:S02]  /*1bfc0*/  LDGSTS.E [R252+0x3b800], [R126.64], !P0 ;  /* 0x3b8000007efc7fae */ /* 0x0003e4000c121844 */
[----:B------:R-:W-:-:S02]  /*1bfd0*/  ISETP.GE.U32.AND P2, PT, R3, 0x7fffff3e, PT ;  /* 0x7fffff3e0300780c */ /* 0x000fc40003f46070 */
[----:B------:R-:W-:Y:S01]  /*1bfe0*/  IADD3 R3, R7, -0x84, RZ ;  /* 0xffffff7c07037810 */ /* 0x000fe20007ffe0ff */
[----:B------:R-:W-:Y:S01]  /*1bff0*/  IMAD.WIDE R30, R2, 0x4, R30 ;  /* 0x00000004021e7825 */ /* 0x000fe200078e021e */
[----:B------:R1:W-:Y:S02]  /*1c000*/  STL.64 [R1+0xb80], R86 ;  /* 0x000b805601007387 */ /* 0x0003e40000100a00 */
[----:B------:R-:W-:Y:S01]  /*1c010*/  ISETP.GE.U32.AND P3, PT, R3, 0x7fffff3d, PT ;  /* 0x7fffff3d0300780c */ /* 0x000fe20003f66070 */
[----:B------:R-:W-:Y:S01]  /*1c020*/  IMAD.SHL.U32 R3, R6, 0x40, RZ ;  /* 0x0000004006037824 */ /* 0x000fe200078e00ff */
[----:B------:R-:W-:Y:S01]  /*1c030*/  IADD3 R6, R7, -0x80, RZ ;  /* 0xffffff8007067810 */ /* 0x000fe20007ffe0ff */
[----:B------:R-:W-:Y:S01]  /*1c040*/  IMAD.WIDE R14, R2, 0x4, R14 ;  /* 0x00000004020e7825 */ /* 0x000fe200078e020e */
[----:B-1----:R-:W4:Y:S04]  /*1c050*/  LDL.LU.64 R126, [R1+0x4500] ;  /* 0x00450000017e7983 */ /* 0x002f280000300a00 */
[----:B------:R1:W-:Y:S04]  /*1c060*/  LDGSTS.E [R252+0x3ba00], [R118.64], !P0 ;  /* 0x3ba0000076fc7fae */ /* 0x0003e8000c121844 */
[----:B------:R1:W-:Y:S04]  /*1c070*/  STL.64 [R1+0xba8], R62 ;  /* 0x000ba83e01007387 */ /* 0x0003e80000100a00 */
[----:B------:R1:W-:Y:S04]  /*1c080*/  LDGSTS.E [R252+0x3bc00], [R110.64], !P0 ;  /* 0x3bc000006efc7fae */ /* 0x0003e8000c121844 */
[----:B------:R1:W-:Y:S04]  /*1c090*/  STL.64 [R1+0xba0], R30 ;  /* 0x000ba01e01007387 */ /* 0x0003e80000100a00 */
[----:B------:R1:W-:Y:S01]  /*1c0a0*/  LDGSTS.E [R252+0x3be00], [R86.64], !P0 ;  /* 0x3be0000056fc7fae */ /* 0x0003e2000c121844 */
[----:B------:R-:W-:-:S03]  /*1c0b0*/  ISETP.GE.U32.AND P0, PT, R6, 0x7fffff41, PT ;  /* 0x7fffff410600780c */ /* 0x000fc60003f06070 */
[----:B------:R1:W-:Y:S04]  /*1c0c0*/  STL.64 [R1+0xb98], R14 ;  /* 0x000b980e01007387 */ /* 0x0003e80000100a00 */
[----:B------:R1:W-:Y:S04]  /*1c0d0*/  LDGSTS.E [R252+0x3d800], [R78.64], !P4 ;  /* 0x3d8000004efc7fae */ /* 0x0003e8000e121844 */
[----:B------:R1:W-:Y:S04]  /*1c0e0*/  LDGSTS.E [R252+0x3da00], [R62.64], !P4 ;  /* 0x3da000003efc7fae */ /* 0x0003e8000e121844 */
[----:B-1----:R-:W4:Y:S04]  /*1c0f0*/  LDL.LU.64 R86, [R1+0x3f8] ;  /* 0x0003f80001567983 */ /* 0x002f280000300a00 */
[----:B------:R1:W-:Y:S04]  /*1c100*/  LDGSTS.E [R252+0x3dc00], [R30.64], !P4 ;  /* 0x3dc000001efc7fae */ /* 0x0003e8000e121844 */
[----:B------:R-:W4:Y:S04]  /*1c110*/  LDL.LU.64 R78, [R1+0x3d8] ;  /* 0x0003d800014e7983 */ /* 0x000f280000300a00 */
[----:B------:R1:W-:Y:S01]  /*1c120*/  LDGSTS.E [R252+0x3de00], [R14.64], !P4 ;  /* 0x3de000000efc7fae */ /* 0x0003e2000e121844 */
[----:B------:R-:W-:-:S03]  /*1c130*/  ISETP.NE.U32.AND P4, PT, R0, RZ, PT ;  /* 0x000000ff0000720c */ /* 0x000fc60003f85070 */
[----:B------:R-:W4:Y:S04]  /*1c140*/  LDL.LU.64 R62, [R1+0x3b8] ;  /* 0x0003b800013e7983 */ /* 0x000f280000300a00 */
[----:B-1----:R-:W4:Y:S01]  /*1c150*/  LDL.LU.64 R30, [R1+0x398] ;  /* 0x00039800011e7983 */ /* 0x002f220000300a00 */
[----:B------:R-:W-:-:S03]  /*1c160*/  IADD3 R15, R7, -0x85, RZ ;  /* 0xffffff7b070f7810 */ /* 0x000fc60007ffe0ff */
[----:B------:R-:W4:Y:S01]  /*1c170*/  LDL.LU.64 R6, [R1+0x378] ;  /* 0x0003780001067983 */ /* 0x000f220000300a00 */
[C---:B------:R-:W-:Y:S02]  /*1c180*/  IADD3 R14, R71.reuse, 0x100000, RZ ;  /* 0x00100000470e7810 */ /* 0x040fe40007ffe0ff */
[----:B------:R-:W-:Y:S01]  /*1c190*/  IADD3 R0, R71, 0x100000, RZ ;  /* 0x0010000047007810 */ /* 0x000fe20007ffe0ff */
[----:B--2---:R-:W-:-:S04]  /*1c1a0*/  IMAD.WIDE R38, R3, 0x4, R38 ;  /* 0x0000000403267825 */ /* 0x004fc800078e0226 */
[C---:B------:R-:W-:Y:S01]  /*1c1b0*/  IMAD.WIDE R102, R2.reuse, 0x4, R102 ;  /* 0x0000000402667825 */ /* 0x040fe200078e0266 */
[----:B------:R-:W-:Y:S03]  /*1c1c0*/  STL.64 [R1+0xbb0], R38 ;  /* 0x000bb02601007387 */ /* 0x000fe60000100a00 */
[C---:B---3--:R-:W-:Y:S01]  /*1c1d0*/  IMAD.WIDE R94, R2.reuse, 0x4, R94 ;  /* 0x00000004025e7825 */ /* 0x048fe200078e025e */
[----:B------:R1:W-:Y:S03]  /*1c1e0*/  STL.64 [R1+0x438], R102 ;  /* 0x0004386601007387 */ /* 0x0003e60000100a00 */
[C---:B----4-:R-:W-:Y:S01]  /*1c1f0*/  IMAD.WIDE R54, R2.reuse, 0x4, R54 ;  /* 0x0000000402367825 */ /* 0x050fe200078e0236 */
[----:B------:R-:W-:Y:S04]  /*1c200*/  STL.64 [R1+0xbd0], R94 ;  /* 0x000bd05e01007387 */ /* 0x000fe80000100a00 */
[----:B------:R2:W-:Y:S04]  /*1c210*/  STL.64 [R1+0xbc8], R54 ;  /* 0x000bc83601007387 */ /* 0x0005e80000100a00 */
[----:B------:R1:W-:Y:S04]  /*1c220*/  LDGSTS.E [R252+0x3f800], [R102.64], !P0 ;  /* 0x3f80000066fc7fae */ /* 0x0003e8000c121844 */
[----:B------:R3:W-:Y:S01]  /*1c230*/  LDGSTS.E [R252+0x3fa00], [R94.64], !P0 ;  /* 0x3fa000005efc7fae */ /* 0x0007e2000c121844 */
[----:B------:R-:W-:-:S03]  /*1c240*/  IMAD.WIDE R46, R2, 0x4, R46 ;  /* 0x00000004022e7825 */ /* 0x000fc600078e022e */
[----:B------:R2:W-:Y:S04]  /*1c250*/  LDGSTS.E [R252+0x3fc00], [R54.64], !P0 ;  /* 0x3fc0000036fc7fae */ /* 0x0005e8000c121844 */
[----:B------:R2:W-:Y:S04]  /*1c260*/  STL.64 [R1+0xbb8], R46 ;  /* 0x000bb82e01007387 */ /* 0x0005e80000100a00 */
[----:B------:R2:W-:Y:S01]  /*1c270*/  LDGSTS.E [R252+0x3fe00], [R46.64], !P0 ;  /* 0x3fe000002efc7fae */ /* 0x0005e2000c121844 */
[----:B------:R-:W-:-:S03]  /*1c280*/  ISETP.GE.U32.AND P0, PT, R15, 0x7fffff3c, PT ;  /* 0x7fffff3c0f00780c */ /* 0x000fc60003f06070 */
[----:B------:R-:W0:Y:S04]  /*1c290*/  LDGDEPBAR ;  /* 0x00000000000079af */ /* 0x000e280000000000 */
[----:B------:R1:W-:Y:S01]  /*1c2a0*/  LDGSTS.E [R14+-0x80000], [R38.64], P4 ;  /* 0x80000000260e7fae */ /* 0x0003e2000a121844 */
[----:B------:R-:W-:-:S05]  /*1c2b0*/  IMAD.WIDE R22, R3, 0x4, R22 ;  /* 0x0000000403167825 */ /* 0x000fca00078e0216 */
[----:B------:R3:W-:Y:S04]  /*1c2c0*/  STL.64 [R1+0x418], R22 ;  /* 0x0004181601007387 */ /* 0x0007e80000100a00 */
[----:B-1----:R-:W4:Y:S04]  /*1c2d0*/  LDL.LU.64 R102, [R1+0x358] ;  /* 0x0003580001667983 */ /* 0x002f280000300a00 */
[----:B--2---:R-:W2:Y:S04]  /*1c2e0*/  LDL.LU.64 R54, [R1+0x338] ;  /* 0x0003380001367983 */ /* 0x004ea80000300a00 */
[----:B------:R-:W2:Y:S04]  /*1c2f0*/  LDL.LU.64 R46, [R1+0x318] ;  /* 0x00031800012e7983 */ /* 0x000ea80000300a00 */
[----:B------:R-:W2:Y:S04]  /*1c300*/  LDL.LU.64 R14, [R1+0x2f8] ;  /* 0x0002f800010e7983 */ /* 0x000ea80000300a00 */
[----:B------:R3:W-:Y:S04]  /*1c310*/  LDGSTS.E [R0+-0x7f800], [R22.64], P4 ;  /* 0x8080000016007fae */ /* 0x0007e8000a121844 */
[----:B---3--:R-:W3:Y:S01]  /*1c320*/  LDL.LU.64 R22, [R1+0x2d8] ;  /* 0x0002d80001167983 */ /* 0x008ee20000300a00 */
[----:B------:R-:W-:-:S02]  /*1c330*/  IADD3 R70, R71, 0x100000, RZ ;  /* 0x0010000047467810 */ /* 0x000fc40007ffe0ff */
[C---:B------:R-:W-:Y:S02]  /*1c340*/  IADD3 R39, R71.reuse, 0x100000, RZ ;  /* 0x0010000047277810 */ /* 0x040fe40007ffe0ff */
[C---:B------:R-:W-:Y:S02]  /*1c350*/  IADD3 R38, R71.reuse, 0x100000, RZ ;  /* 0x0010000047267810 */ /* 0x040fe40007ffe0ff */
[----:B------:R-:W-:Y:S01]  /*1c360*/  IADD3 R2, R71, 0x100000, RZ ;  /* 0x0010000047027810 */ /* 0x000fe20007ffe0ff */
[----:B------:R-:W-:-:S04]  /*1c370*/  IMAD.WIDE R86, R3, 0x4, R86 ;  /* 0x0000000403567825 */ /* 0x000fc800078e0256 */
[C---:B------:R-:W-:Y:S01]  /*1c380*/  IMAD.WIDE R78, R3.reuse, 0x4, R78 ;  /* 0x00000004034e7825 */ /* 0x040fe200078e024e */
[----:B------:R1:W-:Y:S03]  /*1c390*/  STL.64 [R1+0x3f8], R86 ;  /* 0x0003f85601007387 */ /* 0x0003e60000100a00 */
[C---:B------:R-:W-:Y:S01]  /*1c3a0*/  IMAD.WIDE R62, R3.reuse, 0x4, R62 ;  /* 0x00000004033e7825 */ /* 0x040fe200078e023e */
[----:B------:R1:W-:Y:S03]  /*1c3b0*/  STL.64 [R1+0x3d8], R78 ;  /* 0x0003d84e01007387 */ /* 0x0003e60000100a00 */
[C---:B------:R-:W-:Y:S01]  /*1c3c0*/  IMAD.WIDE R30, R3.reuse, 0x4, R30 ;  /* 0x00000004031e7825 */ /* 0x040fe200078e021e */
[----:B------:R1:W-:Y:S03]  /*1c3d0*/  STL.64 [R1+0x3b8], R62 ;  /* 0x0003b83e01007387 */ /* 0x0003e60000100a00 */
[----:B------:R-:W-:Y:S01]  /*1c3e0*/  IMAD.WIDE R6, R3, 0x4, R6 ;  /* 0x0000000403067825 */ /* 0x000fe200078e0206 */
[----:B------:R1:W-:Y:S04]  /*1c3f0*/  STL.64 [R1+0x398], R30 ;  /* 0x0003981e01007387 */ /* 0x0003e80000100a00 */
[----:B------:R1:W-:Y:S04]  /*1c400*/  LDGSTS.E [R70+-0x7f000], [R86.64], P4 ;  /* 0x8100000056467fae */ /* 0x0003e8000a121844 */
[----:B------:R1:W-:Y:S04]  /*1c410*/  STL.64 [R1+0x378], R6 ;  /* 0x0003780601007387 */ /* 0x0003e80000100a00 */
[----:B------:R1:W-:Y:S04]  /*1c420*/  LDGSTS.E [R39+-0x7e800], [R78.64], P4 ;  /* 0x818000004e277fae */ /* 0x0003e8000a121844 */
[----:B------:R-:W3:Y:S04]  /*1c430*/  LDL.LU.64 R94, [R1+0x2b8] ;  /* 0x0002b800015e7983 */ /* 0x000ee80000300a00 */
[----:B------:R1:W-:Y:S04]  /*1c440*/  LDGSTS.E [R38+-0x7e000], [R62.64], P4 ;  /* 0x820000003e267fae */ /* 0x0003e8000a121844 */
[----:B-1----:R-:W3:Y:S04]  /*1c450*/  LDL.LU.64 R86, [R1+0x298] ;  /* 0x0002980001567983 */ /* 0x002ee80000300a00 */
[----:B------:R1:W-:Y:S04]  /*1c460*/  LDGSTS.E [R2+-0x7d800], [R30.64], P4 ;  /* 0x828000001e027fae */ /* 0x0003e8000a121844 */
[----:B------:R-:W3:Y:S01]  /*1c470*/  LDL.LU.64 R78, [R1+0x278] ;  /* 0x00027800014e7983 */ /* 0x000ee20000300a00 */
[----:B------:R-:W-:-:S03]  /*1c480*/  IADD3 R62, R71, 0x100000, RZ ;  /* 0x00100000473e7810 */ /* 0x000fc60007ffe0ff */
[----:B------:R1:W-:Y:S04]  /*1c490*/  LDGSTS.E [R0+-0x7d000], [R6.64], P4 ;  /* 0x8300000006007fae */ /* 0x0003e8000a121844 */
[----:B-1----:R-:W3:Y:S04]  /*1c4a0*/  LDL.LU.64 R30, [R1+0x258] ;  /* 0x00025800011e7983 */ /* 0x002ee80000300a00 */
[----:B------:R-:W3:Y:S01]  /*1c4b0*/  LDL.LU.64 R6, [R1+0x238] ;  /* 0x0002380001067983 */ /* 0x000ee20000300a00 */
[----:B----4-:R-:W-:-:S04]  /*1c4c0*/  IMAD.WIDE R102, R3, 0x4, R102 ;  /* 0x0000000403667825 */ /* 0x010fc800078e0266 */
[C---:B--2---:R-:W-:Y:S01]  /*1c4d0*/  IMAD.WIDE R54, R3.reuse, 0x4, R54 ;  /* 0x0000000403367825 */ /* 0x044fe200078e0236 */
[----:B------:R-:W-:Y:S03]  /*1c4e0*/  STL.64 [R1+0xbc0], R102 ;  /* 0x000bc06601007387 */ /* 0x000fe60000100a00 */
[C---:B------:R-:W-:Y:S01]  /*1c4f0*/  IMAD.WIDE R46, R3.reuse, 0x4, R46 ;  /* 0x00000004032e7825 */ /* 0x040fe200078e022e */
[----:B------:R-:W-:Y:S03]  /*1c500*/  STL.64 [R1+0xbd8], R54 ;  /* 0x000bd83601007387 */ /* 0x000fe60000100a00 */
[C---:B------:R-:W-:Y:S01]  /*1c510*/  IMAD.WIDE R14, R3.reuse, 0x4, R14 ;  /* 0x00000004030e7825 */ /* 0x040fe200078e020e */
[----:B------:R1:W-:Y:S04]  /*1c520*/  LDGSTS.E [R62+-0x7c800], [R102.64], P4 ;  /* 0x83800000663e7fae */ /* 0x0003e8000a121844 */
[----:B------:R-:W-:Y:S04]  /*1c530*/  STL.64 [R1+0xbe0], R46 ;  /* 0x000be02e01007387 */ /* 0x000fe80000100a00 */
[----:B------:R2:W-:Y:S01]  /*1c540*/  LDGSTS.E [R39+-0x7c000], [R54.64], P4 ;  /* 0x8400000036277fae */ /* 0x0005e2000a121844 */
[----:B---3--:R-:W-:-:S03]  /*1c550*/  IMAD.WIDE R22, R3, 0x4, R22 ;  /* 0x0000000403167825 */ /* 0x008fc600078e0216 */
[----:B------:R3:W-:Y:S04]  /*1c560*/  STL.64 [R1+0xbe8], R14 ;  /* 0x000be80e01007387 */ /* 0x0007e80000100a00 */
[----:B------:R4:W-:Y:S04]  /*1c570*/  LDGSTS.E [R38+-0x7b800], [R46.64], P4 ;  /* 0x848000002e267fae */ /* 0x0009e8000a121844 */
[----:B------:R1:W-:Y:S04]  /*1c580*/  STL.64 [R1+0xbf0], R22 ;  /* 0x000bf01601007387 */ /* 0x0003e80000100a00 */
[----:B------:R3:W-:Y:S04]  /*1c590*/  LDGSTS.E [R2+-0x7b000], [R14.64], P4 ;  /* 0x850000000e027fae */ /* 0x0007e8000a121844 */
[----:B------:R1:W-:Y:S04]  /*1c5a0*/  LDGSTS.E [R0+-0x7a800], [R22.64], P4 ;  /* 0x8580000016007fae */ /* 0x0003e8000a121844 */
[----:B---3--:R-:W3:Y:S04]  /*1c5b0*/  LDL.LU.64 R14, [R1+0x218] ;  /* 0x00021800010e7983 */ /* 0x008ee80000300a00 */
[----:B--2---:R-:W2:Y:S04]  /*1c5c0*/  LDL.LU.64 R54, [R1+0x1f8] ;  /* 0x0001f80001367983 */ /* 0x004ea80000300a00 */
[----:B----4-:R-:W4:Y:S04]  /*1c5d0*/  LDL.LU.64 R46, [R1+0x1d8] ;  /* 0x0001d800012e7983 */ /* 0x010f280000300a00 */
[----:B------:R-:W4:Y:S04]  /*1c5e0*/  LDL.LU.64 R38, [R1+0x1b8] ;  /* 0x0001b80001267983 */ /* 0x000f280000300a00 */
[----:B-1----:R-:W4:Y:S01]  /*1c5f0*/  LDL.LU.64 R22, [R1+0x198] ;  /* 0x0001980001167983 */ /* 0x002f220000300a00 */
[----:B------:R-:W-:Y:S01]  /*1c600*/  IADD3 R63, R71, 0x100000, RZ ;  /* 0x00100000473f7810 */ /* 0x000fe20007ffe0ff */
[----:B------:R-:W-:-:S04]  /*1c610*/  IMAD.WIDE R94, R3, 0x4, R94 ;  /* 0x00000004035e7825 */ /* 0x000fc800078e025e */
[C---:B------:R-:W-:Y:S01]  /*1c620*/  IMAD.WIDE R86, R3.reuse, 0x4, R86 ;  /* 0x0000000403567825 */ /* 0x040fe200078e0256 */
[----:B------:R-:W-:Y:S03]  /*1c630*/  STL.64 [R1+0xbf8], R94 ;  /* 0x000bf85e01007387 */ /* 0x000fe60000100a00 */
[C---:B------:R-:W-:Y:S01]  /*1c640*/  IMAD.WIDE R78, R3.reuse, 0x4, R78 ;  /* 0x00000004034e7825 */ /* 0x040fe200078e024e */
[----:B------:R-:W-:Y:S04]  /*1c650*/  STL.64 [R1+0xc00], R86 ;  /* 0x000c005601007387 */ /* 0x000fe80000100a00 */
[----:B------:R1:W-:Y:S01]  /*1c660*/  LDGSTS.E [R70+-0x7a000], [R94.64], P4 ;  /* 0x860000005e467fae */ /* 0x0003e2000a121844 */
[----:B------:R-:W-:-:S03]  /*1c670*/  IMAD.WIDE R30, R3, 0x4, R30 ;  /* 0x00000004031e7825 */ /* 0x000fc600078e021e */
[----:B------:R-:W-:Y:S04]  /*1c680*/  STL.64 [R1+0xc08], R78 ;  /* 0x000c084e01007387 */ /* 0x000fe80000100a00 */
[----:B------:R1:W-:Y:S01]  /*1c690*/  LDGSTS.E [R63+-0x79800], [R86.64], P4 ;  /* 0x86800000563f7fae */ /* 0x0003e2000a121844 */
[----:B------:R-:W-:-:S03]  /*1c6a0*/  IMAD.WIDE R6, R3, 0x4, R6 ;  /* 0x0000000403067825 */ /* 0x000fc600078e0206 */
[----:B------:R1:W-:Y:S04]  /*1c6b0*/  STL.64 [R1+0xc10], R30 ;  /* 0x000c101e01007387 */ /* 0x0003e80000100a00 */
[----:B------:R1:W-:Y:S04]  /*1c6c0*/  LDGSTS.E [R62+-0x79000], [R78.64], P4 ;  /* 0x870000004e3e7fae */ /* 0x0003e8000a121844 */
[----:B------:R1:W-:Y:S04]  /*1c6d0*/  STL.64 [R1+0xc80], R6 ;  /* 0x000c800601007387 */ /* 0x0003e80000100a00 */
[----:B------:R1:W-:Y:S04]  /*1c6e0*/  LDGSTS.E [R2+-0x78800], [R30.64], P4 ;  /* 0x878000001e027fae */ /* 0x0003e8000a121844 */
[----:B------:R1:W-:Y:S04]  /*1c6f0*/  LDGSTS.E [R0+-0x78000], [R6.64], P4 ;  /* 0x8800000006007fae */ /* 0x0003e8000a121844 */
[----:B-1----:R-:W4:Y:S04]  /*1c700*/  LDL.LU.64 R30, [R1+0x178] ;  /* 0x00017800011e7983 */ /* 0x002f280000300a00 */
[----:B------:R-:W4:Y:S04]  /*1c710*/  LDL.LU.64 R94, [R1+0x158] ;  /* 0x00015800015e7983 */ /* 0x000f280000300a00 */
[----:B------:R-:W4:Y:S04]  /*1c720*/  LDL.LU.64 R86, [R1+0x138] ;  /* 0x0001380001567983 */ /* 0x000f280000300a00 */
[----:B------:R-:W4:Y:S04]  /*1c730*/  LDL.LU.64 R78, [R1+0x118] ;  /* 0x00011800014e7983 */ /* 0x000f280000300a00 */
[----:B------:R-:W4:Y:S01]  /*1c740*/  LDL.LU.64 R62, [R1+0xf8] ;  /* 0x0000f800013e7983 */ /* 0x000f220000300a00 */
[----:B------:R-:W-:-:S02]  /*1c750*/  IADD3 R7, R71, 0x100000, RZ ;  /* 0x0010000047077810 */ /* 0x000fc40007ffe0ff */
[----:B------:R-:W-:Y:S01]  /*1c760*/  IADD3 R6, R71, 0x100000, RZ ;  /* 0x0010000047067810 */ /* 0x000fe20007ffe0ff */
[----:B---3--:R-:W-:-:S04]  /*1c770*/  IMAD.WIDE R14, R3, 0x4, R14 ;  /* 0x00000004030e7825 */ /* 0x008fc800078e020e */
[C---:B--2---:R-:W-:Y:S01]  /*1c780*/  IMAD.WIDE R118, R3.reuse, 0x4, R54 ;  /* 0x0000000403767825 */ /* 0x044fe200078e0236 */
[----:B------:R1:W-:Y:S03]  /*1c790*/  STL.64 [R1+0xc78], R14 ;  /* 0x000c780e01007387 */ /* 0x0003e60000100a00 */
[C---:B----4-:R-:W-:Y:S01]  /*1c7a0*/  IMAD.WIDE R110, R3.reuse, 0x4, R46 ;  /* 0x00000004036e7825 */ /* 0x050fe200078e022e */
[----:B------:R2:W-:Y:S03]  /*1c7b0*/  STL.64 [R1+0xc70], R118 ;  /* 0x000c707601007387 */ /* 0x0005e60000100a00 */
[C---:B------:R-:W-:Y:S01]  /*1c7c0*/  IMAD.WIDE R102, R3.reuse, 0x4, R38 ;  /* 0x0000000403667825 */ /* 0x040fe200078e0226 */
[----:B------:R3:W-:Y:S03]  /*1c7d0*/  STL.64 [R1+0xc18], R110 ;  /* 0x000c186e01007387 */ /* 0x0007e60000100a00 */
[----:B------:R-:W-:Y:S01]  /*1c7e0*/  IMAD.WIDE R38, R3, 0x4, R22 ;  /* 0x0000000403267825 */ /* 0x000fe200078e0216 */
[----:B------:R-:W4:Y:S04]  /*1c7f0*/  LDL.LU.64 R54, [R1+0xd8] ;  /* 0x0000d80001367983 */ /* 0x000f280000300a00 */
[----:B------:R-:W-:Y:S04]  /*1c800*/  STL.64 [R1+0xde0], R102 ;  /* 0x000de06601007387 */ /* 0x000fe80000100a00 */
[----:B------:R-:W4:Y:S04]  /*1c810*/  LDL.LU.64 R46, [R1+0xb8] ;  /* 0x0000b800012e7983 */ /* 0x000f280000300a00 */
[----:B------:R1:W-:Y:S04]  /*1c820*/  STL.64 [R1+0xdd8], R38 ;  /* 0x000dd82601007387 */ /* 0x0003e80000100a00 */
[----:B------:R1:W-:Y:S04]  /*1c830*/  LDGSTS.E [R7+-0x77800], [R14.64], P4 ;  /* 0x888000000e077fae */ /* 0x0003e8000a121844 */
[----:B------:R-:W4:Y:S04]  /*1c840*/  LDL.LU.64 R22, [R1+0x98] ;  /* 0x0000980001167983 */ /* 0x000f280000300a00 */
[----:B------:R2:W-:Y:S04]  /*1c850*/  LDGSTS.E [R6+-0x77000], [R118.64], P4 ;  /* 0x8900000076067fae */ /* 0x0005e8000a121844 */
[----:B-1----:R-:W4:Y:S04]  /*1c860*/  LDL.LU.64 R14, [R1+0x78] ;  /* 0x00007800010e7983 */ /* 0x002f280000300a00 */
[----:B------:R3:W-:Y:S04]  /*1c870*/  LDGSTS.E [R70+-0x76800], [R110.64], P4 ;  /* 0x898000006e467fae */ /* 0x0007e8000a121844 */
[----:B--2---:R-:W2:Y:S04]  /*1c880*/  LDL.LU.64 R118, [R1+0x44f8] ;  /* 0x0044f80001767983 */ /* 0x004ea80000300a00 */
[----:B------:R-:W2:Y:S04]  /*1c890*/  LDL.LU.64 R6, [R1+0x58] ;  /* 0x0000580001067983 */ /* 0x000ea80000300a00 */
[----:B------:R1:W-:Y:S04]  /*1c8a0*/  LDGSTS.E [R2+-0x76000], [R102.64], P4 ;  /* 0x8a00000066027fae */ /* 0x0003e8000a121844 */
[----:B------:R1:W-:Y:S01]  /*1c8b0*/  LDGSTS.E [R0+-0x75800], [R38.64], P4 ;  /* 0x8a80000026007fae */ /* 0x0003e2000a121844 */
[----:B------:R-:W-:-:S03]  /*1c8c0*/  IADD3 R252, R71, 0x100000, RZ ;  /* 0x0010000047fc7810 */ /* 0x000fc60007ffe0ff */
[----:B---3--:R-:W2:Y:S04]  /*1c8d0*/  LDL.LU.64 R110, [R1+0x44f0] ;  /* 0x0044f000016e7983 */ /* 0x008ea80000300a00 */
[----:B-1----:R-:W2:Y:S01]  /*1c8e0*/  LDL.LU.64 R38, [R1+0x38] ;  /* 0x0000380001267983 */ /* 0x002ea20000300a00 */
[----:B------:R-:W-:-:S03]  /*1c8f0*/  IMAD.WIDE R102, R3, 0x4, R30 ;  /* 0x0000000403667825 */ /* 0x000fc600078e021e */
[----:B------:R-:W2:Y:S01]  /*1c900*/  LDL.LU.64 R30, [R1+0x18] ;  /* 0x00001800011e7983 */ /* 0x000ea20000300a00 */
[----:B------:R-:W-:-:S04]  /*1c910*/  IMAD.WIDE R94, R3, 0x4, R94 ;  /* 0x00000004035e7825 */ /* 0x000fc800078e025e */
[----:B------:R-:W-:-:S04]  /*1c920*/  IMAD.WIDE R86, R3, 0x4, R86 ;  /* 0x0000000403567825 */ /* 0x000fc800078e0256 */
[----:B------:R-:W-:-:S04]  /*1c930*/  IMAD.WIDE R78, R3, 0x4, R78 ;  /* 0x00000004034e7825 */ /* 0x000fc800078e024e */
[----:B------:R-:W-:Y:S01]  /*1c940*/  IMAD.WIDE R62, R3, 0x4, R62 ;  /* 0x00000004033e7825 */ /* 0x000fe200078e023e */
[----:B------:R-:W-:-:S05]  /*1c950*/  IADD3 R3, R71, 0x100000, RZ ;  /* 0x0010000047037810 */ /* 0x000fca0007ffe0ff */
[----:B------:R1:W-:Y:S04]  /*1c960*/  LDGSTS.E [R3+-0x75000], [R102.64], P4 ;  /* 0x8b00000066037fae */ /* 0x0003e8000a121844 */
[----:B------:R1:W-:Y:S02]  /*1c970*/  STL.64 [R1+0xdd0], R102 ;  /* 0x000dd06601007387 */ /* 0x0003e40000100a00 */
[----:B-1----:R-:W-:Y:S02]  /*1c980*/  MOV R3, c[0x0][0x18c] ;  /* 0x0000630000037a02 */ /* 0x002fe40000000f00 */
[----:B------:R1:W-:Y:S03]  /*1c990*/  STL.64 [R1+0xdc8], R94 ;  /* 0x000dc85e01007387 */ /* 0x0003e60000100a00 */
[----:B------:R-:W-:Y:S01]  /*1c9a0*/  IMAD.SHL.U32 R3, R3, 0x40, RZ ;  /* 0x0000004003037824 */ /* 0x000fe200078e00ff */
[----:B------:R-:W2:Y:S04]  /*1c9b0*/  LDL.LU.64 R102, [R1+0x44e8] ;  /* 0x0044e80001667983 */ /* 0x000ea80000300a00 */
[----:B------:R1:W-:Y:S04]  /*1c9c0*/  STL.64 [R1+0xdc0], R86 ;  /* 0x000dc05601007387 */ /* 0x0003e80000100a00 */
[----:B------:R1:W-:Y:S04]  /*1c9d0*/  LDGSTS.E [R252+-0x74800], [R94.64], P4 ;  /* 0x8b8000005efc7fae */ /* 0x0003e8000a121844 */
[----:B------:R1:W-:Y:S04]  /*1c9e0*/  LDGSTS.E [R70+-0x74000], [R86.64], P4 ;  /* 0x8c00000056467fae */ /* 0x0003e8000a121844 */
[----:B------:R1:W-:Y:S04]  /*1c9f0*/  LDGSTS.E [R2+-0x73800], [R78.64], P4 ;  /* 0x8c8000004e027fae */ /* 0x0003e8000a121844 */
[----:B-1----:R-:W2:Y:S04]  /*1ca00*/  LDL.LU.64 R94, [R1+0x44e0] ;  /* 0x0044e000015e7983 */ /* 0x002ea80000300a00 */
[----:B------:R1:W-:Y:S04]  /*1ca10*/  STL.64 [R1+0xdb8], R78 ;  /* 0x000db84e01007387 */ /* 0x0003e80000100a00 */
[----:B------:R-:W2:Y:S04]  /*1ca20*/  LDL.LU.64 R86, [R1+0x44d8] ;  /* 0x0044d80001567983 */ /* 0x000ea80000300a00 */
[----:B------:R1:W-:Y:S04]  /*1ca30*/  STL.64 [R1+0xdb0], R62 ;  /* 0x000db03e01007387 */ /* 0x0003e80000100a00 */
[----:B-1----:R-:W2:Y:S04]  /*1ca40*/  LDL.LU.64 R78, [R1+0x44d0] ;  /* 0x0044d000014e7983 */ /* 0x002ea80000300a00 */
[----:B------:R1:W-:Y:S04]  /*1ca50*/  LDGSTS.E [R0+-0x73000], [R62.64], P4 ;  /* 0x8d0000003e007fae */ /* 0x0003e8000a121844 */
[----:B-1----:R-:W2:Y:S01]  /*1ca60*/  LDL.LU.64 R62, [R1+0x44c8] ;  /* 0x0044c800013e7983 */ /* 0x002ea20000300a00 */
[----:B----4-:R-:W-:-:S04]  /*1ca70*/  IMAD.WIDE R54, R3, 0x4, R54 ;  /* 0x0000000403367825 */ /* 0x010fc800078e0236 */
[C---:B------:R-:W-:Y:S01]  /*1ca80*/  IMAD.WIDE R46, R3.reuse, 0x4, R46 ;  /* 0x00000004032e7825 */ /* 0x040fe200078e022e */
[----:B------:R1:W-:Y:S04]  /*1ca90*/  STL.64 [R1+0xda8], R54 ;  /* 0x000da83601007387 */ /* 0x0003e80000100a00 */
[----:B------:R4:W-:Y:S01]  /*1caa0*/  STL.64 [R1+0xda0], R46 ;  /* 0x000da02e01007387 */ /* 0x0009e20000100a00 */
[----:B------:R-:W-:-:S04]  /*1cab0*/  IMAD.WIDE R22, R3, 0x4, R22 ;  /* 0x0000000403167825 */ /* 0x000fc800078e0216 */
[----:B------:R-:W-:-:S04]  /*1cac0*/  IMAD.WIDE R14, R3, 0x4, R14 ;  /* 0x00000004030e7825 */ /* 0x000fc800078e020e */
[----:B--2---:R-:W-:Y:S01]  /*1cad0*/  IMAD.WIDE R6, R3, 0x4, R6 ;  /* 0x0000000403067825 */ /* 0x004fe200078e0206 */
[----:B------:R-:W-:-:S05]  /*1cae0*/  IADD3 R3, R71, 0x100000, RZ ;  /* 0x0010000047037810 */ /* 0x000fca0007ffe0ff */
[----:B------:R1:W-:Y:S04]  /*1caf0*/  LDGSTS.E [R3+-0x72800], [R54.64], P4 ;  /* 0x8d80000036037fae */ /* 0x0003e8000a121844 */
[----:B------:R4:W-:Y:S04]  /*1cb00*/  LDGSTS.E [R252+-0x72000], [R46.64], P4 ;  /* 0x8e0000002efc7fae */ /* 0x0009e8000a121844 */
[----:B------:R2:W-:Y:S04]  /*1cb10*/  LDGSTS.E [R70+-0x71800], [R22.64], P4 ;  /* 0x8e80000016467fae */ /* 0x0005e8000a121844 */
[----:B-1----:R-:W3:Y:S04]  /*1cb20*/  LDL.LU.64 R54, [R1+0x44c0] ;  /* 0x0044c00001367983 */ /* 0x002ee80000300a00 */
[----:B------:R2:W-:Y:S04]  /*1cb30*/  STL.64 [R1+0xd98], R22 ;  /* 0x000d981601007387 */ /* 0x0005e80000100a00 */
[----:B----4-:R-:W4:Y:S04]  /*1cb40*/  LDL.LU.64 R46, [R1+0x44b8] ;  /* 0x0044b800012e7983 */ /* 0x010f280000300a00 */
[----:B------:R1:W-:Y:S04]  /*1cb50*/  STL.64 [R1+0xd90], R14 ;  /* 0x000d900e01007387 */ /* 0x0003e80000100a00 */
[----:B--2---:R-:W2:Y:S04]  /*1cb60*/  LDL.LU.64 R22, [R1+0x44b0] ;  /* 0x0044b00001167983 */ /* 0x004ea80000300a00 */
[----:B------:R1:W-:Y:S04]  /*1cb70*/  STL.64 [R1+0xd88], R6 ;  /* 0x000d880601007387 */ /* 0x0003e80000100a00 */
[----:B------:R1:W-:Y:S04]  /*1cb80*/  LDGSTS.E [R2+-0x71000], [R14.64], P4 ;  /* 0x8f0000000e027fae */ /* 0x0003e8000a121844 */
[----:B------:R1:W-:Y:S04]  /*1cb90*/  LDGSTS.E [R0+-0x70800], [R6.64], P4 ;  /* 0x8f80000006007fae */ /* 0x0003e8000a121844 */
[----:B-1----:R-:W3:Y:S04]  /*1cba0*/  LDL.LU.64 R14, [R1+0x44a8] ;  /* 0x0044a800010e7983 */ /* 0x002ee80000300a00 */
[----:B------:R-:W4:Y:S01]  /*1cbb0*/  LDL.LU.64 R6, [R1+0x44a0] ;  /* 0x0044a00001067983 */ /* 0x000f220000300a00 */
[----:B------:R-:W-:-:S04]  /*1cbc0*/  IMAD.MOV.U32 R3, RZ, RZ, c[0x0][0x18c] ;  /* 0x00006300ff037624 */ /* 0x000fc800078e00ff */
[----:B------:R-:W-:-:S04]  /*1cbd0*/  IMAD.SHL.U32 R3, R3, 0x40, RZ ;  /* 0x0000004003037824 */ /* 0x000fc800078e00ff */
[----:B------:R-:W-:-:S04]  /*1cbe0*/  IMAD.WIDE R38, R3, 0x4, R38 ;  /* 0x0000000403267825 */ /* 0x000fc800078e0226 */
[C---:B------:R-:W-:Y:S01]  /*1cbf0*/  IMAD.WIDE R30, R3.reuse, 0x4, R30 ;  /* 0x00000004031e7825 */ /* 0x040fe200078e021e */
[----:B------:R1:W-:Y:S04]  /*1cc00*/  STL.64 [R1+0xd80], R38 ;  /* 0x000d802601007387 */ /* 0x0003e80000100a00 */
[----:B------:R1:W-:Y:S04]  /*1cc10*/  STL.64 [R1+0xd78], R30 ;  /* 0x000d781e01007387 */ /* 0x0003e80000100a00 */
[----:B------:R1:W-:Y:S04]  /*1cc20*/  LDGSTS.E [R252+-0x70000], [R38.64], P4 ;  /* 0x9000000026fc7fae */ /* 0x0003e8000a121844 */
[----:B-1----:R-:W4:Y:S04]  /*1cc30*/  LDL.LU.64 R38, [R1+0x4498] ;  /* 0x0044980001267983 */ /* 0x002f280000300a00 */
[----:B------:R1:W5:Y:S01]  /*1cc40*/  LDL.LU R252, [R1+0x4490] ;  /* 0x0044900001fc7983 */ /* 0x0003620000300800 */
[----:B--2---:R-:W-:-:S04]  /*1cc50*/  IMAD.WIDE R22, R3, 0x4, R22 ;  /* 0x0000000403167825 */ /* 0x004fc800078e0216 */
[----:B---3--:R-:W-:-:S04]  /*1cc60*/  IMAD.WIDE R14, R3, 0x4, R14 ;  /* 0x00000004030e7825 */ /* 0x008fc800078e020e */
[----:B----4-:R-:W-:Y:S01]  /*1cc70*/  IMAD.WIDE R6, R3, 0x4, R6 ;  /* 0x0000000403067825 */ /* 0x010fe200078e0206 */
[----:B------:R-:W-:-:S04]  /*1cc80*/  IADD3 R3, R71, 0x100000, RZ ;  /* 0x0010000047037810 */ /* 0x000fc80007ffe0ff */
[----:B------:R2:W-:Y:S04]  /*1cc90*/  STL.64 [R1+0xd70], R6 ;  /* 0x000d700601007387 */ /* 0x0005e80000100a00 */
[----:B------:R3:W-:Y:S04]  /*1cca0*/  LDGSTS.E [R3+-0x6f800], [R30.64], P4 ;  /* 0x908000001e037fae */ /* 0x0007e8000a121844 */
[----:B------:R2:W-:Y:S04]  /*1ccb0*/  LDGSTS.E [R2+-0x6f000], [R6.64], P4 ;  /* 0x9100000006027fae */ /* 0x0005e8000a121844 */
[----:B------:R4:W-:Y:S04]  /*1ccc0*/  LDGSTS.E [R70+-0x6e800], [R14.64], P4 ;  /* 0x918000000e467fae */ /* 0x0009e8000a121844 */
[----:B---3--:R-:W3:Y:S01]  /*1ccd0*/  LDL.LU.64 R30, [R1+0x4488] ;  /* 0x00448800011e7983 */ /* 0x008ee20000300a00 */
[----:B------:R-:W-:Y:S01]  /*1cce0*/  IMAD.MOV.U32 R3, RZ, RZ, c[0x0][0x18c] ;  /* 0x00006300ff037624 */ /* 0x000fe200078e00ff */
[----:B--2---:R-:W-:-:S02]  /*1ccf0*/  IADD3 R7, R71, 0x100000, RZ ;  /* 0x0010000047077810 */ /* 0x004fc40007ffe0ff */
[----:B------:R2:W-:Y:S02]  /*1cd00*/  LDGSTS.E [R0+-0x6e000], [R22.64], P4 ;  /* 0x9200000016007fae */ /* 0x0005e4000a121844 */
[----:B------:R-:W-:Y:S02]  /*1cd10*/  SHF.L.U32 R3, R3, 0x6, RZ ;  /* 0x0000000603037819 */ /* 0x000fe400000006ff */
[----:B------:R-:W-:Y:S01]  /*1cd20*/  IADD3 R6, R71, 0x100000, RZ ;  /* 0x0010000047067810 */ /* 0x000fe20007ffe0ff */
[----:B------:R4:W-:Y:S02]  /*1cd30*/  STL.64 [R1+0xd68], R14 ;  /* 0x000d680e01007387 */ /* 0x0009e40000100a00 */
[----:B------:R-:W-:Y:S02]  /*1cd40*/  IMAD.WIDE R38, R3, 0x4, R38 ;  /* 0x0000000403267825 */ /* 0x000fe400078e0226 */
[----:B------:R-:W-:Y:S01]  /*1cd50*/  STL.64 [R1+0xd60], R22 ;  /* 0x000d601601007387 */ /* 0x000fe20000100a00 */
[----:B----4-:R-:W-:-:S02]  /*1cd60*/  IADD3 R15, R71, 0x100000, RZ ;  /* 0x00100000470f7810 */ /* 0x010fc40007ffe0ff */
[----:B------:R-:W-:Y:S01]  /*1cd70*/  IADD3 R14, R71, 0x100000, RZ ;  /* 0x00100000470e7810 */ /* 0x000fe20007ffe0ff */
[----:B---3--:R-:W-:-:S05]  /*1cd80*/  IMAD.WIDE R70, R3, 0x4, R30 ;  /* 0x0000000403467825 */ /* 0x008fca00078e021e */
[----:B------:R3:W-:Y:S04]  /*1cd90*/  STL.64 [R1+0xd58], R70 ;  /* 0x000d584601007387 */ /* 0x0007e80000100a00 */
[----:B------:R4:W-:Y:S04]  /*1cda0*/  STL.64 [R1+0xd50], R38 ;  /* 0x000d502601007387 */ /* 0x0009e80000100a00 */
[----:B------:R3:W-:Y:S04]  /*1cdb0*/  LDGSTS.E [R15+-0x6d800], [R70.64], P4 ;  /* 0x92800000460f7fae */ /* 0x0007e8000a121844 */
[----:B------:R-:W1:Y:S04]  /*1cdc0*/  S2R R30, SR_TID.X ;  /* 0x00000000001e7919 */ /* 0x000e680000002100 */
[----:B------:R4:W-:Y:S04]  /*1cdd0*/  LDGSTS.E [R14+-0x6d000], [R38.64], P4 ;  /* 0x93000000260e7fae */ /* 0x0009e8000a121844 */
[----:B---3--:R-:W3:Y:S01]  /*1cde0*/  LDL.LU.64 R70, [R1+0x4480] ;  /* 0x0044800001467983 */ /* 0x008ee20000300a00 */
[----:B------:R-:W-:-:S04]  /*1cdf0*/  IMAD.WIDE R46, R3, 0x4, R46 ;  /* 0x00000004032e7825 */ /* 0x000fc800078e022e */
[----:B------:R-:W-:Y:S01]  /*1ce00*/  IMAD.WIDE R54, R3, 0x4, R54 ;  /* 0x0000000403367825 */ /* 0x000fe200078e0236 */
[----:B-1----:R-:W-:-:S03]  /*1ce10*/  SHF.R.S32.HI R31, RZ, 0x6, R30 ;  /* 0x00000006ff1f7819 */ /* 0x002fc6000001141e */
[----:B--2---:R-:W-:Y:S01]  /*1ce20*/  IMAD.WIDE R22, R3, 0x4, R62 ;  /* 0x0000000403167825 */ /* 0x004fe200078e023e */
[----:B------:R-:W-:Y:S01]  /*1ce30*/  LOP3.LUT R30, R30, 0x3f, RZ, 0xc0, !PT ;  /* 0x0000003f1e1e7812 */ /* 0x000fe200078ec0ff */
[----:B------:R1:W-:Y:S01]  /*1ce40*/  LDGSTS.E [R7+-0x6c800], [R46.64], P4 ;  /* 0x938000002e077fae */ /* 0x0003e2000a121844 */
[----:B------:R-:W-:-:S03]  /*1ce50*/  SGXT R31, R31, 0x1 ;  /* 0x000000011f1f781a */ /* 0x000fc60000000200 */
[----:B----4-:R-:W-:Y:S01]  /*1ce60*/  IMAD.SHL.U32 R38, R30, 0x4, RZ ;  /* 0x000000041e267824 */ /* 0x010fe200078e00ff */
[----:B------:R2:W-:Y:S04]  /*1ce70*/  STL.64 [R1+0xd48], R46 ;  /* 0x000d482e01007387 */ /* 0x0005e80000100a00 */
[----:B------:R-:W-:Y:S01]  /*1ce80*/  LOP3.LUT R38, R38, 0x110, R31, 0x78, !PT ;  /* 0x0000011026267812 */ /* 0x000fe200078e781f */
[----:B------:R4:W-:Y:S03]  /*1ce90*/  STL.64 [R1+0xd40], R54 ;  /* 0x000d403601007387 */ /* 0x0009e60000100a00 */
[C---:B------:R-:W-:Y:S01]  /*1cea0*/  IADD3 R15, R38.reuse, 0x100000, RZ ;  /* 0x00100000260f7810 */ /* 0x040fe20007ffe0ff */
[----:B------:R4:W-:Y:S01]  /*1ceb0*/  LDGSTS.E [R6+-0x6c000], [R54.64], P4 ;  /* 0x9400000036067fae */ /* 0x0009e2000a121844 */
[C---:B------:R-:W-:Y:S01]  /*1cec0*/  IADD3 R14, R38.reuse, 0x100000, RZ ;  /* 0x00100000260e7810 */ /* 0x040fe20007ffe0ff */
[C---:B------:R-:W-:Y:S01]  /*1ced0*/  IMAD.WIDE R30, R3.reuse, 0x4, R94 ;  /* 0x00000004031e7825 */ /* 0x040fe200078e025e */
[----:B-1----:R-:W-:Y:S01]  /*1cee0*/  IADD3 R7, R38, 0x100000, RZ ;  /* 0x0010000026077810 */ /* 0x002fe20007ffe0ff */
[----:B------:R1:W-:Y:S02]  /*1cef0*/  STL.64 [R1+0xd38], R22 ;  /* 0x000d381601007387 */ /* 0x0003e40000100a00 */
[----:B--2---:R-:W-:-:S02]  /*1cf00*/  IMAD.WIDE R46, R3, 0x4, R86 ;  /* 0x00000004032e7825 */ /* 0x004fc400078e0256 */
[----:B------:R2:W-:Y:S02]  /*1cf10*/  LDGSTS.E [R0+-0x6b800], [R22.64], P4 ;  /* 0x9480000016007fae */ /* 0x0005e4000a121844 */
[C---:B----4-:R-:W-:Y:S01]  /*1cf20*/  IMAD.WIDE R54, R3.reuse, 0x4, R78 ;  /* 0x0000000403367825 */ /* 0x050fe200078e024e */
[C---:B------:R-:W-:Y:S02]  /*1cf30*/  IADD3 R6, R38.reuse, 0x100000, RZ ;  /* 0x0010000026067810 */ /* 0x040fe40007ffe0ff */
[----:B--2---:R-:W-:Y:S01]  /*1cf40*/  IADD3 R0, R38, 0x100000, RZ ;  /* 0x0010000026007810 */ /* 0x004fe20007ffe0ff */
[----:B-1----:R-:W-:-:S04]  /*1cf50*/  IMAD.WIDE R22, R3, 0x4, R102 ;  /* 0x0000000403167825 */ /* 0x002fc800078e0266 */
[----:B---3--:R-:W-:-:S05]  /*1cf60*/  IMAD.WIDE R62, R3, 0x4, R70 ;  /* 0x00000004033e7825 */ /* 0x008fca00078e0246 */
[----:B------:R1:W-:Y:S04]  /*1cf70*/  STL.64 [R1+0xd30], R62 ;  /* 0x000d303e01007387 */ /* 0x0003e80000100a00 */
[----:B------:R1:W-:Y:S04]  /*1cf80*/  LDGSTS.E [R15+-0x6b000], [R62.64], P4 ;  /* 0x950000003e0f7fae */ /* 0x0003e8000a121844 */
[----:B------:R2:W-:Y:S04]  /*1cf90*/  STL.64 [R1+0xd28], R54 ;  /* 0x000d283601007387 */ /* 0x0005e80000100a00 */
[----:B------:R2:W-:Y:S01]  /*1cfa0*/  LDGSTS.E [R14+-0x6a800], [R54.64], P4 ;  /* 0x95800000360e7fae */ /* 0x0005e2000a121844 */
[----:B-1----:R-:W-:-:S03]  /*1cfb0*/  IMAD.WIDE R62, R3, 0x4, R110 ;  /* 0x00000004033e7825 */ /* 0x002fc600078e026e */
[----:B------:R1:W-:Y:S04]  /*1cfc0*/  STL.64 [R1+0xd20], R46 ;  /* 0x000d202e01007387 */ /* 0x0003e80000100a00 */
[----:B------:R1:W-:Y:S01]  /*1cfd0*/  LDGSTS.E [R7+-0x6a000], [R46.64], P4 ;  /* 0x960000002e077fae */ /* 0x0003e2000a121844 */
[----:B--2---:R-:W-:-:S03]  /*1cfe0*/  IMAD.WIDE R54, R3, 0x4, R118 ;  /* 0x0000000403367825 */ /* 0x004fc600078e0276 */
        /* <DEDUP_REMOVED lines=21> */
[----:B------:R-:W-:Y:S04]  /*1d140*/  STL.64 [R1+0xce0], R62 ;  /* 0x000ce03e01007387 */ /* 0x000fe80000100a00 */
[----:B------:R1:W-:Y:S01]  /*1d150*/  STL.64 [R1+0xcd8], R54 ;  /* 0x000cd83601007387 */ /* 0x0003e20000100a00 */
[----:B--2---:R-:W-:-:S03]  /*1d160*/  IMAD.WIDE R22, R3, 0x4, R182 ;  /* 0x0000000403167825 */ /* 0x004fc600078e02b6 */
[----:B------:R3:W-:Y:S04]  /*1d170*/  LDGSTS.E [R15+-0x66000], [R62.64], P4 ;  /* 0x9a0000003e0f7fae */ /* 0x0007e8000a121844 */
[----:B------:R3:W-:Y:S04]  /*1d180*/  STL.64 [R1+0xcd0], R46 ;  /* 0x000cd02e01007387 */ /* 0x0007e80000100a00 */
[----:B------:R1:W-:Y:S04]  /*1d190*/  LDGSTS.E [R14+-0x65800], [R54.64], P4 ;  /* 0x9a800000360e7fae */ /* 0x0003e8000a121844 */
[----:B------:R-:W-:Y:S04]  /*1d1a0*/  STL.64 [R1+0xcc8], R30 ;  /* 0x000cc81e01007387 */ /* 0x000fe80000100a00 */
[----:B------:R3:W-:Y:S04]  /*1d1b0*/  LDGSTS.E [R7+-0x65000], [R46.64], P4 ;  /* 0x9b0000002e077fae */ /* 0x0007e8000a121844 */
[----:B------:R4:W-:Y:S04]  /*1d1c0*/  STL.64 [R1+0xcc0], R22 ;  /* 0x000cc01601007387 */ /* 0x0009e80000100a00 */
[----:B------:R3:W-:Y:S04]  /*1d1d0*/  LDGSTS.E [R6+-0x64800], [R30.64], P4 ;  /* 0x9b8000001e067fae */ /* 0x0007e8000a121844 */
[----:B-1----:R-:W2:Y:S04]  /*1d1e0*/  LDL.LU.64 R54, [R1+0x430] ;  /* 0x0004300001367983 */ /* 0x002ea80000300a00 */
[----:B------:R4:W-:Y:S04]  /*1d1f0*/  LDGSTS.E [R0+-0x64000], [R22.64], P4 ;  /* 0x9c00000016007fae */ /* 0x0009e8000a121844 */
[----:B---3--:R-:W3:Y:S04]  /*1d200*/  LDL.LU.64 R46, [R1+0x410] ;  /* 0x00041000012e7983 */ /* 0x008ee80000300a00 */
[----:B----4-:R-:W4:Y:S04]  /*1d210*/  LDL.LU.64 R22, [R1+0x3f0] ;  /* 0x0003f00001167983 */ /* 0x010f280000300a00 */
[----:B------:R-:W1:Y:S01]  /*1d220*/  S2R R30, SR_TID.X ;  /* 0x00000000001e7919 */ /* 0x000e620000002100 */
[----:B------:R-:W-:-:S04]  /*1d230*/  IMAD.WIDE R94, R3, 0x4, R190 ;  /* 0x00000004035e7825 */ /* 0x000fc800078e02be */
[C---:B------:R-:W-:Y:S01]  /*1d240*/  IMAD.WIDE R86, R3.reuse, 0x4, R198 ;  /* 0x0000000403567825 */ /* 0x040fe200078e02c6 */
[----:B------:R-:W-:Y:S03]  /*1d250*/  STL.64 [R1+0xcb8], R94 ;  /* 0x000cb85e01007387 */ /* 0x000fe60000100a00 */
[C---:B------:R-:W-:Y:S01]  /*1d260*/  IMAD.WIDE R78, R3.reuse, 0x4, R206 ;  /* 0x00000004034e7825 */ /* 0x040fe200078e02ce */
[----:B------:R-:W-:Y:S03]  /*1d270*/  STL.64 [R1+0xcb0], R86 ;  /* 0x000cb05601007387 */ /* 0x000fe60000100a00 */
[C---:B------:R-:W-:Y:S01]  /*1d280*/  IMAD.WIDE R70, R3.reuse, 0x4, R214 ;  /* 0x0000000403467825 */ /* 0x040fe200078e02d6 */
[----:B------:R1:W-:Y:S03]  /*1d290*/  LDGSTS.E [R15+-0x63800], [R94.64], P4 ;  /* 0x9c8000005e0f7fae */ /* 0x0003e6000a121844 */
[----:B------:R-:W-:Y:S01]  /*1d2a0*/  IMAD.WIDE R62, R3, 0x4, R222 ;  /* 0x00000004033e7825 */ /* 0x000fe200078e02de */
[----:B-1----:R-:W-:-:S02]  /*1d2b0*/  SHF.R.S32.HI R31, RZ, 0x6, R30 ;  /* 0x00000006ff1f7819 */ /* 0x002fc4000001141e */
[----:B------:R-:W-:Y:S01]  /*1d2c0*/  LOP3.LUT R39, R30, 0x3f, RZ, 0xc0, !PT ;  /* 0x0000003f1e277812 */ /* 0x000fe200078ec0ff */
[----:B------:R-:W-:Y:S01]  /*1d2d0*/  STL.64 [R1+0xca8], R78 ;  /* 0x000ca84e01007387 */ /* 0x000fe20000100a00 */
[----:B------:R-:W-:-:S03]  /*1d2e0*/  SGXT R30, R31, 0x1 ;  /* 0x000000011f1e781a */ /* 0x000fc60000000200 */
[----:B------:R-:W-:Y:S01]  /*1d2f0*/  IMAD.SHL.U32 R31, R39, 0x4, RZ ;  /* 0x00000004271f7824 */ /* 0x000fe200078e00ff */
[----:B------:R1:W-:Y:S04]  /*1d300*/  LDGSTS.E [R14+-0x63000], [R86.64], P4 ;  /* 0x9d000000560e7fae */ /* 0x0003e8000a121844 */
[----:B------:R1:W-:Y:S01]  /*1d310*/  STL.64 [R1+0xca0], R70 ;  /* 0x000ca04601007387 */ /* 0x0003e20000100a00 */
[----:B------:R-:W-:-:S03]  /*1d320*/  LOP3.LUT R31, R31, 0x110, R30, 0x78, !PT ;  /* 0x000001101f1f7812 */ /* 0x000fc600078e781e */
[----:B------:R1:W-:Y:S01]  /*1d330*/  LDGSTS.E [R7+-0x62800], [R78.64], P4 ;  /* 0x9d8000004e077fae */ /* 0x0003e2000a121844 */
[----:B------:R-:W-:-:S03]  /*1d340*/  LOP3.LUT R31, R31, 0x20, RZ, 0x3c, !PT ;  /* 0x000000201f1f7812 */ /* 0x000fc600078e3cff */
[----:B------:R1:W-:Y:S04]  /*1d350*/  STL.64 [R1+0xc98], R62 ;  /* 0x000c983e01007387 */ /* 0x0003e80000100a00 */
[----:B------:R1:W-:Y:S04]  /*1d360*/  LDGSTS.E [R6+-0x62000], [R70.64], P4 ;  /* 0x9e00000046067fae */ /* 0x0003e8000a121844 */
[----:B------:R-:W4:Y:S04]  /*1d370*/  LDL.LU.64 R110, [R1+0x3d0] ;  /* 0x0003d000016e7983 */ /* 0x000f280000300a00 */
[----:B------:R1:W-:Y:S02]  /*1d380*/  LDGSTS.E [R0+-0x61800], [R62.64], P4 ;  /* 0x9e8000003e007fae */ /* 0x0003e4000a121844 */
[----:B-1----:R-:W-:-:S02]  /*1d390*/  IMAD.WIDE R70, R3, 0x4, R230 ;  /* 0x0000000403467825 */ /* 0x002fc400078e02e6 */
[----:B------:R-:W4:Y:S04]  /*1d3a0*/  LDL.LU.64 R102, [R1+0x3b0] ;  /* 0x0003b00001667983 */ /* 0x000f280000300a00 */
[----:B------:R-:W4:Y:S01]  /*1d3b0*/  LDL.LU.64 R94, [R1+0x390] ;  /* 0x00039000015e7983 */ /* 0x000f220000300a00 */
[----:B------:R-:W-:-:S03]  /*1d3c0*/  IMAD.WIDE R62, R3, 0x4, R238 ;  /* 0x00000004033e7825 */ /* 0x000fc600078e02ee */
[----:B------:R-:W4:Y:S01]  /*1d3d0*/  LDL.LU.64 R86, [R1+0x370] ;  /* 0x0003700001567983 */ /* 0x000f220000300a00 */
[----:B------:R-:W-:-:S03]  /*1d3e0*/  IADD3 R7, R31, 0x100000, RZ ;  /* 0x001000001f077810 */ /* 0x000fc60007ffe0ff */
[----:B------:R-:W4:Y:S01]  /*1d3f0*/  LDL.LU.64 R78, [R1+0x350] ;  /* 0x00035000014e7983 */ /* 0x000f220000300a00 */
[----:B------:R-:W-:-:S03]  /*1d400*/  IADD3 R6, R31, 0x100000, RZ ;  /* 0x001000001f067810 */ /* 0x000fc60007ffe0ff */
[----:B------:R1:W-:Y:S01]  /*1d410*/  STL.64 [R1+0xc90], R70 ;  /* 0x000c904601007387 */ /* 0x0003e20000100a00 */
[----:B------:R-:W-:-:S03]  /*1d420*/  IADD3 R0, R31, 0x100000, RZ ;  /* 0x001000001f007810 */ /* 0x000fc60007ffe0ff */
[----:B------:R1:W-:Y:S04]  /*1d430*/  STL.64 [R1+0xc88], R62 ;  /* 0x000c883e01007387 */ /* 0x0003e80000100a00 */
[----:B------:R1:W-:Y:S04]  /*1d440*/  LDGSTS.E [R15+-0x61000], [R70.64], P4 ;  /* 0x9f000000460f7fae */ /* 0x0003e8000a121844 */
[----:B------:R1:W-:Y:S01]  /*1d450*/  LDGSTS.E [R14+-0x60800], [R62.64], P4 ;  /* 0x9f8000003e0e7fae */ /* 0x0003e2000a121844 */
[----:B--2---:R-:W-:-:S04]  /*1d460*/  IMAD.WIDE R54, R3, 0x4, R54 ;  /* 0x0000000403367825 */ /* 0x004fc800078e0236 */
[C---:B---3--:R-:W-:Y:S01]  /*1d470*/  IMAD.WIDE R46, R3.reuse, 0x4, R46 ;  /* 0x00000004032e7825 */ /* 0x048fe200078e022e */
[----:B------:R2:W-:Y:S03]  /*1d480*/  STL.64 [R1+0x430], R54 ;  /* 0x0004303601007387 */ /* 0x0005e60000100a00 */
[----:B----4-:R-:W-:Y:S01]  /*1d490*/  IMAD.WIDE R22, R3, 0x4, R22 ;  /* 0x0000000403167825 */ /* 0x010fe200078e0216 */
[----:B------:R3:W-:Y:S04]  /*1d4a0*/  STL.64 [R1+0x410], R46 ;  /* 0x0004102e01007387 */ /* 0x0007e80000100a00 */
[----:B------:R2:W-:Y:S04]  /*1d4b0*/  STL.64 [R1+0x3f0], R22 ;  /* 0x0003f01601007387 */ /* 0x0005e80000100a00 */
[----:B-1----:R-:W4:Y:S04]  /*1d4c0*/  LDL.LU.64 R70, [R1+0x330] ;  /* 0x0003300001467983 */ /* 0x002f280000300a00 */
[----:B------:R2:W-:Y:S04]  /*1d4d0*/  LDGSTS.E [R7+-0x7fe00], [R54.64], P4 ;  /* 0x8020000036077fae */ /* 0x0005e8000a121844 */
[----:B------:R-:W4:Y:S04]  /*1d4e0*/  LDL.LU.64 R62, [R1+0x310] ;  /* 0x00031000013e7983 */ /* 0x000f280000300a00 */
[----:B------:R3:W-:Y:S04]  /*1d4f0*/  LDGSTS.E [R6+-0x7f600], [R46.64], P4 ;  /* 0x80a000002e067fae */ /* 0x0007e8000a121844 */
[----:B--2---:R-:W2:Y:S04]  /*1d500*/  LDL.LU.64 R54, [R1+0x2f0] ;  /* 0x0002f00001367983 */ /* 0x004ea80000300a00 */
[----:B------:R1:W-:Y:S04]  /*1d510*/  LDGSTS.E [R0+-0x7ee00], [R22.64], P4 ;  /* 0x8120000016007fae */ /* 0x0003e8000a121844 */
[----:B---3--:R-:W3:Y:S04]  /*1d520*/  LDL.LU.64 R46, [R1+0x2d0] ;  /* 0x0002d000012e7983 */ /* 0x008ee80000300a00 */
[----:B-1----:R-:W3:Y:S01]  /*1d530*/  LDL.LU.64 R22, [R1+0x2b0] ;  /* 0x0002b00001167983 */ /* 0x002ee20000300a00 */
[----:B------:R-:W-:-:S02]  /*1d540*/  IADD3 R15, R31, 0x100000, RZ ;  /* 0x001000001f0f7810 */ /* 0x000fc40007ffe0ff */
[----:B------:R-:W-:Y:S01]  /*1d550*/  IADD3 R14, R31, 0x100000, RZ ;  /* 0x001000001f0e7810 */ /* 0x000fe20007ffe0ff */
[----:B------:R-:W-:-:S05]  /*1d560*/  IMAD.WIDE R110, R3, 0x4, R110 ;  /* 0x00000004036e7825 */ /* 0x000fca00078e026e */
[----:B------:R1:W-:Y:S01]  /*1d570*/  STL.64 [R1+0x3d0], R110 ;  /* 0x0003d06e01007387 */ /* 0x0003e20000100a00 */
[----:B------:R-:W-:-:S03]  /*1d580*/  IMAD.WIDE R102, R3, 0x4, R102 ;  /* 0x0000000403667825 */ /* 0x000fc600078e0266 */
[----:B------:R1:W-:Y:S01]  /*1d590*/  LDGSTS.E [R15+-0x7e600], [R110.64], P4 ;  /* 0x81a000006e0f7fae */ /* 0x0003e2000a121844 */
[----:B------:R-:W-:-:S03]  /*1d5a0*/  IMAD.WIDE R94, R3, 0x4, R94 ;  /* 0x00000004035e7825 */ /* 0x000fc600078e025e */
[----:B------:R1:W-:Y:S01]  /*1d5b0*/  STL.64 [R1+0x3b0], R102 ;  /* 0x0003b06601007387 */ /* 0x0003e20000100a00 */
[----:B------:R-:W-:-:S03]  /*1d5c0*/  IMAD.WIDE R86, R3, 0x4, R86 ;  /* 0x0000000403567825 */ /* 0x000fc600078e0256 */
[----:B------:R1:W-:Y:S01]  /*1d5d0*/  STL.64 [R1+0x390], R94 ;  /* 0x0003905e01007387 */ /* 0x0003e20000100a00 */
[----:B------:R-:W-:-:S03]  /*1d5e0*/  IMAD.WIDE R78, R3, 0x4, R78 ;  /* 0x00000004034e7825 */ /* 0x000fc600078e024e */
[----:B------:R1:W-:Y:S04]  /*1d5f0*/  STL.64 [R1+0x370], R86 ;  /* 0x0003705601007387 */ /* 0x0003e80000100a00 */
[----:B------:R1:W-:Y:S04]  /*1d600*/  STL.64 [R1+0xde8], R78 ;  /* 0x000de84e01007387 */ /* 0x0003e80000100a00 */
[----:B------:R1:W-:Y:S04]  /*1d610*/  LDGSTS.E [R14+-0x7de00], [R102.64], P4 ;  /* 0x82200000660e7fae */ /* 0x0003e8000a121844 */
[----:B-1----:R-:W3:Y:S04]  /*1d620*/  LDL.LU.64 R110, [R1+0x290] ;  /* 0x00029000016e7983 */ /* 0x002ee80000300a00 */
[----:B------:R1:W-:Y:S04]  /*1d630*/  LDGSTS.E [R7+-0x7d600], [R94.64], P4 ;  /* 0x82a000005e077fae */ /* 0x0003e8000a121844 */
[----:B------:R-:W3:Y:S04]  /*1d640*/  LDL.LU.64 R102, [R1+0x270] ;  /* 0x0002700001667983 */ /* 0x000ee80000300a00 */
[----:B------:R1:W-:Y:S04]  /*1d650*/  LDGSTS.E [R6+-0x7ce00], [R86.64], P4 ;  /* 0x8320000056067fae */ /* 0x0003e8000a121844 */
[----:B-1----:R-:W3:Y:S04]  /*1d660*/  LDL.LU.64 R94, [R1+0x250] ;  /* 0x00025000015e7983 */ /* 0x002ee80000300a00 */
[----:B------:R1:W-:Y:S04]  /*1d670*/  LDGSTS.E [R0+-0x7c600], [R78.64], P4 ;  /* 0x83a000004e007fae */ /* 0x0003e8000a121844 */
[----:B------:R-:W3:Y:S04]  /*1d680*/  LDL.LU.64 R86, [R1+0x230] ;  /* 0x0002300001567983 */ /* 0x000ee80000300a00 */
[----:B-1----:R-:W3:Y:S01]  /*1d690*/  LDL.LU.64 R78, [R1+0x210] ;  /* 0x00021000014e7983 */ /* 0x002ee20000300a00 */
[----:B----4-:R-:W-:-:S04]  /*1d6a0*/  IMAD.WIDE R70, R3, 0x4, R70 ;  /* 0x0000000403467825 */ /* 0x010fc800078e0246 */
[C---:B------:R-:W-:Y:S01]  /*1d6b0*/  IMAD.WIDE R62, R3.reuse, 0x4, R62 ;  /* 0x00000004033e7825 */ /* 0x040fe200078e023e */
[----:B------:R-:W-:Y:S03]  /*1d6c0*/  STL.64 [R1+0xdf0], R70 ;  /* 0x000df04601007387 */ /* 0x000fe60000100a00 */
[C---:B--2---:R-:W-:Y:S01]  /*1d6d0*/  IMAD.WIDE R54, R3.reuse, 0x4, R54 ;  /* 0x0000000403367825 */ /* 0x044fe200078e0236 */
[----:B------:R-:W-:Y:S04]  /*1d6e0*/  STL.64 [R1+0xdf8], R62 ;  /* 0x000df83e01007387 */ /* 0x000fe80000100a00 */
[----:B------:R1:W-:Y:S01]  /*1d6f0*/  LDGSTS.E [R15+-0x7be00], [R70.64], P4 ;  /* 0x84200000460f7fae */ /* 0x0003e2000a121844 */
[----:B---3--:R-:W-:-:S03]  /*1d700*/  IMAD.WIDE R46, R3, 0x4, R46 ;  /* 0x00000004032e7825 */ /* 0x008fc600078e022e */
        /* <DEDUP_REMOVED lines=8> */
[----:B---3--:R-:W3:Y:S04]  /*1d790*/  LDL.LU.64 R46, [R1+0x1f0] ;  /* 0x0001f000012e7983 */ /* 0x008ee80000300a00 */
[----:B-1----:R-:W3:Y:S04]  /*1d7a0*/  LDL.LU.64 R70, [R1+0x1d0] ;  /* 0x0001d00001467983 */ /* 0x002ee80000300a00 */
[----:B--2---:R-:W2:Y:S04]  /*1d7b0*/  LDL.LU.64 R62, [R1+0x1b0] ;  /* 0x0001b000013e7983 */ /* 0x004ea80000300a00 */
[----:B----4-:R-:W4:Y:S04]  /*1d7c0*/  LDL.LU.64 R54, [R1+0x190] ;  /* 0x0001900001367983 */ /* 0x010f280000300a00 */
[----:B------:R-:W4:Y:S01]  /*1d7d0*/  LDL.LU.64 R22, [R1+0x170] ;  /* 0x0001700001167983 */ /* 0x000f220000300a00 */
[----:B------:R-:W-:-:S04]  /*1d7e0*/  IMAD.WIDE R110, R3, 0x4, R110 ;  /* 0x00000004036e7825 */ /* 0x000fc800078e026e */
[C---:B------:R-:W-:Y:S01]  /*1d7f0*/  IMAD.WIDE R102, R3.reuse, 0x4, R102 ;  /* 0x0000000403667825 */ /* 0x040fe200078e0266 */
[----:B------:R1:W-:Y:S03]  /*1d800*/  STL.64 [R1+0xe18], R110 ;  /* 0x000e186e01007387 */ /* 0x0003e60000100a00 */
[C---:B------:R-:W-:Y:S01]  /*1d810*/  IMAD.WIDE R94, R3.reuse, 0x4, R94 ;  /* 0x00000004035e7825 */ /* 0x040fe200078e025e */
[----:B------:R1:W-:Y:S03]  /*1d820*/  STL.64 [R1+0xe20], R102 ;  /* 0x000e206601007387 */ /* 0x0003e60000100a00 */
[C---:B------:R-:W-:Y:S01]  /*1d830*/  IMAD.WIDE R86, R3.reuse, 0x4, R86 ;  /* 0x0000000403567825 */ /* 0x040fe200078e0256 */
[----:B------:R1:W-:Y:S03]  /*1d840*/  STL.64 [R1+0xe28], R94 ;  /* 0x000e285e01007387 */ /* 0x0003e60000100a00 */
[C---:B------:R-:W-:Y:S01]  /*1d850*/  IMAD.WIDE R78, R3.reuse, 0x4, R78 ;  /* 0x00000004034e7825 */ /* 0x040fe200078e024e */
[----:B------:R1:W-:Y:S04]  /*1d860*/  STL.64 [R1+0xe48], R86 ;  /* 0x000e485601007387 */ /* 0x0003e80000100a00 */
[----:B------:R1:W-:Y:S04]  /*1d870*/  STL.64 [R1+0xe40], R78 ;  /* 0x000e404e01007387 */ /* 0x0003e80000100a00 */
[----:B------:R1:W-:Y:S04]  /*1d880*/  LDGSTS.E [R15+-0x79600], [R110.64], P4 ;  /* 0x86a000006e0f7fae */ /* 0x0003e8000a121844 */
[----:B------:R-:W4:Y:S04]  /*1d890*/  LDL.LU.64 R118, [R1+0x150] ;  /* 0x0001500001767983 */ /* 0x000f280000300a00 */
[----:B------:R1:W-:Y:S04]  /*1d8a0*/  LDGSTS.E [R14+-0x78e00], [R102.64], P4 ;  /* 0x87200000660e7fae */ /* 0x0003e8000a121844 */
[----:B-1----:R-:W4:Y:S04]  /*1d8b0*/  LDL.LU.64 R110, [R1+0x130] ;  /* 0x00013000016e7983 */ /* 0x002f280000300a00 */
[----:B------:R1:W-:Y:S04]  /*1d8c0*/  LDGSTS.E [R7+-0x78600], [R94.64], P4 ;  /* 0x87a000005e077fae */ /* 0x0003e8000a121844 */
[----:B------:R-:W4:Y:S04]  /*1d8d0*/  LDL.LU.64 R102, [R1+0x110] ;  /* 0x0001100001667983 */ /* 0x000f280000300a00 */
[----:B------:R1:W-:Y:S04]  /*1d8e0*/  LDGSTS.E [R6+-0x77e00], [R86.64], P4 ;  /* 0x8820000056067fae */ /* 0x0003e8000a121844 */
[----:B-1----:R-:W4:Y:S04]  /*1d8f0*/  LDL.LU.64 R94, [R1+0xf0] ;  /* 0x0000f000015e7983 */ /* 0x002f280000300a00 */
[----:B------:R1:W-:Y:S04]  /*1d900*/  LDGSTS.E [R0+-0x77600], [R78.64], P4 ;  /* 0x88a000004e007fae */ /* 0x0003e8000a121844 */
[----:B------:R-:W4:Y:S01]  /*1d910*/  LDL.LU.64 R86, [R1+0xd0] ;  /* 0x0000d00001567983 */ /* 0x000f220000300a00 */
[----:B---3--:R-:W-:-:S04]  /*1d920*/  IMAD.WIDE R46, R3, 0x4, R46 ;  /* 0x00000004032e7825 */ /* 0x008fc800078e022e */
[C---:B------:R-:W-:Y:S01]  /*1d930*/  IMAD.WIDE R142, R3.reuse, 0x4, R70 ;  /* 0x00000004038e7825 */ /* 0x040fe200078e0246 */
[----:B------:R3:W-:Y:S03]  /*1d940*/  STL.64 [R1+0xe38], R46 ;  /* 0x000e382e01007387 */ /* 0x0007e60000100a00 */
[C---:B--2---:R-:W-:Y:S01]  /*1d950*/  IMAD.WIDE R134, R3.reuse, 0x4, R62 ;  /* 0x0000000403867825 */ /* 0x044fe200078e023e */
[----:B------:R-:W-:Y:S03]  /*1d960*/  STL.64 [R1+0xe30], R142 ;  /* 0x000e308e01007387 */ /* 0x000fe60000100a00 */
[C---:B----4-:R-:W-:Y:S01]  /*1d970*/  IMAD.WIDE R126, R3.reuse, 0x4, R54 ;  /* 0x00000004037e7825 */ /* 0x050fe200078e0236 */
[----:B-1----:R-:W2:Y:S03]  /*1d980*/  LDL.LU.64 R78, [R1+0xb0] ;  /* 0x0000b000014e7983 */ /* 0x002ea60000300a00 */
[C---:B------:R-:W-:Y:S01]  /*1d990*/  IMAD.WIDE R22, R3.reuse, 0x4, R22 ;  /* 0x0000000403167825 */ /* 0x040fe200078e0216 */
[----:B------:R-:W-:Y:S04]  /*1d9a0*/  STL.64 [R1+0xfa8], R134 ;  /* 0x000fa88601007387 */ /* 0x000fe80000100a00 */
[----:B------:R-:W4:Y:S04]  /*1d9b0*/  LDL.LU.64 R70, [R1+0x90] ;  /* 0x0000900001467983 */ /* 0x000f280000300a00 */
[----:B------:R-:W-:Y:S04]  /*1d9c0*/  STL.64 [R1+0xfa0], R126 ;  /* 0x000fa07e01007387 */ /* 0x000fe80000100a00 */
[----:B------:R-:W4:Y:S04]  /*1d9d0*/  LDL.LU.64 R62, [R1+0x70] ;  /* 0x00007000013e7983 */ /* 0x000f280000300a00 */
[----:B------:R1:W-:Y:S04]  /*1d9e0*/  STL.64 [R1+0xf98], R22 ;  /* 0x000f981601007387 */ /* 0x0003e80000100a00 */
[----:B------:R-:W4:Y:S04]  /*1d9f0*/  LDL.LU.64 R54, [R1+0x50] ;  /* 0x0000500001367983 */ /* 0x000f280000300a00 */
[----:B------:R3:W-:Y:S04]  /*1da00*/  LDGSTS.E [R15+-0x76e00], [R46.64], P4 ;  /* 0x892000002e0f7fae */ /* 0x0007e8000a121844 */
[----:B------:R1:W-:Y:S04]  /*1da10*/  LDGSTS.E [R14+-0x76600], [R142.64], P4 ;  /* 0x89a000008e0e7fae */ /* 0x0003e8000a121844 */
[----:B------:R1:W-:Y:S04]  /*1da20*/  LDGSTS.E [R7+-0x75e00], [R134.64], P4 ;  /* 0x8a20000086077fae */ /* 0x0003e8000a121844 */
[----:B---3--:R-:W3:Y:S04]  /*1da30*/  LDL.LU.64 R46, [R1+0x30] ;  /* 0x00003000012e7983 */ /* 0x008ee80000300a00 */
[----:B------:R1:W-:Y:S04]  /*1da40*/  LDGSTS.E [R6+-0x75600], [R126.64], P4 ;  /* 0x8aa000007e067fae */ /* 0x0003e8000a121844 */
[----:B------:R1:W-:Y:S04]  /*1da50*/  LDGSTS.E [R0+-0x74e00], [R22.64], P4 ;  /* 0x8b20000016007fae */ /* 0x0003e8000a121844 */
[----:B-1----:R-:W3:Y:S01]  /*1da60*/  LDL.LU.64 R22, [R1+0x10] ;  /* 0x0000100001167983 */ /* 0x002ee20000300a00 */
[----:B------:R-:W-:-:S04]  /*1da70*/  IMAD.WIDE R118, R3, 0x4, R118 ;  /* 0x0000000403767825 */ /* 0x000fc800078e0276 */
[C---:B------:R-:W-:Y:S01]  /*1da80*/  IMAD.WIDE R110, R3.reuse, 0x4, R110 ;  /* 0x00000004036e7825 */ /* 0x040fe200078e026e */
[----:B------:R-:W-:Y:S04]  /*1da90*/  STL.64 [R1+0xf90], R118 ;  /* 0x000f907601007387 */ /* 0x000fe80000100a00 */
[----:B------:R1:W-:Y:S01]  /*1daa0*/  LDGSTS.E [R15+-0x74600], [R118.64], P4 ;  /* 0x8ba00000760f7fae */ /* 0x0003e2000a121844 */
[----:B------:R-:W-:-:S03]  /*1dab0*/  IMAD.WIDE R102, R3, 0x4, R102 ;  /* 0x0000000403667825 */ /* 0x000fc600078e0266 */
[----:B------:R-:W-:Y:S04]  /*1dac0*/  STL.64 [R1+0xf88], R110 ;  /* 0x000f886e01007387 */ /* 0x000fe80000100a00 */
[----:B------:R1:W-:Y:S01]  /*1dad0*/  LDGSTS.E [R14+-0x73e00], [R110.64], P4 ;  /* 0x8c2000006e0e7fae */ /* 0x0003e2000a121844 */
[----:B------:R-:W-:-:S03]  /*1dae0*/  IMAD.WIDE R94, R3, 0x4, R94 ;  /* 0x00000004035e7825 */ /* 0x000fc600078e025e */
[----:B------:R-:W-:Y:S04]  /*1daf0*/  STL.64 [R1+0xf80], R102 ;  /* 0x000f806601007387 */ /* 0x000fe80000100a00 */
[----:B------:R1:W-:Y:S01]  /*1db00*/  LDGSTS.E [R7+-0x73600], [R102.64], P4 ;  /* 0x8ca0000066077fae */ /* 0x0003e2000a121844 */
[----:B------:R-:W-:-:S03]  /*1db10*/  IMAD.WIDE R86, R3, 0x4, R86 ;  /* 0x0000000403567825 */ /* 0x000fc600078e0256 */
[----:B------:R-:W-:Y:S04]  /*1db20*/  STL.64 [R1+0xf78], R94 ;  /* 0x000f785e01007387 */ /* 0x000fe80000100a00 */
[----:B------:R1:W-:Y:S04]  /*1db30*/  LDGSTS.E [R6+-0x72e00], [R94.64], P4 ;  /* 0x8d2000005e067fae */ /* 0x0003e8000a121844 */
[----:B------:R-:W-:Y:S04]  /*1db40*/  STL.64 [R1+0xf70], R86 ;  /* 0x000f705601007387 */ /* 0x000fe80000100a00 */
[----:B------:R1:W-:Y:S01]  /*1db50*/  LDGSTS.E [R0+-0x72600], [R86.64], P4 ;  /* 0x8da0000056007fae */ /* 0x0003e2000a121844 */
[----:B------:R-:W-:-:S04]  /*1db60*/  IMAD.WIDE R8, R3, 0x4, R8 ;  /* 0x0000000403087825 */ /* 0x000fc800078e0208 */
[----:B------:R-:W-:-:S04]  /*1db70*/  IMAD.WIDE R16, R3, 0x4, R16 ;  /* 0x0000000403107825 */ /* 0x000fc800078e0210 */
[----:B------:R-:W-:-:S04]  /*1db80*/  IMAD.WIDE R24, R3, 0x4, R24 ;  /* 0x0000000403187825 */ /* 0x000fc800078e0218 */
[----:B--2---:R-:W-:-:S04]  /*1db90*/  IMAD.WIDE R78, R3, 0x4, R78 ;  /* 0x00000004034e7825 */ /* 0x004fc800078e024e */
[C---:B----4-:R-:W-:Y:S01]  /*1dba0*/  IMAD.WIDE R70, R3.reuse, 0x4, R70 ;  /* 0x0000000403467825 */ /* 0x050fe200078e0246 */
        /* <DEDUP_REMOVED lines=10> */
[----:B---3--:R-:W-:-:S05]  /*1dc50*/  IMAD.WIDE R46, R3, 0x4, R46 ;  /* 0x00000004032e7825 */ /* 0x008fca00078e022e */
[----:B------:R3:W-:Y:S04]  /*1dc60*/  STL.64 [R1+0xf48], R46 ;  /* 0x000f482e01007387 */ /* 0x0007e80000100a00 */
[----:B------:R3:W-:Y:S02]  /*1dc70*/  LDGSTS.E [R0+-0x6fe00], [R46.64], P4 ;  /* 0x902000002e007fae */ /* 0x0007e4000a121844 */
[----:B---3--:R-:W-:-:S04]  /*1dc80*/  IMAD.WIDE R46, R3, 0x4, R22 ;  /* 0x00000004032e7825 */ /* 0x008fc800078e0216 */
[C---:B------:R-:W-:Y:S01]  /*1dc90*/  IMAD.WIDE R22, R3.reuse, 0x4, R32 ;  /* 0x0000000403167825 */ /* 0x040fe200078e0220 */
[----:B------:R-:W-:Y:S04]  /*1dca0*/  STL.64 [R1+0xf40], R46 ;  /* 0x000f402e01007387 */ /* 0x000fe80000100a00 */
[----:B------:R1:W-:Y:S01]  /*1dcb0*/  LDGSTS.E [R15+-0x6f600], [R46.64], P4 ;  /* 0x90a000002e0f7fae */ /* 0x0003e2000a121844 */
[----:B------:R-:W-:-:S03]  /*1dcc0*/  IMAD.WIDE R32, R3, 0x4, R40 ;  /* 0x0000000403207825 */ /* 0x000fc600078e0228 */
[----:B------:R3:W-:Y:S04]  /*1dcd0*/  STL.64 [R1+0xf38], R8 ;  /* 0x000f380801007387 */ /* 0x0007e80000100a00 */
[----:B------:R3:W-:Y:S04]  /*1dce0*/  LDGSTS.E [R14+-0x6ee00], [R8.64], P4 ;  /* 0x91200000080e7fae */ /* 0x0007e8000a121844 */
[----:B------:R1:W-:Y:S04]  /*1dcf0*/  STL.64 [R1+0xf30], R16 ;  /* 0x000f301001007387 */ /* 0x0003e80000100a00 */
[----:B------:R2:W-:Y:S04]  /*1dd00*/  LDGSTS.E [R7+-0x6e600], [R16.64], P4 ;  /* 0x91a0000010077fae */ /* 0x0005e8000a121844 */
[----:B------:R4:W-:Y:S01]  /*1dd10*/  STL.64 [R1+0xf28], R24 ;  /* 0x000f281801007387 */ /* 0x0009e20000100a00 */
[----:B---3--:R-:W-:-:S02]  /*1dd20*/  IADD3 R9, R31, 0x100000, RZ ;  /* 0x001000001f097810 */ /* 0x008fc40007ffe0ff */
[----:B------:R-:W-:Y:S01]  /*1dd30*/  IADD3 R8, R31, 0x100000, RZ ;  /* 0x001000001f087810 */ /* 0x000fe20007ffe0ff */
[----:B------:R4:W-:Y:S01]  /*1dd40*/  LDGSTS.E [R6+-0x6de00], [R24.64], P4 ;  /* 0x9220000018067fae */ /* 0x0009e2000a121844 */
[----:B-1----:R-:W-:-:S03]  /*1dd50*/  IMAD.WIDE R14, R3, 0x4, R72 ;  /* 0x00000004030e7825 */ /* 0x002fc600078e0248 */
[----:B------:R1:W-:Y:S01]  /*1dd60*/  STL.64 [R1+0xf20], R22 ;  /* 0x000f201601007387 */ /* 0x0003e20000100a00 */
[----:B--2---:R-:W-:-:S03]  /*1dd70*/  IMAD.WIDE R16, R3, 0x4, R64 ;  /* 0x0000000403107825 */ /* 0x004fc600078e0240 */
[----:B------:R1:W-:Y:S01]  /*1dd80*/  LDGSTS.E [R0+-0x6d600], [R22.64], P4 ;  /* 0x92a0000016007fae */ /* 0x0003e2000a121844 */
[----:B----4-:R-:W-:-:S03]  /*1dd90*/  IMAD.WIDE R24, R3, 0x4, R48 ;  /* 0x0000000403187825 */ /* 0x010fc600078e0230 */
        /* <DEDUP_REMOVED lines=46> */
[----:B------:R-:W-:Y:S01]  /*1e080*/  STL.64 [R1+0xe98], R24 ;  /* 0x000e981801007387 */ /* 0x000fe20000100a00 */
[----:B--2---:R-:W-:-:S03]  /*1e090*/  IMAD.WIDE R14, R3, 0x4, R192 ;  /* 0x00000004030e7825 */ /* 0x004fc600078e02c0 */
[----:B------:R1:W-:Y:S04]  /*1e0a0*/  STL.64 [R1+0xe90], R22 ;  /* 0x000e901601007387 */ /* 0x0003e80000100a00 */
[----:B------:R2:W-:Y:S04]  /*1e0b0*/  LDGSTS.E [R9+-0x65600], [R32.64], P4 ;  /* 0x9aa0000020097fae */ /* 0x0005e8000a121844 */
[----:B------:R2:W-:Y:S04]  /*1e0c0*/  STL.64 [R1+0xe88], R16 ;  /* 0x000e881001007387 */ /* 0x0005e80000100a00 */
[----:B------:R4:W-:Y:S04]  /*1e0d0*/  LDGSTS.E [R8+-0x64e00], [R24.64], P4 ;  /* 0x9b20000018087fae */ /* 0x0009e8000a121844 */
[----:B------:R1:W-:Y:S04]  /*1e0e0*/  STL.64 [R1+0xe80], R14 ;  /* 0x000e800e01007387 */ /* 0x0003e80000100a00 */
[----:B------:R1:W-:Y:S04]  /*1e0f0*/  LDGSTS.E [R7+-0x64600], [R22.64], P4 ;  /* 0x9ba0000016077fae */ /* 0x0003e8000a121844 */
[----:B------:R-:W3:Y:S01]  /*1e100*/  LDL.LU.64 R102, [R1+0x428] ;  /* 0x0004280001667983 */ /* 0x000ee20000300a00 */
[----:B------:R-:W-:-:S03]  /*1e110*/  IMAD.WIDE R40, R3, 0x4, R200 ;  /* 0x0000000403287825 */ /* 0x000fc600078e02c8 */
[----:B------:R2:W-:Y:S04]  /*1e120*/  LDGSTS.E [R6+-0x63e00], [R16.64], P4 ;  /* 0x9c20000010067fae */ /* 0x0005e8000a121844 */
[----:B-1----:R-:W3:Y:S04]  /*1e130*/  LDL.LU.64 R22, [R1+0x408] ;  /* 0x0004080001167983 */ /* 0x002ee80000300a00 */
[----:B------:R-:W3:Y:S04]  /*1e140*/  LDL.LU.64 R62, [R1+0x3e8] ;  /* 0x0003e800013e7983 */ /* 0x000ee80000300a00 */
[----:B------:R-:W3:Y:S01]  /*1e150*/  LDL.LU.64 R54, [R1+0x3c8] ;  /* 0x0003c80001367983 */ /* 0x000ee20000300a00 */
[----:B--2---:R-:W-:-:S03]  /*1e160*/  IMAD.WIDE R32, R3, 0x4, R208 ;  /* 0x0000000403207825 */ /* 0x004fc600078e02d0 */
[----:B------:R1:W-:Y:S01]  /*1e170*/  LDGSTS.E [R0+-0x63600], [R14.64], P4 ;  /* 0x9ca000000e007fae */ /* 0x0003e2000a121844 */
[----:B----4-:R-:W-:-:S04]  /*1e180*/  IMAD.WIDE R24, R3, 0x4, R216 ;  /* 0x0000000403187825 */ /* 0x010fc800078e02d8 */
[----:B------:R-:W-:Y:S01]  /*1e190*/  IMAD.WIDE R16, R3, 0x4, R224 ;  /* 0x0000000403107825 */ /* 0x000fe200078e02e0 */
[----:B------:R-:W-:Y:S01]  /*1e1a0*/  STL.64 [R1+0xe78], R40 ;  /* 0x000e782801007387 */ /* 0x000fe20000100a00 */
[----:B------:R-:W-:-:S03]  /*1e1b0*/  SHF.L.U32 R47, R39, 0x2, RZ ;  /* 0x00000002272f7819 */ /* 0x000fc600000006ff */
[----:B------:R-:W-:Y:S01]  /*1e1c0*/  STL.64 [R1+0xe70], R32 ;  /* 0x000e702001007387 */ /* 0x000fe20000100a00 */
[----:B-1----:R-:W-:-:S03]  /*1e1d0*/  IMAD.WIDE R14, R3, 0x4, R232 ;  /* 0x00000004030e7825 */ /* 0x002fc600078e02e8 */
[----:B------:R3:W-:Y:S04]  /*1e1e0*/  STL.64 [R1+0xe68], R24 ;  /* 0x000e681801007387 */ /* 0x0007e80000100a00 */
[----:B------:R1:W-:Y:S04]  /*1e1f0*/  STL.64 [R1+0xe60], R16 ;  /* 0x000e601001007387 */ /* 0x0003e80000100a00 */
[----:B------:R2:W-:Y:S04]  /*1e200*/  STL.64 [R1+0xe58], R14 ;  /* 0x000e580e01007387 */ /* 0x0005e80000100a00 */
[----:B------:R-:W4:Y:S04]  /*1e210*/  LDL.LU.64 R38, [R1+0x3a8] ;  /* 0x0003a80001267983 */ /* 0x000f280000300a00 */
[----:B------:R-:W4:Y:S04]  /*1e220*/  LDL.LU.64 R94, [R1+0x388] ;  /* 0x00038800015e7983 */ /* 0x000f280000300a00 */
[----:B------:R-:W4:Y:S04]  /*1e230*/  LDL.LU.64 R86, [R1+0x368] ;  /* 0x0003680001567983 */ /* 0x000f280000300a00 */
[----:B------:R-:W4:Y:S04]  /*1e240*/  LDL.LU.64 R78, [R1+0x348] ;  /* 0x00034800014e7983 */ /* 0x000f280000300a00 */
[----:B------:R-:W4:Y:S01]  /*1e250*/  LDL.LU.64 R70, [R1+0x328] ;  /* 0x0003280001467983 */ /* 0x000f220000300a00 */
[----:B------:R-:W-:Y:S01]  /*1e260*/  LOP3.LUT R47, R47, 0x110, R30, 0x78, !PT ;  /* 0x000001102f2f7812 */ /* 0x000fe200078e781e */
[----:B------:R-:W-:-:S02]  /*1e270*/  IMAD.WIDE R30, R3, 0x4, R240 ;  /* 0x00000004031e7825 */ /* 0x000fc400078e02f0 */
[----:B------:R1:W-:Y:S01]  /*1e280*/  LDGSTS.E [R9+-0x62e00], [R40.64], P4 ;  /* 0x9d20000028097fae */ /* 0x0003e2000a121844 */
[----:B------:R-:W-:-:S03]  /*1e290*/  LOP3.LUT R47, R47, 0x40, RZ, 0x3c, !PT ;  /* 0x000000402f2f7812 */ /* 0x000fc600078e3cff */
[----:B------:R2:W-:Y:S04]  /*1e2a0*/  LDGSTS.E [R8+-0x62600], [R32.64], P4 ;  /* 0x9da0000020087fae */ /* 0x0005e8000a121844 */
[----:B------:R2:W-:Y:S04]  /*1e2b0*/  LDGSTS.E [R7+-0x61e00], [R24.64], P4 ;  /* 0x9e20000018077fae */ /* 0x0005e8000a121844 */
[----:B------:R2:W-:Y:S01]  /*1e2c0*/  LDGSTS.E [R6+-0x61600], [R16.64], P4 ;  /* 0x9ea0000010067fae */ /* 0x0005e2000a121844 */
[----:B-1----:R-:W-:-:S03]  /*1e2d0*/  IADD3 R9, R47, 0x100000, RZ ;  /* 0x001000002f097810 */ /* 0x002fc60007ffe0ff */
[----:B------:R1:W-:Y:S01]  /*1e2e0*/  LDGSTS.E [R0+-0x60e00], [R14.64], P4 ;  /* 0x9f2000000e007fae */ /* 0x0003e2000a121844 */
[----:B--2---:R-:W-:-:S03]  /*1e2f0*/  IADD3 R8, R47, 0x100000, RZ ;  /* 0x001000002f087810 */ /* 0x004fc60007ffe0ff */
[----:B------:R2:W-:Y:S04]  /*1e300*/  STL.64 [R1+0xe50], R30 ;  /* 0x000e501e01007387 */ /* 0x0005e80000100a00 */
[----:B------:R2:W-:Y:S01]  /*1e310*/  LDGSTS.E [R0+-0x60600], [R30.64], P4 ;  /* 0x9fa000001e007fae */ /* 0x0005e2000a121844 */
[C---:B------:R-:W-:Y:S02]  /*1e320*/  IADD3 R7, R47.reuse, 0x100000, RZ ;  /* 0x001000002f077810 */ /* 0x040fe40007ffe0ff */
[----:B------:R-:W-:Y:S01]  /*1e330*/  IADD3 R6, R47, 0x100000, RZ ;  /* 0x001000002f067810 */ /* 0x000fe20007ffe0ff */
[----:B---3--:R-:W-:-:S04]  /*1e340*/  IMAD.WIDE R24, R3, 0x4, R102 ;  /* 0x0000000403187825 */ /* 0x008fc800078e0266 */
[C---:B------:R-:W-:Y:S01]  /*1e350*/  IMAD.WIDE R22, R3.reuse, 0x4, R22 ;  /* 0x0000000403167825 */ /* 0x040fe200078e0216 */
[----:B------:R-:W-:Y:S03]  /*1e360*/  STL.64 [R1+0x428], R24 ;  /* 0x0004281801007387 */ /* 0x000fe60000100a00 */
[C---:B------:R-:W-:Y:S01]  /*1e370*/  IMAD.WIDE R16, R3.reuse, 0x4, R62 ;  /* 0x0000000403107825 */ /* 0x040fe200078e023e */
[----:B------:R3:W-:Y:S03]  /*1e380*/  STL.64 [R1+0x408], R22 ;  /* 0x0004081601007387 */ /* 0x0007e60000100a00 */
[C---:B-1----:R-:W-:Y:S01]  /*1e390*/  IMAD.WIDE R14, R3.reuse, 0x4, R54 ;  /* 0x00000004030e7825 */ /* 0x042fe200078e0236 */
[----:B------:R1:W-:Y:S04]  /*1e3a0*/  STL.64 [R1+0x3e8], R16 ;  /* 0x0003e81001007387 */ /* 0x0003e80000100a00 */
[----:B------:R1:W-:Y:S04]  /*1e3b0*/  STL.64 [R1+0x3c8], R14 ;  /* 0x0003c80e01007387 */ /* 0x0003e80000100a00 */
[----:B------:R1:W-:Y:S04]  /*1e3c0*/  LDGSTS.E [R9+-0x7fc00], [R24.64], P4 ;  /* 0x8040000018097fae */ /* 0x0003e8000a121844 */
[----:B--2---:R-:W2:Y:S04]  /*1e3d0*/  LDL.LU.64 R30, [R1+0x308] ;  /* 0x00030800011e7983 */ /* 0x004ea80000300a00 */
[----:B------:R3:W-:Y:S04]  /*1e3e0*/  LDGSTS.E [R8+-0x7f400], [R22.64], P4 ;  /* 0x80c0000016087fae */ /* 0x0007e8000a121844 */
[----:B------:R-:W2:Y:S04]  /*1e3f0*/  LDL.LU.64 R102, [R1+0x2e8] ;  /* 0x0002e80001667983 */ /* 0x000ea80000300a00 */
[----:B------:R1:W-:Y:S04]  /*1e400*/  LDGSTS.E [R7+-0x7ec00], [R16.64], P4 ;  /* 0x8140000010077fae */ /* 0x0003e8000a121844 */
[----:B---3--:R-:W3:Y:S04]  /*1e410*/  LDL.LU.64 R22, [R1+0x2c8] ;  /* 0x0002c80001167983 */ /* 0x008ee80000300a00 */
[----:B------:R-:W3:Y:S04]  /*1e420*/  LDL.LU.64 R62, [R1+0x2a8] ;  /* 0x0002a800013e7983 */ /* 0x000ee80000300a00 */
[----:B------:R-:W3:Y:S01]  /*1e430*/  LDL.LU.64 R54, [R1+0x288] ;  /* 0x0002880001367983 */ /* 0x000ee20000300a00 */
[----:B----4-:R-:W-:-:S03]  /*1e440*/  IMAD.WIDE R38, R3, 0x4, R38 ;  /* 0x0000000403267825 */ /* 0x010fc600078e0226 */
[----:B------:R4:W-:Y:S01]  /*1e450*/  LDGSTS.E [R6+-0x7e400], [R14.64], P4 ;  /* 0x81c000000e067fae */ /* 0x0009e2000a121844 */
[----:B------:R-:W-:-:S04]  /*1e460*/  IMAD.WIDE R32, R3, 0x4, R94 ;  /* 0x0000000403207825 */ /* 0x000fc800078e025e */
[C---:B-1----:R-:W-:Y:S01]  /*1e470*/  IMAD.WIDE R24, R3.reuse, 0x4, R86 ;  /* 0x0000000403187825 */ /* 0x042fe200078e0256 */
[----:B------:R1:W-:Y:S03]  /*1e480*/  STL.64 [R1+0x3a8], R38 ;  /* 0x0003a82601007387 */ /* 0x0003e60000100a00 */
[C---:B------:R-:W-:Y:S01]  /*1e490*/  IMAD.WIDE R16, R3.reuse, 0x4, R78 ;  /* 0x0000000403107825 */ /* 0x040fe200078e024e */
[----:B------:R-:W-:Y:S03]  /*1e4a0*/  STL.64 [R1+0x388], R32 ;  /* 0x0003882001007387 */ /* 0x000fe60000100a00 */
[----:B----4-:R-:W-:Y:S01]  /*1e4b0*/  IMAD.WIDE R14, R3, 0x4, R70 ;  /* 0x00000004030e7825 */ /* 0x010fe200078e0246 */
[----:B------:R4:W-:Y:S04]  /*1e4c0*/  STL.64 [R1+0x368], R24 ;  /* 0x0003681801007387 */ /* 0x0009e80000100a00 */
[----:B------:R1:W-:Y:S04]  /*1e4d0*/  STL.64 [R1+0xfb0], R16 ;  /* 0x000fb01001007387 */ /* 0x0003e80000100a00 */
[----:B------:R1:W-:Y:S04]  /*1e4e0*/  STL.64 [R1+0xfb8], R14 ;  /* 0x000fb80e01007387 */ /* 0x0003e80000100a00 */
[----:B------:R1:W-:Y:S04]  /*1e4f0*/  LDGSTS.E [R9+-0x7dc00], [R38.64], P4 ;  /* 0x8240000026097fae */ /* 0x0003e8000a121844 */
[----:B------:R-:W3:Y:S01]  /*1e500*/  LDL.LU.64 R94, [R1+0x268] ;  /* 0x00026800015e7983 */ /* 0x000ee20000300a00 */
[----:B------:R-:W-:-:S03]  /*1e510*/  IADD3 R0, R47, 0x100000, RZ ;  /* 0x001000002f007810 */ /* 0x000fc60007ffe0ff */
[----:B------:R2:W-:Y:S04]  /*1e520*/  LDGSTS.E [R8+-0x7d400], [R32.64], P4 ;  /* 0x82c0000020087fae */ /* 0x0005e8000a121844 */
[----:B-1----:R-:W3:Y:S04]  /*1e530*/  LDL.LU.64 R38, [R1+0x248] ;  /* 0x0002480001267983 */ /* 0x002ee80000300a00 */
[----:B------:R4:W-:Y:S04]  /*1e540*/  LDGSTS.E [R7+-0x7cc00], [R24.64], P4 ;  /* 0x8340000018077fae */ /* 0x0009e8000a121844 */
[----:B------:R1:W-:Y:S04]  /*1e550*/  LDGSTS.E [R6+-0x7c400], [R16.64], P4 ;  /* 0x83c0000010067fae */ /* 0x0003e8000a121844 */
[----:B------:R-:W3:Y:S04]  /*1e560*/  LDL.LU.64 R86, [R1+0x228] ;  /* 0x0002280001567983 */ /* 0x000ee80000300a00 */
[----:B------:R1:W-:Y:S04]  /*1e570*/  LDGSTS.E [R0+-0x7bc00], [R14.64], P4 ;  /* 0x844000000e007fae */ /* 0x0003e8000a121844 */
[----:B------:R-:W3:Y:S04]  /*1e580*/  LDL.LU.64 R78, [R1+0x208] ;  /* 0x00020800014e7983 */ /* 0x000ee80000300a00 */
[----:B------:R-:W3:Y:S01]  /*1e590*/  LDL.LU.64 R70, [R1+0x1e8] ;  /* 0x0001e80001467983 */ /* 0x000ee20000300a00 */
[----:B--2---:R-:W-:-:S04]  /*1e5a0*/  IMAD.WIDE R30, R3, 0x4, R30 ;  /* 0x00000004031e7825 */ /* 0x004fc800078e021e */
[C---:B----4-:R-:W-:Y:S01]  /*1e5b0*/  IMAD.WIDE R24, R3.reuse, 0x4, R102 ;  /* 0x0000000403187825 */ /* 0x050fe200078e0266 */
[----:B------:R2:W-:Y:S03]  /*1e5c0*/  STL.64 [R1+0xfc0], R30 ;  /* 0x000fc01e01007387 */ /* 0x0005e60000100a00 */
[C---:B---3--:R-:W-:Y:S01]  /*1e5d0*/  IMAD.WIDE R22, R3.reuse, 0x4, R22 ;  /* 0x0000000403167825 */ /* 0x048fe200078e0216 */
[----:B------:R-:W-:Y:S03]  /*1e5e0*/  STL.64 [R1+0xfc8], R24 ;  /* 0x000fc81801007387 */ /* 0x000fe60000100a00 */
[C---:B-1----:R-:W-:Y:S01]  /*1e5f0*/  IMAD.WIDE R16, R3.reuse, 0x4, R62 ;  /* 0x0000000403107825 */ /* 0x042fe200078e023e */
[----:B------:R1:W-:Y:S03]  /*1e600*/  STL.64 [R1+0xfd0], R22 ;  /* 0x000fd01601007387 */ /* 0x0003e60000100a00 */
[C---:B------:R-:W-:Y:S01]  /*1e610*/  IMAD.WIDE R14, R3.reuse, 0x4, R54 ;  /* 0x00000004030e7825 */ /* 0x040fe200078e0236 */
[----:B------:R2:W-:Y:S04]  /*1e620*/  STL.64 [R1+0xfd8], R16 ;  /* 0x000fd81001007387 */ /* 0x0005e80000100a00 */
[----:B------:R4:W-:Y:S04]  /*1e630*/  STL.64 [R1+0xfe0], R14 ;  /* 0x000fe00e01007387 */ /* 0x0009e80000100a00 */
[----:B------:R-:W3:Y:S04]  /*1e640*/  LDL.LU.64 R62, [R1+0x1c8] ;  /* 0x0001c800013e7983 */ /* 0x000ee80000300a00 */
[----:B------:R-:W3:Y:S04]  /*1e650*/  LDL.LU.64 R54, [R1+0x1a8] ;  /* 0x0001a80001367983 */ /* 0x000ee80000300a00 */
[----:B------:R2:W-:Y:S04]  /*1e660*/  LDGSTS.E [R9+-0x7b400], [R30.64], P4 ;  /* 0x84c000001e097fae */ /* 0x0005e8000a121844 */
[----:B------:R1:W-:Y:S04]  /*1e670*/  LDGSTS.E [R8+-0x7ac00], [R24.64], P4 ;  /* 0x8540000018087fae */ /* 0x0003e8000a121844 */
[----:B------:R1:W-:Y:S04]  /*1e680*/  LDGSTS.E [R7+-0x7a400], [R22.64], P4 ;  /* 0x85c0000016077fae */ /* 0x0003e8000a121844 */
[----:B--2---:R-:W2:Y:S04]  /*1e690*/  LDL.LU.64 R30, [R1+0x188] ;  /* 0x00018800011e7983 */ /* 0x004ea80000300a00 */
[----:B------:R4:W-:Y:S04]  /*1e6a0*/  LDGSTS.E [R6+-0x79c00], [R16.64], P4 ;  /* 0x8640000010067fae */ /* 0x0009e8000a121844 */
[----:B-1----:R-:W2:Y:S01]  /*1e6b0*/  LDL.LU.64 R22, [R1+0x168] ;  /* 0x0001680001167983 */ /* 0x002ea20000300a00 */
[----:B------:R-:W-:-:S03]  /*1e6c0*/  IMAD.WIDE R40, R3, 0x4, R94 ;  /* 0x0000000403287825 */ /* 0x000fc600078e025e */
[----:B------:R1:W-:Y:S01]  /*1e6d0*/  LDGSTS.E [R0+-0x79400], [R14.64], P4 ;  /* 0x86c000000e007fae */ /* 0x0003e2000a121844 */
[----:B------:R-:W-:-:S03]  /*1e6e0*/  IMAD.WIDE R32, R3, 0x4, R38 ;  /* 0x0000000403207825 */ /* 0x000fc600078e0226 */
[----:B------:R-:W2:Y:S04]  /*1e6f0*/  LDL.LU.64 R38, [R1+0x148] ;  /* 0x0001480001267983 */ /* 0x000ea80000300a00 */
[----:B------:R3:W-:Y:S01]  /*1e700*/  STL.64 [R1+0xfe8], R40 ;  /* 0x000fe82801007387 */ /* 0x0007e20000100a00 */
[----:B------:R-:W-:-:S03]  /*1e710*/  IMAD.WIDE R24, R3, 0x4, R86 ;  /* 0x0000000403187825 */ /* 0x000fc600078e0256 */
[----:B------:R3:W-:Y:S01]  /*1e720*/  STL.64 [R1+0xff0], R32 ;  /* 0x000ff02001007387 */ /* 0x0007e20000100a00 */
[----:B----4-:R-:W-:-:S03]  /*1e730*/  IMAD.WIDE R16, R3, 0x4, R78 ;  /* 0x0000000403107825 */ /* 0x010fc600078e024e */
[----:B------:R2:W-:Y:S01]  /*1e740*/  STL.64 [R1+0x1170], R24 ;  /* 0x0011701801007387 */ /* 0x0005e20000100a00 */
[----:B-1----:R-:W-:-:S03]  /*1e750*/  IMAD.WIDE R14, R3, 0x4, R70 ;  /* 0x00000004030e7825 */ /* 0x002fc600078e0246 */
[----:B------:R1:W-:Y:S04]  /*1e760*/  STL.64 [R1+0x1168], R16 ;  /* 0x0011681001007387 */ /* 0x0003e80000100a00 */
[----:B------:R3:W-:Y:S04]  /*1e770*/  LDGSTS.E [R9+-0x78c00], [R40.64], P4 ;  /* 0x8740000028097fae */ /* 0x0007e8000a121844 */
[----:B------:R4:W-:Y:S04]  /*1e780*/  STL.64 [R1+0x1160], R14 ;  /* 0x0011600e01007387 */ /* 0x0009e80000100a00 */
[----:B------:R-:W2:Y:S04]  /*1e790*/  LDL.LU.64 R102, [R1+0x128] ;  /* 0x0001280001667983 */ /* 0x000ea80000300a00 */
[----:B------:R1:W-:Y:S04]  /*1e7a0*/  LDGSTS.E [R8+-0x78400], [R32.64], P4 ;  /* 0x87c0000020087fae */ /* 0x0003e8000a121844 */
[----:B------:R-:W2:Y:S04]  /*1e7b0*/  LDL.LU.64 R94, [R1+0x108] ;  /* 0x00010800015e7983 */ /* 0x000ea80000300a00 */
[----:B------:R-:W2:Y:S04]  /*1e7c0*/  LDL.LU.64 R86, [R1+0xe8] ;  /* 0x0000e80001567983 */ /* 0x000ea80000300a00 */
[----:B------:R2:W-:Y:S04]  /*1e7d0*/  LDGSTS.E [R7+-0x77c00], [R24.64], P4 ;  /* 0x8840000018077fae */ /* 0x0005e8000a121844 */
[----:B------:R-:W2:Y:S04]  /*1e7e0*/  LDL.LU.64 R78, [R1+0xc8] ;  /* 0x0000c800014e7983 */ /* 0x000ea80000300a00 */
[----:B------:R-:W2:Y:S04]  /*1e7f0*/  LDL.LU.64 R70, [R1+0xa8] ;  /* 0x0000a80001467983 */ /* 0x000ea80000300a00 */
[----:B------:R1:W-:Y:S04]  /*1e800*/  LDGSTS.E [R6+-0x77400], [R16.64], P4 ;  /* 0x88c0000010067fae */ /* 0x0003e8000a121844 */
[----:B------:R4:W-:Y:S01]  /*1e810*/  LDGSTS.E [R0+-0x76c00], [R14.64], P4 ;  /* 0x894000000e007fae */ /* 0x0009e2000a121844 */
[----:B---3--:R-:W-:-:S04]  /*1e820*/  IMAD.WIDE R40, R3, 0x4, R62 ;  /* 0x0000000403287825 */ /* 0x008fc800078e023e */
[C---:B-1----:R-:W-:Y:S01]  /*1e830*/  IMAD.WIDE R32, R3.reuse, 0x4, R54 ;  /* 0x0000000403207825 */ /* 0x042fe200078e0236 */
[----:B------:R1:W-:Y:S04]  /*1e840*/  STL.64 [R1+0x1158], R40 ;  /* 0x0011582801007387 */ /* 0x0003e80000100a00 */
[----:B------:R1:W-:Y:S04]  /*1e850*/  LDGSTS.E [R9+-0x76400], [R40.64], P4 ;  /* 0x89c0000028097fae */ /* 0x0003e8000a121844 */
[----:B------:R3:W-:Y:S01]  /*1e860*/  LDGSTS.E [R8+-0x75c00], [R32.64], P4 ;  /* 0x8a40000020087fae */ /* 0x0007e2000a121844 */
[----:B--2---:R-:W-:-:S03]  /*1e870*/  IMAD.WIDE R24, R3, 0x4, R30 ;  /* 0x0000000403187825 */ /* 0x004fc600078e021e */
[----:B------:R-:W2:Y:S04]  /*1e880*/  LDL.LU.64 R30, [R1+0x88] ;  /* 0x00008800011e7983 */ /* 0x000ea80000300a00 */
[----:B------:R3:W-:Y:S01]  /*1e890*/  STL.64 [R1+0x1150], R32 ;  /* 0x0011502001007387 */ /* 0x0007e20000100a00 */
[----:B------:R-:W-:-:S03]  /*1e8a0*/  IMAD.WIDE R16, R3, 0x4, R22 ;  /* 0x0000000403107825 */ /* 0x000fc600078e0216 */
[----:B------:R-:W2:Y:S04]  /*1e8b0*/  LDL.LU.64 R62, [R1+0x68] ;  /* 0x00006800013e7983 */ /* 0x000ea80000300a00 */
[----:B------:R1:W-:Y:S01]  /*1e8c0*/  STL.64 [R1+0x1148], R24 ;  /* 0x0011481801007387 */ /* 0x0003e20000100a00 */
[----:B----4-:R-:W-:-:S03]  /*1e8d0*/  IMAD.WIDE R14, R3, 0x4, R38 ;  /* 0x00000004030e7825 */ /* 0x010fc600078e0226 */
[----:B------:R-:W4:Y:S04]  /*1e8e0*/  LDL.LU.64 R22, [R1+0x48] ;  /* 0x0000480001167983 */ /* 0x000f280000300a00 */
[----:B------:R1:W-:Y:S04]  /*1e8f0*/  STL.64 [R1+0x1140], R16 ;  /* 0x0011401001007387 */ /* 0x0003e80000100a00 */
[----:B------:R-:W4:Y:S04]  /*1e900*/  LDL.LU.64 R54, [R1+0x28] ;  /* 0x0000280001367983 */ /* 0x000f280000300a00 */
[----:B------:R-:W4:Y:S04]  /*1e910*/  LDL.LU.64 R38, [R1+0x8] ;  /* 0x0000080001267983 */ /* 0x000f280000300a00 */
[----:B------:R1:W-:Y:S04]  /*1e920*/  LDGSTS.E [R7+-0x75400], [R24.64], P4 ;  /* 0x8ac0000018077fae */ /* 0x0003e8000a121844 */
[----:B------:R1:W-:Y:S04]  /*1e930*/  LDGSTS.E [R6+-0x74c00], [R16.64], P4 ;  /* 0x8b40000010067fae */ /* 0x0003e8000a121844 */
[----:B------:R3:W-:Y:S04]  /*1e940*/  STL.64 [R1+0x1138], R14 ;  /* 0x0011380e01007387 */ /* 0x0007e80000100a00 */
[----:B------:R3:W-:Y:S01]  /*1e950*/  LDGSTS.E [R0+-0x74400], [R14.64], P4 ;  /* 0x8bc000000e007fae */ /* 0x0007e2000a121844 */
[----:B-1----:R-:W-:-:S04]  /*1e960*/  IMAD.WIDE R40, R3, 0x4, R102 ;  /* 0x0000000403287825 */ /* 0x002fc800078e0266 */
[C---:B---3--:R-:W-:Y:S01]  /*1e970*/  IMAD.WIDE R32, R3.reuse, 0x4, R94 ;  /* 0x0000000403207825 */ /* 0x048fe200078e025e */
[----:B------:R-:W-:Y:S03]  /*1e980*/  STL.64 [R1+0x1130], R40 ;  /* 0x0011302801007387 */ /* 0x000fe60000100a00 */
[C---:B------:R-:W-:Y:S01]  /*1e990*/  IMAD.WIDE R24, R3.reuse, 0x4, R86 ;  /* 0x0000000403187825 */ /* 0x040fe200078e0256 */
[----:B------:R1:W-:Y:S04]  /*1e9a0*/  LDGSTS.E [R9+-0x73c00], [R40.64], P4 ;  /* 0x8c40000028097fae */ /* 0x0003e8000a121844 */
[----:B------:R-:W-:Y:S01]  /*1e9b0*/  STL.64 [R1+0x1128], R32 ;  /* 0x0011282001007387 */ /* 0x000fe20000100a00 */
[----:B------:R-:W-:-:S03]  /*1e9c0*/  IMAD.WIDE R16, R3, 0x4, R78 ;  /* 0x0000000403107825 */ /* 0x000fc600078e024e */
[----:B------:R3:W-:Y:S01]  /*1e9d0*/  LDGSTS.E [R8+-0x73400], [R32.64], P4 ;  /* 0x8cc0000020087fae */ /* 0x0007e2000a121844 */
[----:B------:R-:W-:-:S03]  /*1e9e0*/  IMAD.WIDE R14, R3, 0x4, R70 ;  /* 0x00000004030e7825 */ /* 0x000fc600078e0246 */
[----:B------:R1:W-:Y:S04]  /*1e9f0*/  STL.64 [R1+0x1120], R24 ;  /* 0x0011201801007387 */ /* 0x0003e80000100a00 */
[----:B------:R1:W-:Y:S01]  /*1ea00*/  LDGSTS.E [R7+-0x72c00], [R24.64], P4 ;  /* 0x8d40000018077fae */ /* 0x0003e2000a121844 */
[----:B------:R-:W-:-:S03]  /*1ea10*/  IMAD.WIDE R10, R3, 0x4, R10 ;  /* 0x00000004030a7825 */ /* 0x000fc600078e020a */
[----:B------:R1:W-:Y:S04]  /*1ea20*/  STL.64 [R1+0x1118], R16 ;  /* 0x0011181001007387 */ /* 0x0003e80000100a00 */
[----:B------:R1:W-:Y:S01]  /*1ea30*/  LDGSTS.E [R6+-0x72400], [R16.64], P4 ;  /* 0x8dc0000010067fae */ /* 0x0003e2000a121844 */
[----:B------:R-:W-:-:S03]  /*1ea40*/  IMAD.WIDE R18, R3, 0x4, R18 ;  /* 0x0000000403127825 */ /* 0x000fc600078e0212 */
[----:B------:R1:W-:Y:S04]  /*1ea50*/  STL.64 [R1+0x1110], R14 ;  /* 0x0011100e01007387 */ /* 0x0003e80000100a00 */
[----:B------:R1:W-:Y:S01]  /*1ea60*/  LDGSTS.E [R0+-0x71c00], [R14.64], P4 ;  /* 0x8e4000000e007fae */ /* 0x0003e2000a121844 */
[----:B--2---:R-:W-:-:S04]  /*1ea70*/  IMAD.WIDE R30, R3, 0x4, R30 ;  /* 0x00000004031e7825 */ /* 0x004fc800078e021e */
[C---:B-1----:R-:W-:Y:S01]  /*1ea80*/  IMAD.WIDE R24, R3.reuse, 0x4, R62 ;  /* 0x0000000403187825 */ /* 0x042fe200078e023e */
[----:B------:R-:W-:Y:S04]  /*1ea90*/  STL.64 [R1+0x1108], R30 ;  /* 0x0011081e01007387 */ /* 0x000fe80000100a00 */
[----:B------:R1:W-:Y:S01]  /*1eaa0*/  LDGSTS.E [R9+-0x71400], [R30.64], P4 ;  /* 0x8ec000001e097fae */ /* 0x0003e2000a121844 */
[----:B----4-:R-:W-:-:S03]  /*1eab0*/  IMAD.WIDE R22, R3, 0x4, R22 ;  /* 0x0000000403167825 */ /* 0x010fc600078e0216 */
[----:B------:R-:W-:Y:S04]  /*1eac0*/  STL.64 [R1+0x1100], R24 ;  /* 0x0011001801007387 */ /* 0x000fe80000100a00 */
[----:B------:R2:W-:Y:S01]  /*1ead0*/  LDGSTS.E [R8+-0x70c00], [R24.64], P4 ;  /* 0x8f40000018087fae */ /* 0x0005e2000a121844 */
[----:B------:R-:W-:-:S03]  /*1eae0*/  IMAD.WIDE R16, R3, 0x4, R54 ;  /* 0x0000000403107825 */ /* 0x000fc600078e0236 */
[----:B------:R4:W-:Y:S01]  /*1eaf0*/  STL.64 [R1+0x10f8], R22 ;  /* 0x0010f81601007387 */ /* 0x0009e20000100a00 */
[----:B------:R-:W-:-:S03]  /*1eb00*/  IMAD.WIDE R14, R3, 0x4, R38 ;  /* 0x00000004030e7825 */ /* 0x000fc600078e0226 */
[----:B------:R4:W-:Y:S04]  /*1eb10*/  LDGSTS.E [R7+-0x70400], [R22.64], P4 ;  /* 0x8fc0000016077fae */ /* 0x0009e8000a121844 */
[----:B------:R1:W-:Y:S04]  /*1eb20*/  STL.64 [R1+0x10f0], R16 ;  /* 0x0010f01001007387 */ /* 0x0003e80000100a00 */
[----:B------:R1:W-:Y:S01]  /*1eb30*/  LDGSTS.E [R6+-0x6fc00], [R16.64], P4 ;  /* 0x9040000010067fae */ /* 0x0003e2000a121844 */
[----:B----4-:R-:W-:-:S03]  /*1eb40*/  IMAD.WIDE R22, R3, 0x4, R26 ;  /* 0x0000000403167825 */ /* 0x010fc600078e021a */
[----:B------:R4:W-:Y:S04]  /*1eb50*/  STL.64 [R1+0x10e8], R14 ;  /* 0x0010e80e01007387 */ /* 0x0009e80000100a00 */
[----:B------:R4:W-:Y:S01]  /*1eb60*/  LDGSTS.E [R0+-0x6f400], [R14.64], P4 ;  /* 0x90c000000e007fae */ /* 0x0009e2000a121844 */
[----:B-1----:R-:W-:-:S03]  /*1eb70*/  IMAD.WIDE R16, R3, 0x4, R34 ;  /* 0x0000000403107825 */ /* 0x002fc600078e0222 */
[----:B------:R1:W-:Y:S04]  /*1eb80*/  STL.64 [R1+0x10e0], R10 ;  /* 0x0010e00a01007387 */ /* 0x0003e80000100a00 */
[----:B------:R1:W-:Y:S01]  /*1eb90*/  LDGSTS.E [R9+-0x6ec00], [R10.64], P4 ;  /* 0x914000000a097fae */ /* 0x0003e2000a121844 */
[----:B----4-:R-:W-:-:S03]  /*1eba0*/  IMAD.WIDE R14, R3, 0x4, R42 ;  /* 0x00000004030e7825 */ /* 0x010fc600078e022a */
[----:B------:R4:W-:Y:S04]  /*1ebb0*/  STL.64 [R1+0x10d8], R18 ;  /* 0x0010d81201007387 */ /* 0x0009e80000100a00 */
[----:B------:R4:W-:Y:S04]  /*1ebc0*/  LDGSTS.E [R8+-0x6e400], [R18.64], P4 ;  /* 0x91c0000012087fae */ /* 0x0009e8000a121844 */
[----:B------:R2:W-:Y:S04]  /*1ebd0*/  STL.64 [R1+0x10d0], R22 ;  /* 0x0010d01601007387 */ /* 0x0005e80000100a00 */
[----:B------:R2:W-:Y:S01]  /*1ebe0*/  LDGSTS.E [R7+-0x6dc00], [R22.64], P4 ;  /* 0x9240000016077fae */ /* 0x0005e2000a121844 */
[----:B-1----:R-:W-:-:S03]  /*1ebf0*/  IMAD.WIDE R10, R3, 0x4, R82 ;  /* 0x00000004030a7825 */ /* 0x002fc600078e0252 */
[----:B------:R1:W-:Y:S01]  /*1ec00*/  STL.64 [R1+0x10c8], R16 ;  /* 0x0010c81001007387 */ /* 0x0003e20000100a00 */
[----:B----4-:R-:W-:-:S03]  /*1ec10*/  IMAD.WIDE R18, R3, 0x4, R58 ;  /* 0x0000000403127825 */ /* 0x010fc600078e023a */
        /* <DEDUP_REMOVED lines=51> */
[----:B------:R4:W-:Y:S01]  /*1ef50*/  STL.64 [R1+0x1038], R18 ;  /* 0x0010381201007387 */ /* 0x0009e20000100a00 */
[----:B-1----:R-:W-:-:S03]  /*1ef60*/  IMAD.WIDE R10, R3, 0x4, R202 ;  /* 0x00000004030a7825 */ /* 0x002fc600078e02ca */
[----:B------:R1:W-:Y:S04]  /*1ef70*/  STL.64 [R1+0x1030], R16 ;  /* 0x0010301001007387 */ /* 0x0003e80000100a00 */
[----:B------:R1:W-:Y:S04]  /*1ef80*/  STL.64 [R1+0x1028], R14 ;  /* 0x0010280e01007387 */ /* 0x0003e80000100a00 */
[----:B------:R2:W-:Y:S04]  /*1ef90*/  LDGSTS.E [R9+-0x64c00], [R22.64], P4 ;  /* 0x9b40000016097fae */ /* 0x0005e8000a121844 */
[----:B------:R1:W-:Y:S04]  /*1efa0*/  STL.64 [R1+0x1020], R10 ;  /* 0x0010200a01007387 */ /* 0x0003e80000100a00 */
[----:B------:R-:W1:Y:S04]  /*1efb0*/  S2R R46, SR_TID.X ;  /* 0x00000000002e7919 */ /* 0x000e680000002100 */
[----:B--2---:R-:W2:Y:S04]  /*1efc0*/  LDL.LU.64 R22, [R1+0x420] ;  /* 0x0004200001167983 */ /* 0x004ea80000300a00 */
[----:B------:R-:W3:Y:S04]  /*1efd0*/  LDL.LU.64 R102, [R1+0x400] ;  /* 0x0004000001667983 */ /* 0x000ee80000300a00 */
[----:B------:R-:W3:Y:S04]  /*1efe0*/  LDL.LU.64 R94, [R1+0x3e0] ;  /* 0x0003e000015e7983 */ /* 0x000ee80000300a00 */
[----:B------:R-:W3:Y:S04]  /*1eff0*/  LDL.LU.64 R38, [R1+0x3c0] ;  /* 0x0003c00001267983 */ /* 0x000ee80000300a00 */
[----:B------:R-:W3:Y:S01]  /*1f000*/  LDL.LU.64 R30, [R1+0x3a0] ;  /* 0x0003a000011e7983 */ /* 0x000ee20000300a00 */
[----:B-1----:R-:W-:-:S03]  /*1f010*/  SHF.R.S32.HI R47, RZ, 0x6, R46 ;  /* 0x00000006ff2f7819 */ /* 0x002fc6000001142e */
[----:B------:R4:W-:Y:S01]  /*1f020*/  LDGSTS.E [R8+-0x64400], [R18.64], P4 ;  /* 0x9bc0000012087fae */ /* 0x0009e2000a121844 */
[----:B------:R-:W-:Y:S01]  /*1f030*/  LOP3.LUT R46, R46, 0x3f, RZ, 0xc0, !PT ;  /* 0x0000003f2e2e7812 */ /* 0x000fe200078ec0ff */
[----:B------:R-:W-:Y:S02]  /*1f040*/  IMAD.WIDE R24, R3, 0x4, R210 ;  /* 0x0000000403187825 */ /* 0x000fe400078e02d2 */
[----:B------:R1:W-:Y:S01]  /*1f050*/  LDGSTS.E [R7+-0x63c00], [R16.64], P4 ;  /* 0x9c40000010077fae */ /* 0x0003e2000a121844 */
[----:B------:R-:W-:Y:S01]  /*1f060*/  SGXT R47, R47, 0x1 ;  /* 0x000000012f2f781a */ /* 0x000fe20000000200 */
[----:B------:R-:W-:Y:S02]  /*1f070*/  IMAD.SHL.U32 R55, R46, 0x4, RZ ;  /* 0x000000042e377824 */ /* 0x000fe400078e00ff */
[----:B------:R1:W-:Y:S01]  /*1f080*/  LDGSTS.E [R6+-0x63400], [R14.64], P4 ;  /* 0x9cc000000e067fae */ /* 0x0003e2000a121844 */
[----:B----4-:R-:W-:-:S03]  /*1f090*/  IMAD.WIDE R18, R3, 0x4, R218 ;  /* 0x0000000403127825 */ /* 0x010fc600078e02da */
[----:B------:R4:W-:Y:S01]  /*1f0a0*/  LDGSTS.E [R0+-0x62c00], [R10.64], P4 ;  /* 0x9d4000000a007fae */ /* 0x0009e2000a121844 */
[----:B-1----:R-:W-:-:S03]  /*1f0b0*/  IMAD.WIDE R16, R3, 0x4, R226 ;  /* 0x0000000403107825 */ /* 0x002fc600078e02e2 */
[----:B------:R-:W-:Y:S01]  /*1f0c0*/  STL.64 [R1+0x1018], R24 ;  /* 0x0010181801007387 */ /* 0x000fe20000100a00 */
[----:B------:R-:W-:-:S03]  /*1f0d0*/  IMAD.WIDE R14, R3, 0x4, R234 ;  /* 0x00000004030e7825 */ /* 0x000fc600078e02ea */
[----:B------:R3:W-:Y:S01]  /*1f0e0*/  STL.64 [R1+0x1010], R18 ;  /* 0x0010101201007387 */ /* 0x0007e20000100a00 */
[----:B------:R-:W-:Y:S01]  /*1f0f0*/  LOP3.LUT R55, R55, 0x110, R47, 0x78, !PT ;  /* 0x0000011037377812 */ /* 0x000fe200078e782f */
[----:B----4-:R-:W-:Y:S02]  /*1f100*/  IMAD.WIDE R10, R3, 0x4, R242 ;  /* 0x00000004030a7825 */ /* 0x010fe400078e02f2 */
[----:B------:R1:W-:Y:S01]  /*1f110*/  STL.64 [R1+0x1008], R16 ;  /* 0x0010081001007387 */ /* 0x0003e20000100a00 */
[----:B------:R-:W-:-:S03]  /*1f120*/  LOP3.LUT R55, R55, 0x60, RZ, 0x3c, !PT ;  /* 0x0000006037377812 */ /* 0x000fc600078e3cff */
[----:B------:R4:W-:Y:S04]  /*1f130*/  STL.64 [R1+0x1000], R14 ;  /* 0x0010000e01007387 */ /* 0x0009e80000100a00 */
[----:B------:R1:W-:Y:S04]  /*1f140*/  STL.64 [R1+0xff8], R10 ;  /* 0x000ff80a01007387 */ /* 0x0003e80000100a00 */
[----:B------:R1:W-:Y:S04]  /*1f150*/  LDGSTS.E [R9+-0x62400], [R24.64], P4 ;  /* 0x9dc0000018097fae */ /* 0x0003e8000a121844 */
[----:B------:R-:W3:Y:S04]  /*1f160*/  LDL.LU.64 R86, [R1+0x380] ;  /* 0x0003800001567983 */ /* 0x000ee80000300a00 */
[----:B------:R3:W-:Y:S04]  /*1f170*/  LDGSTS.E [R8+-0x61c00], [R18.64], P4 ;  /* 0x9e40000012087fae */ /* 0x0007e8000a121844 */
[----:B------:R-:W3:Y:S01]  /*1f180*/  LDL.LU.64 R78, [R1+0x360] ;  /* 0x00036000014e7983 */ /* 0x000ee20000300a00 */
[----:B-1----:R-:W-:-:S03]  /*1f190*/  IADD3 R9, R55, 0x100000, RZ ;  /* 0x0010000037097810 */ /* 0x002fc60007ffe0ff */
[----:B------:R1:W-:Y:S04]  /*1f1a0*/  LDGSTS.E [R7+-0x61400], [R16.64], P4 ;  /* 0x9ec0000010077fae */ /* 0x0003e8000a121844 */
[----:B------:R-:W3:Y:S04]  /*1f1b0*/  LDL.LU.64 R70, [R1+0x340] ;  /* 0x0003400001467983 */ /* 0x000ee80000300a00 */
[----:B------:R4:W-:Y:S04]  /*1f1c0*/  LDGSTS.E [R6+-0x60c00], [R14.64], P4 ;  /* 0x9f4000000e067fae */ /* 0x0009e8000a121844 */
[----:B------:R-:W3:Y:S04]  /*1f1d0*/  LDL.LU.64 R62, [R1+0x320] ;  /* 0x00032000013e7983 */ /* 0x000ee80000300a00 */
[----:B------:R1:W-:Y:S04]  /*1f1e0*/  LDGSTS.E [R0+-0x60400], [R10.64], P4 ;  /* 0x9fc000000a007fae */ /* 0x0003e8000a121844 */
[----:B------:R-:W3:Y:S01]  /*1f1f0*/  LDL.LU.64 R46, [R1+0x300] ;  /* 0x00030000012e7983 */ /* 0x000ee20000300a00 */
[----:B--2---:R-:W-:-:S04]  /*1f200*/  IMAD.WIDE R22, R3, 0x4, R22 ;  /* 0x0000000403167825 */ /* 0x004fc800078e0216 */
[C---:B---3--:R-:W-:Y:S01]  /*1f210*/  IMAD.WIDE R18, R3.reuse, 0x4, R102 ;  /* 0x0000000403127825 */ /* 0x048fe200078e0266 */
[----:B------:R2:W-:Y:S03]  /*1f220*/  STL.64 [R1+0x420], R22 ;  /* 0x0004201601007387 */ /* 0x0005e60000100a00 */
[C---:B-1----:R-:W-:Y:S01]  /*1f230*/  IMAD.WIDE R16, R3.reuse, 0x4, R94 ;  /* 0x0000000403107825 */ /* 0x042fe200078e025e */
[----:B------:R1:W-:Y:S03]  /*1f240*/  STL.64 [R1+0x400], R18 ;  /* 0x0004001201007387 */ /* 0x0003e60000100a00 */
[C---:B----4-:R-:W-:Y:S01]  /*1f250*/  IMAD.WIDE R14, R3.reuse, 0x4, R38 ;  /* 0x00000004030e7825 */ /* 0x050fe200078e0226 */
[----:B------:R3:W-:Y:S03]  /*1f260*/  STL.64 [R1+0x3e0], R16 ;  /* 0x0003e01001007387 */ /* 0x0007e60000100a00 */
[----:B------:R-:W-:Y:S01]  /*1f270*/  IMAD.WIDE R10, R3, 0x4, R30 ;  /* 0x00000004030a7825 */ /* 0x000fe200078e021e */
[----:B------:R4:W-:Y:S04]  /*1f280*/  STL.64 [R1+0x3c0], R14 ;  /* 0x0003c00e01007387 */ /* 0x0009e80000100a00 */
[----:B------:R2:W-:Y:S04]  /*1f290*/  LDGSTS.E [R9+-0x7fa00], [R22.64], P4 ;  /* 0x8060000016097fae */ /* 0x0005e8000a121844 */
[----:B------:R1:W-:Y:S04]  /*1f2a0*/  STL.64 [R1+0x3a0], R10 ;  /* 0x0003a00a01007387 */ /* 0x0003e80000100a00 */
[----:B--2---:R-:W2:Y:S04]  /*1f2b0*/  LDL.LU.64 R22, [R1+0x2e0] ;  /* 0x0002e00001167983 */ /* 0x004ea80000300a00 */
[----:B------:R-:W2:Y:S04]  /*1f2c0*/  LDL.LU.64 R102, [R1+0x2c0] ;  /* 0x0002c00001667983 */ /* 0x000ea80000300a00 */
[----:B------:R-:W2:Y:S04]  /*1f2d0*/  LDL.LU.64 R94, [R1+0x2a0] ;  /* 0x0002a000015e7983 */ /* 0x000ea80000300a00 */
[----:B------:R-:W2:Y:S04]  /*1f2e0*/  LDL.LU.64 R38, [R1+0x280] ;  /* 0x0002800001267983 */ /* 0x000ea80000300a00 */
[----:B------:R-:W2:Y:S01]  /*1f2f0*/  LDL.LU.64 R30, [R1+0x260] ;  /* 0x00026000011e7983 */ /* 0x000ea20000300a00 */
[----:B------:R-:W-:-:S02]  /*1f300*/  IADD3 R8, R55, 0x100000, RZ ;  /* 0x0010000037087810 */ /* 0x000fc40007ffe0ff */
[C---:B------:R-:W-:Y:S02]  /*1f310*/  IADD3 R7, R55.reuse, 0x100000, RZ ;  /* 0x0010000037077810 */ /* 0x040fe40007ffe0ff */
[C---:B------:R-:W-:Y:S01]  /*1f320*/  IADD3 R6, R55.reuse, 0x100000, RZ ;  /* 0x0010000037067810 */ /* 0x040fe20007ffe0ff */
[----:B------:R1:W-:Y:S01]  /*1f330*/  LDGSTS.E [R8+-0x7f200], [R18.64], P4 ;  /* 0x80e0000012087fae */ /* 0x0003e2000a121844 */
[----:B------:R-:W-:-:S03]  /*1f340*/  IADD3 R0, R55, 0x100000, RZ ;  /* 0x0010000037007810 */ /* 0x000fc60007ffe0ff */
[----:B------:R3:W-:Y:S01]  /*1f350*/  LDGSTS.E [R7+-0x7ea00], [R16.64], P4 ;  /* 0x8160000010077fae */ /* 0x0007e2000a121844 */
[----:B------:R-:W-:-:S03]  /*1f360*/  IMAD.WIDE R24, R3, 0x4, R86 ;  /* 0x0000000403187825 */ /* 0x000fc600078e0256 */
[----:B------:R4:W-:Y:S04]  /*1f370*/  LDGSTS.E [R6+-0x7e200], [R14.64], P4 ;  /* 0x81e000000e067fae */ /* 0x0009e8000a121844 */
[----:B------:R3:W-:Y:S01]  /*1f380*/  LDGSTS.E [R0+-0x7da00], [R10.64], P4 ;  /* 0x826000000a007fae */ /* 0x0007e2000a121844 */
[----:B-1----:R-:W-:-:S03]  /*1f390*/  IMAD.WIDE R18, R3, 0x4, R78 ;  /* 0x0000000403127825 */ /* 0x002fc600078e024e */
[----:B------:R-:W-:Y:S01]  /*1f3a0*/  STL.64 [R1+0x380], R24 ;  /* 0x0003801801007387 */ /* 0x000fe20000100a00 */
[----:B---3--:R-:W-:-:S03]  /*1f3b0*/  IMAD.WIDE R16, R3, 0x4, R70 ;  /* 0x0000000403107825 */ /* 0x008fc600078e0246 */
[----:B------:R1:W-:Y:S01]  /*1f3c0*/  STL.64 [R1+0x360], R18 ;  /* 0x0003601201007387 */ /* 0x0003e20000100a00 */
[----:B----4-:R-:W-:-:S03]  /*1f3d0*/  IMAD.WIDE R14, R3, 0x4, R62 ;  /* 0x00000004030e7825 */ /* 0x010fc600078e023e */
[----:B------:R3:W-:Y:S04]  /*1f3e0*/  STL.64 [R1+0x1178], R16 ;  /* 0x0011781001007387 */ /* 0x0007e80000100a00 */
[----:B------:R4:W-:Y:S01]  /*1f3f0*/  STL.64 [R1+0x1180], R14 ;  /* 0x0011800e01007387 */ /* 0x0009e20000100a00 */
[----:B------:R-:W-:-:S03]  /*1f400*/  IMAD.WIDE R10, R3, 0x4, R46 ;  /* 0x00000004030a7825 */ /* 0x000fc600078e022e */
[----:B------:R-:W2:Y:S04]  /*1f410*/  LDL.LU.64 R86, [R1+0x240] ;  /* 0x0002400001567983 */ /* 0x000ea80000300a00 */
[----:B------:R1:W-:Y:S04]  /*1f420*/  LDGSTS.E [R9+-0x7d200], [R24.64], P4 ;  /* 0x82e0000018097fae */ /* 0x0003e8000a121844 */
[----:B------:R1:W-:Y:S04]  /*1f430*/  STL.64 [R1+0x1188], R10 ;  /* 0x0011880a01007387 */ /* 0x0003e80000100a00 */
[----:B------:R1:W-:Y:S04]  /*1f440*/  LDGSTS.E [R8+-0x7ca00], [R18.64], P4 ;  /* 0x8360000012087fae */ /* 0x0003e8000a121844 */
[----:B------:R-:W2:Y:S04]  /*1f450*/  LDL.LU.64 R78, [R1+0x220] ;  /* 0x00022000014e7983 */ /* 0x000ea80000300a00 */
[----:B------:R3:W-:Y:S04]  /*1f460*/  LDGSTS.E [R7+-0x7c200], [R16.64], P4 ;  /* 0x83e0000010077fae */ /* 0x0007e8000a121844 */
[----:B------:R-:W2:Y:S04]  /*1f470*/  LDL.LU.64 R70, [R1+0x200] ;  /* 0x0002000001467983 */ /* 0x000ea80000300a00 */
[----:B------:R4:W-:Y:S04]  /*1f480*/  LDGSTS.E [R6+-0x7ba00], [R14.64], P4 ;  /* 0x846000000e067fae */ /* 0x0009e8000a121844 */
[----:B------:R-:W2:Y:S04]  /*1f490*/  LDL.LU.64 R62, [R1+0x1e0] ;  /* 0x0001e000013e7983 */ /* 0x000ea80000300a00 */
[----:B------:R1:W-:Y:S04]  /*1f4a0*/  LDGSTS.E [R0+-0x7b200], [R10.64], P4 ;  /* 0x84e000000a007fae */ /* 0x0003e8000a121844 */
[----:B------:R-:W2:Y:S02]  /*1f4b0*/  LDL.LU.64 R46, [R1+0x1c0] ;  /* 0x0001c000012e7983 */ /* 0x000ea40000300a00 */
[----:B--2---:R-:W-:-:S04]  /*1f4c0*/  IMAD.WIDE R22, R3, 0x4, R22 ;  /* 0x0000000403167825 */ /* 0x004fc800078e0216 */
[C---:B-1----:R-:W-:Y:S01]  /*1f4d0*/  IMAD.WIDE R18, R3.reuse, 0x4, R102 ;  /* 0x0000000403127825 */ /* 0x042fe200078e0266 */
[----:B------:R1:W-:Y:S03]  /*1f4e0*/  STL.64 [R1+0x1190], R22 ;  /* 0x0011901601007387 */ /* 0x0003e60000100a00 */
[C---:B---3--:R-:W-:Y:S01]  /*1f4f0*/  IMAD.WIDE R16, R3.reuse, 0x4, R94 ;  /* 0x0000000403107825 */ /* 0x048fe200078e025e */
[----:B------:R3:W-:Y:S03]  /*1f500*/  STL.64 [R1+0x1198], R18 ;  /* 0x0011981201007387 */ /* 0x0007e60000100a00 */
[C---:B----4-:R-:W-:Y:S01]  /*1f510*/  IMAD.WIDE R14, R3.reuse, 0x4, R38 ;  /* 0x00000004030e7825 */ /* 0x050fe200078e0226 */
[----:B------:R3:W-:Y:S03]  /*1f520*/  STL.64 [R1+0x11a0], R16 ;  /* 0x0011a01001007387 */ /* 0x0007e60000100a00 */
[C---:B------:R-:W-:Y:S01]  /*1f530*/  IMAD.WIDE R10, R3.reuse, 0x4, R30 ;  /* 0x00000004030a7825 */ /* 0x040fe200078e021e */
[----:B------:R4:W-:Y:S04]  /*1f540*/  STL.64 [R1+0x11a8], R14 ;  /* 0x0011a80e01007387 */ /* 0x0009e80000100a00 */
[----:B------:R1:W-:Y:S04]  /*1f550*/  STL.64 [R1+0x11b0], R10 ;  /* 0x0011b00a01007387 */ /* 0x0003e80000100a00 */
[----:B------:R-:W2:Y:S04]  /*1f560*/  LDL.LU.64 R38, [R1+0x1a0] ;  /* 0x0001a00001267983 */ /* 0x000ea80000300a00 */
[----:B------:R1:W-:Y:S04]  /*1f570*/  LDGSTS.E [R9+-0x7aa00], [R22.64], P4 ;  /* 0x8560000016097fae */ /* 0x0003e8000a121844 */
[----:B------:R-:W2:Y:S04]  /*1f580*/  LDL.LU.64 R30, [R1+0x180] ;  /* 0x00018000011e7983 */ /* 0x000ea80000300a00 */
[----:B------:R3:W-:Y:S04]  /*1f590*/  LDGSTS.E [R8+-0x7a200], [R18.64], P4 ;  /* 0x85e0000012087fae */ /* 0x0007e8000a121844 */
[----:B-1----:R-:W2:Y:S04]  /*1f5a0*/  LDL.LU.64 R22, [R1+0x160] ;  /* 0x0001600001167983 */ /* 0x002ea80000300a00 */
[----:B------:R1:W-:Y:S04]  /*1f5b0*/  LDGSTS.E [R7+-0x79a00], [R16.64], P4 ;  /* 0x8660000010077fae */ /* 0x0003e8000a121844 */
[----:B------:R4:W-:Y:S04]  /*1f5c0*/  LDGSTS.E [R6+-0x79200], [R14.64], P4 ;  /* 0x86e000000e067fae */ /* 0x0009e8000a121844 */
[----:B------:R1:W-:Y:S04]  /*1f5d0*/  LDGSTS.E [R0+-0x78a00], [R10.64], P4 ;  /* 0x876000000a007fae */ /* 0x0003e8000a121844 */
[----:B------:R-:W2:Y:S04]  /*1f5e0*/  LDL.LU.64 R110, [R1+0x140] ;  /* 0x00014000016e7983 */ /* 0x000ea80000300a00 */
[----:B------:R-:W2:Y:S01]  /*1f5f0*/  LDL.LU.64 R102, [R1+0x120] ;  /* 0x0001200001667983 */ /* 0x000ea20000300a00 */
[----:B------:R-:W-:-:S05]  /*1f600*/  IMAD.WIDE R24, R3, 0x4, R86 ;  /* 0x0000000403187825 */ /* 0x000fca00078e0256 */
[----:B------:R2:W-:Y:S04]  /*1f610*/  STL.64 [R1+0x11d0], R24 ;  /* 0x0011d01801007387 */ /* 0x0005e80000100a00 */
[----:B------:R2:W-:Y:S01]  /*1f620*/  LDGSTS.E [R9+-0x78200], [R24.64], P4 ;  /* 0x87e0000018097fae */ /* 0x0005e2000a121844 */
[----:B---3--:R-:W-:-:S04]  /*1f630*/  IMAD.WIDE R18, R3, 0x4, R78 ;  /* 0x0000000403127825 */ /* 0x008fc800078e024e */
[C---:B-1----:R-:W-:Y:S01]  /*1f640*/  IMAD.WIDE R16, R3.reuse, 0x4, R70 ;  /* 0x0000000403107825 */ /* 0x042fe200078e0246 */
[----:B------:R1:W-:Y:S03]  /*1f650*/  STL.64 [R1+0x11c8], R18 ;  /* 0x0011c81201007387 */ /* 0x0003e60000100a00 */
[C---:B----4-:R-:W-:Y:S01]  /*1f660*/  IMAD.WIDE R14, R3.reuse, 0x4, R62 ;  /* 0x00000004030e7825 */ /* 0x050fe200078e023e */
[----:B------:R3:W-:Y:S03]  /*1f670*/  STL.64 [R1+0x11c0], R16 ;  /* 0x0011c01001007387 */ /* 0x0007e60000100a00 */
[C---:B------:R-:W-:Y:S01]  /*1f680*/  IMAD.WIDE R10, R3.reuse, 0x4, R46 ;  /* 0x00000004030a7825 */ /* 0x040fe200078e022e */
[----:B------:R4:W-:Y:S04]  /*1f690*/  STL.64 [R1+0x11b8], R14 ;  /* 0x0011b80e01007387 */ /* 0x0009e80000100a00 */
[----:B------:R1:W-:Y:S04]  /*1f6a0*/  STL.64 [R1+0x1338], R10 ;  /* 0x0013380a01007387 */ /* 0x0003e80000100a00 */
[----:B------:R-:W4:Y:S04]  /*1f6b0*/  LDL.LU.64 R94, [R1+0x100] ;  /* 0x00010000015e7983 */ /* 0x000f280000300a00 */
[----:B------:R-:W4:Y:S04]  /*1f6c0*/  LDL.LU.64 R86, [R1+0xe0] ;  /* 0x0000e00001567983 */ /* 0x000f280000300a00 */
[----:B------:R1:W-:Y:S04]  /*1f6d0*/  LDGSTS.E [R8+-0x77a00], [R18.64], P4 ;  /* 0x8860000012087fae */ /* 0x0003e8000a121844 */
[----:B------:R-:W4:Y:S04]  /*1f6e0*/  LDL.LU.64 R78, [R1+0xc0] ;  /* 0x0000c000014e7983 */ /* 0x000f280000300a00 */
[----:B------:R3:W-:Y:S04]  /*1f6f0*/  LDGSTS.E [R7+-0x77200], [R16.64], P4 ;  /* 0x88e0000010077fae */ /* 0x0007e8000a121844 */
[----:B------:R-:W4:Y:S04]  /*1f700*/  LDL.LU.64 R70, [R1+0xa0] ;  /* 0x0000a00001467983 */ /* 0x000f280000300a00 */
[----:B------:R-:W4:Y:S04]  /*1f710*/  LDL.LU.64 R62, [R1+0x80] ;  /* 0x00008000013e7983 */ /* 0x000f280000300a00 */
[----:B------:R4:W-:Y:S04]  /*1f720*/  LDGSTS.E [R6+-0x76a00], [R14.64], P4 ;  /* 0x896000000e067fae */ /* 0x0009e8000a121844 */
[----:B------:R1:W-:Y:S01]  /*1f730*/  LDGSTS.E [R0+-0x76200], [R10.64], P4 ;  /* 0x89e000000a007fae */ /* 0x0003e2000a121844 */
[----:B--2---:R-:W-:-:S05]  /*1f740*/  IMAD.WIDE R24, R3, 0x4, R38 ;  /* 0x0000000403187825 */ /* 0x004fca00078e0226 */
[----:B------:R2:W-:Y:S01]  /*1f750*/  LDGSTS.E [R9+-0x75a00], [R24.64], P4 ;  /* 0x8a60000018097fae */ /* 0x0005e2000a121844 */
[----:B-1----:R-:W-:-:S05]  /*1f760*/  IMAD.WIDE R18, R3, 0x4, R30 ;  /* 0x0000000403127825 */ /* 0x002fca00078e021e */
[----:B------:R1:W-:Y:S01]  /*1f770*/  LDGSTS.E [R8+-0x75200], [R18.64], P4 ;  /* 0x8ae0000012087fae */ /* 0x0003e2000a121844 */
[----:B---3--:R-:W-:-:S03]  /*1f780*/  IMAD.WIDE R16, R3, 0x4, R22 ;  /* 0x0000000403107825 */ /* 0x008fc600078e0216 */
[----:B------:R-:W3:Y:S04]  /*1f790*/  LDL.LU.64 R22, [R1+0x60] ;  /* 0x0000600001167983 */ /* 0x000ee80000300a00 */
[----:B------:R2:W-:Y:S04]  /*1f7a0*/  STL.64 [R1+0x1330], R24 ;  /* 0x0013301801007387 */ /* 0x0005e80000100a00 */
[----:B------:R-:W3:Y:S04]  /*1f7b0*/  LDL.LU.64 R46, [R1+0x40] ;  /* 0x00004000012e7983 */ /* 0x000ee80000300a00 */
[----:B------:R1:W-:Y:S04]  /*1f7c0*/  STL.64 [R1+0x1328], R18 ;  /* 0x0013281201007387 */ /* 0x0003e80000100a00 */
[----:B------:R-:W3:Y:S04]  /*1f7d0*/  LDL.LU.64 R38, [R1+0x20] ;  /* 0x0000200001267983 */ /* 0x000ee80000300a00 */
[----:B------:R1:W-:Y:S04]  /*1f7e0*/  STL.64 [R1+0x1320], R16 ;  /* 0x0013201001007387 */ /* 0x0003e80000100a00 */
[----:B------:R-:W3:Y:S01]  /*1f7f0*/  LDL.LU.64 R30, [R1] ;  /* 0x00000000011e7983 */ /* 0x000ee20000300a00 */
[----:B----4-:R-:W-:-:S03]  /*1f800*/  IMAD.WIDE R14, R3, 0x4, R110 ;  /* 0x00000004030e7825 */ /* 0x010fc600078e026e */
[----:B------:R4:W-:Y:S01]  /*1f810*/  LDGSTS.E [R7+-0x74a00], [R16.64], P4 ;  /* 0x8b60000010077fae */ /* 0x0009e2000a121844 */
[----:B------:R-:W-:-:S03]  /*1f820*/  IMAD.WIDE R10, R3, 0x4, R102 ;  /* 0x00000004030a7825 */ /* 0x000fc600078e0266 */
[----:B------:R1:W-:Y:S04]  /*1f830*/  STL.64 [R1+0x1318], R14 ;  /* 0x0013180e01007387 */ /* 0x0003e80000100a00 */
[----:B------:R1:W-:Y:S04]  /*1f840*/  LDGSTS.E [R6+-0x74200], [R14.64], P4 ;  /* 0x8be000000e067fae */ /* 0x0003e8000a121844 */
        /* <DEDUP_REMOVED lines=10> */
[----:B------:R-:W-:Y:S01]  /*1f8f0*/  STL.64 [R1+0x12f8], R16 ;  /* 0x0012f81001007387 */ /* 0x000fe20000100a00 */
[----:B------:R-:W-:-:S03]  /*1f900*/  IMAD.WIDE R10, R3, 0x4, R62 ;  /* 0x00000004030a7825 */ /* 0x000fc600078e023e */
[----:B------:R4:W-:Y:S04]  /*1f910*/  LDGSTS.E [R7+-0x72200], [R16.64], P4 ;  /* 0x8de0000010077fae */ /* 0x0009e8000a121844 */
[----:B------:R-:W-:Y:S04]  /*1f920*/  STL.64 [R1+0x12f0], R14 ;  /* 0x0012f00e01007387 */ /* 0x000fe80000100a00 */
[----:B------:R1:W-:Y:S04]  /*1f930*/  LDGSTS.E [R6+-0x71a00], [R14.64], P4 ;  /* 0x8e6000000e067fae */ /* 0x0003e8000a121844 */
[----:B------:R1:W-:Y:S04]  /*1f940*/  STL.64 [R1+0x12e8], R10 ;  /* 0x0012e80a01007387 */ /* 0x0003e80000100a00 */
[----:B------:R1:W-:Y:S02]  /*1f950*/  LDGSTS.E [R0+-0x71200], [R10.64], P4 ;  /* 0x8ee000000a007fae */ /* 0x0003e4000a121844 */
[----:B-1----:R-:W-:-:S04]  /*1f960*/  IMAD.WIDE R10, R3, 0x4, R12 ;  /* 0x00000004030a7825 */ /* 0x002fc800078e020c */
[----:B------:R-:W-:-:S04]  /*1f970*/  IMAD.WIDE R12, R3, 0x4, R44 ;  /* 0x00000004030c7825 */ /* 0x000fc800078e022c */
[----:B---3--:R-:W-:-:S04]  /*1f980*/  IMAD.WIDE R22, R3, 0x4, R22 ;  /* 0x0000000403167825 */ /* 0x008fc800078e0216 */
[C---:B--2---:R-:W-:Y:S01]  /*1f990*/  IMAD.WIDE R18, R3.reuse, 0x4, R46 ;  /* 0x0000000403127825 */ /* 0x044fe200078e022e */
[----:B------:R-:W-:Y:S04]  /*1f9a0*/  STL.64 [R1+0x12e0], R22 ;  /* 0x0012e01601007387 */ /* 0x000fe80000100a00 */
[----:B------:R1:W-:Y:S01]  /*1f9b0*/  LDGSTS.E [R9+-0x70a00], [R22.64], P4 ;  /* 0x8f60000016097fae */ /* 0x0003e2000a121844 */
[----:B----4-:R-:W-:-:S03]  /*1f9c0*/  IMAD.WIDE R16, R3, 0x4, R38 ;  /* 0x0000000403107825 */ /* 0x010fc600078e0226 */
[----:B------:R2:W-:Y:S04]  /*1f9d0*/  STL.64 [R1+0x12d8], R18 ;  /* 0x0012d81201007387 */ /* 0x0005e80000100a00 */
[----:B------:R2:W-:Y:S01]  /*1f9e0*/  LDGSTS.E [R8+-0x70200], [R18.64], P4 ;  /* 0x8fe0000012087fae */ /* 0x0005e2000a121844 */
[----:B------:R-:W-:-:S03]  /*1f9f0*/  IMAD.WIDE R14, R3, 0x4, R30 ;  /* 0x00000004030e7825 */ /* 0x000fc600078e021e */
[----:B------:R3:W-:Y:S04]  /*1fa00*/  STL.64 [R1+0x12d0], R16 ;  /* 0x0012d01001007387 */ /* 0x0007e80000100a00 */
[----:B------:R3:W-:Y:S01]  /*1fa10*/  LDGSTS.E [R7+-0x6fa00], [R16.64], P4 ;  /* 0x9060000010077fae */ /* 0x0007e2000a121844 */
[----:B--2---:R-:W-:-:S03]  /*1fa20*/  IMAD.WIDE R18, R3, 0x4, R20 ;  /* 0x0000000403127825 */ /* 0x004fc600078e0214 */
[----:B------:R2:W-:Y:S04]  /*1fa30*/  STL.64 [R1+0x12c8], R14 ;  /* 0x0012c80e01007387 */ /* 0x0005e80000100a00 */
[----:B------:R2:W-:Y:S01]  /*1fa40*/  LDGSTS.E [R6+-0x6f200], [R14.64], P4 ;  /* 0x90e000000e067fae */ /* 0x0005e2000a121844 */
[----:B---3--:R-:W-:-:S03]  /*1fa50*/  IMAD.WIDE R16, R3, 0x4, R28 ;  /* 0x0000000403107825 */ /* 0x008fc600078e021c */
        /* <DEDUP_REMOVED lines=49> */
[----:B------:R4:W-:Y:S01]  /*1fd70*/  STL.64 [R1+0x1238], R16 ;  /* 0x0012381001007387 */ /* 0x0009e20000100a00 */
[----:B--2---:R-:W-:-:S03]  /*1fd80*/  IMAD.WIDE R10, R3, 0x4, R172 ;  /* 0x00000004030a7825 */ /* 0x004fc600078e02ac */
[----:B------:R3:W-:Y:S04]  /*1fd90*/  STL.64 [R1+0x1230], R14 ;  /* 0x0012300e01007387 */ /* 0x0007e80000100a00 */
[----:B------:R1:W-:Y:S04]  /*1fda0*/  STL.64 [R1+0x1228], R12 ;  /* 0x0012280c01007387 */ /* 0x0003e80000100a00 */
[----:B------:R1:W-:Y:S04]  /*1fdb0*/  STL.64 [R1+0x1220], R10 ;  /* 0x0012200a01007387 */ /* 0x0003e80000100a00 */
[----:B------:R-:W2:Y:S04]  /*1fdc0*/  LDL.LU.64 R46, [R1+0xc50] ;  /* 0x000c5000012e7983 */ /* 0x000ea80000300a00 */
[----:B------:R-:W2:Y:S04]  /*1fdd0*/  LDL.LU.64 R38, [R1+0xc48] ;  /* 0x000c480001267983 */ /* 0x000ea80000300a00 */
[----:B------:R-:W2:Y:S04]  /*1fde0*/  LDL.LU.64 R30, [R1+0xc40] ;  /* 0x000c4000011e7983 */ /* 0x000ea80000300a00 */
[----:B-1----:R-:W2:Y:S04]  /*1fdf0*/  LDL.LU.64 R22, [R1+0xc38] ;  /* 0x000c380001167983 */ /* 0x002ea80000300a00 */
[----:B------:R3:W-:Y:S04]  /*1fe00*/  LDGSTS.E [R9+-0x66a00], [R18.64], P4 ;  /* 0x9960000012097fae */ /* 0x0007e8000a121844 */
[----:B------:R4:W-:Y:S04]  /*1fe10*/  LDGSTS.E [R8+-0x66200], [R16.64], P4 ;  /* 0x99e0000010087fae */ /* 0x0009e8000a121844 */
[----:B------:R1:W-:Y:S01]  /*1fe20*/  LDGSTS.E [R7+-0x65a00], [R14.64], P4 ;  /* 0x9a6000000e077fae */ /* 0x0003e2000a121844 */
[----:B---3--:R-:W-:-:S03]  /*1fe30*/  IMAD.WIDE R18, R3, 0x4, R180 ;  /* 0x0000000403127825 */ /* 0x008fc600078e02b4 */
[----:B------:R3:W-:Y:S01]  /*1fe40*/  LDGSTS.E [R6+-0x65200], [R12.64], P4 ;  /* 0x9ae000000c067fae */ /* 0x0007e2000a121844 */
[----:B----4-:R-:W-:-:S03]  /*1fe50*/  IMAD.WIDE R16, R3, 0x4, R188 ;  /* 0x0000000403107825 */ /* 0x010fc600078e02bc */
[----:B------:R4:W-:Y:S01]  /*1fe60*/  LDGSTS.E [R0+-0x64a00], [R10.64], P4 ;  /* 0x9b6000000a007fae */ /* 0x0009e2000a121844 */
[----:B-1----:R-:W-:-:S03]  /*1fe70*/  IMAD.WIDE R14, R3, 0x4, R196 ;  /* 0x00000004030e7825 */ /* 0x002fc600078e02c4 */
[----:B------:R-:W-:Y:S01]  /*1fe80*/  STL.64 [R1+0x1218], R18 ;  /* 0x0012181201007387 */ /* 0x000fe20000100a00 */
[----:B---3--:R-:W-:-:S03]  /*1fe90*/  IMAD.WIDE R12, R3, 0x4, R204 ;  /* 0x00000004030c7825 */ /* 0x008fc600078e02cc */
[----:B------:R1:W-:Y:S01]  /*1fea0*/  LDGSTS.E [R9+-0x64200], [R18.64], P4 ;  /* 0x9be0000012097fae */ /* 0x0003e2000a121844 */
[----:B----4-:R-:W-:-:S03]  /*1feb0*/  IMAD.WIDE R10, R3, 0x4, R212 ;  /* 0x00000004030a7825 */ /* 0x010fc600078e02d4 */
[----:B------:R-:W-:Y:S04]  /*1fec0*/  STL.64 [R1+0x1210], R16 ;  /* 0x0012101001007387 */ /* 0x000fe80000100a00 */
[----:B------:R1:W-:Y:S01]  /*1fed0*/  LDGSTS.E [R8+-0x63a00], [R16.64], P4 ;  /* 0x9c60000010087fae */ /* 0x0003e2000a121844 */
[----:B------:R-:W-:-:S03]  /*1fee0*/  IMAD.MOV.U32 R2, RZ, RZ, c[0x0][0x188] ;  /* 0x00006200ff027624 */ /* 0x000fc600078e00ff */
[----:B------:R3:W-:Y:S04]  /*1fef0*/  STL.64 [R1+0x1208], R14 ;  /* 0x0012080e01007387 */ /* 0x0007e80000100a00 */
[----:B------:R3:W-:Y:S01]  /*1ff00*/  LDGSTS.E [R7+-0x63200], [R14.64], P4 ;  /* 0x9ce000000e077fae */ /* 0x0007e2000a121844 */
[----:B------:R-:W-:-:S03]  /*1ff10*/  IMAD.WIDE R4, R3, 0x4, R4 ;  /* 0x0000000403047825 */ /* 0x000fc600078e0204 */
[----:B------:R4:W-:Y:S04]  /*1ff20*/  STL.64 [R1+0x1200], R12 ;  /* 0x0012000c01007387 */ /* 0x0009e80000100a00 */
[----:B------:R4:W-:Y:S01]  /*1ff30*/  LDGSTS.E [R6+-0x62a00], [R12.64], P4 ;  /* 0x9d6000000c067fae */ /* 0x0009e2000a121844 */
[----:B---3--:R-:W-:-:S03]  /*1ff40*/  IMAD.WIDE R14, R3, 0x4, R220 ;  /* 0x00000004030e7825 */ /* 0x008fc600078e02dc */
[----:B------:R3:W-:Y:S04]  /*1ff50*/  STL.64 [R1+0x11f8], R10 ;  /* 0x0011f80a01007387 */ /* 0x0007e80000100a00 */
[----:B------:R3:W-:Y:S01]  /*1ff60*/  LDGSTS.E [R0+-0x62200], [R10.64], P4 ;  /* 0x9de000000a007fae */ /* 0x0007e2000a121844 */
[----:B----4-:R-:W-:-:S03]  /*1ff70*/  IMAD.WIDE R12, R3, 0x4, R228 ;  /* 0x00000004030c7825 */ /* 0x010fc600078e02e4 */
[----:B------:R-:W-:Y:S01]  /*1ff80*/  STL.64 [R1+0x11f0], R14 ;  /* 0x0011f00e01007387 */ /* 0x000fe20000100a00 */
[----:B------:R-:W-:-:S03]  /*1ff90*/  IMAD.SHL.U32 R2, R2, 0x40, RZ ;  /* 0x0000004002027824 */ /* 0x000fc600078e00ff */
[----:B------:R3:W-:Y:S02]  /*1ffa0*/  LDGSTS.E [R0+-0x61a00], [R14.64], P4 ;  /* 0x9e6000000e007fae */ /* 0x0007e4000a121844 */
[----:B---3--:R-:W-:Y:S02]  /*1ffb0*/  IMAD.WIDE R10, R3, 0x4, R236 ;  /* 0x00000004030a7825 */ /* 0x008fe400078e02ec */
[----:B------:R-:W-:Y:S04]  /*1ffc0*/  STL.64 [R1+0x11e8], R12 ;  /* 0x0011e80c01007387 */ /* 0x000fe80000100a00 */
[----:B------:R3:W-:Y:S04]  /*1ffd0*/  LDGSTS.E [R6+-0x61200], [R12.64], P4 ;  /* 0x9ee000000c067fae */ /* 0x0007e8000a121844 */
[----:B------:R2:W-:Y:S04]  /*1ffe0*/  STL.64 [R1+0x11e0], R10 ;  /* 0x0011e00a01007387 */ /* 0x0005e80000100a00 */
[----:B------:R2:W-:Y:S04]  /*1fff0*/  LDGSTS.E [R7+-0x60a00], [R10.64], P4 ;  /* 0x9f6000000a077fae */ /* 0x0005e8000a121844 */
[----:B------:R1:W-:Y:S04]  /*20000*/  LDGSTS.E [R8+-0x60200], [R4.64], P4 ;  /* 0x9fe0000004087fae */ /* 0x0003e8000a121844 */
[----:B------:R1:W-:Y:S04]  /*20010*/  STL.64 [R1+0x11d8], R4 ;  /* 0x0011d80401007387 */ /* 0x0003e80000100a00 */
[----:B------:R-:W1:Y:S04]  /*20020*/  S2R R79, SR_TID.X ;  /* 0x00000000004f7919 */ /* 0x000e680000002100 */
[----:B------:R-:W0:Y:S01]  /*20030*/  LDGDEPBAR ;  /* 0x00000000000079af */ /* 0x000e220000000000 */
[----:B--2---:R-:W-:-:S04]  /*20040*/  IMAD.WIDE R10, R2, 0x4, R46 ;  /* 0x00000004020a7825 */ /* 0x004fc800078e022e */
[C---:B-1----:R-:W-:Y:S01]  /*20050*/  IMAD.WIDE R8, R2.reuse, 0x4, R38 ;  /* 0x0000000402087825 */ /* 0x042fe200078e0226 */
[----:B------:R1:W-:Y:S03]  /*20060*/  STL.64 [R1+0x358], R10 ;  /* 0x0003580a01007387 */ /* 0x0003e60000100a00 */
[----:B---3--:R-:W-:-:S04]  /*20070*/  IMAD.WIDE R6, R2, 0x4, R30 ;  /* 0x0000000402067825 */ /* 0x008fc800078e021e */
[----:B------:R-:W-:Y:S01]  /*20080*/  IMAD.WIDE R4, R2, 0x4, R22 ;  /* 0x0000000402047825 */ /* 0x000fe200078e0216 */
[----:B------:R2:W-:Y:S04]  /*20090*/  STL.64 [R1+0x350], R8 ;  /* 0x0003500801007387 */ /* 0x0005e80000100a00 */
[----:B------:R-:W-:Y:S04]  /*200a0*/  STL.64 [R1+0x340], R4 ;  /* 0x0003400401007387 */ /* 0x000fe80000100a00 */
[----:B------:R3:W-:Y:S04]  /*200b0*/  STL.64 [R1+0x348], R6 ;  /* 0x0003480601007387 */ /* 0x0007e80000100a00 */
[----:B------:R-:W1:Y:S04]  /*200c0*/  LDL.LU.64 R102, [R1+0xc30] ;  /* 0x000c300001667983 */ /* 0x000e680000300a00 */
[----:B------:R-:W2:Y:S04]  /*200d0*/  LDL.LU.64 R30, [R1+0xc28] ;  /* 0x000c2800011e7983 */ /* 0x000ea80000300a00 */
[----:B------:R-:W3:Y:S04]  /*200e0*/  LDL.LU.64 R70, [R1+0xc20] ;  /* 0x000c200001467983 */ /* 0x000ee80000300a00 */
[----:B------:R-:W3:Y:S04]  /*200f0*/  LDL.LU.64 R54, [R1+0xaa0] ;  /* 0x000aa00001367983 */ /* 0x000ee80000300a00 */
[----:B------:R-:W3:Y:S04]  /*20100*/  LDL.LU.64 R94, [R1+0xa98] ;  /* 0x000a9800015e7983 */ /* 0x000ee80000300a00 */
[----:B------:R-:W3:Y:S04]  /*20110*/  LDL.LU.64 R38, [R1+0xa90] ;  /* 0x000a900001267983 */ /* 0x000ee80000300a00 */
[----:B------:R-:W3:Y:S01]  /*20120*/  LDL.LU.64 R22, [R1+0xa88] ;  /* 0x000a880001167983 */ /* 0x000ee20000300a00 */
[----:B------:R-:W-:-:S03]  /*20130*/  LOP3.LUT R151, R79, 0x7f, RZ, 0xc0, !PT ;  /* 0x0000007f4f977812 */ /* 0x000fc600078ec0ff */
[----:B------:R-:W3:Y:S02]  /*20140*/  LDL.LU.64 R62, [R1+0xa20] ;  /* 0x000a2000013e7983 */ /* 0x000ee40000300a00 */
[----:B------:R-:W-:Y:S02]  /*20150*/  IMAD.SHL.U32 R235, R151, 0x4, RZ ;  /* 0x0000000497eb7824 */ /* 0x000fe400078e00ff */
[----:B------:R-:W-:Y:S06]  /*20160*/  BAR.SYNC.DEFER_BLOCKING 0x0 ;  /* 0x0000000000007b1d */ /* 0x000fec0000010000 */
[----:B------:R-:W3:Y:S04]  /*20170*/  LDL.LU.64 R46, [R1+0xa18] ;  /* 0x000a1800012e7983 */ /* 0x000ee80000300a00 */
[----:B------:R-:W3:Y:S04]  /*20180*/  LDL.LU.64 R110, [R1+0xa10] ;  /* 0x000a1000016e7983 */ /* 0x000ee80000300a00 */
[----:B------:R-:W-:Y:S01]  /*20190*/  @!PT LDS RZ, [RZ] ;  /* 0x00000000fffff984 */ /* 0x000fe20000000800 */
[----:B------:R-:W-:Y:S01]  /*201a0*/  @!PT LDS RZ, [RZ] ;  /* 0x00000000fffff984 */ /* 0x000fe20000000800 */
[----:B------:R-:W-:Y:S01]  /*201b0*/  @!PT LDS RZ, [RZ] ;  /* 0x00000000fffff984 */ /* 0x000fe20000000800 */
[----:B------:R1:W-:Y:S04]  /*201c0*/  LDGSTS.E [R235+0x40000], [R10.64], !P1 ;  /* 0x400000000aeb7fae */ /* 0x0003e8000c921844 */
[----:B------:R2:W-:Y:S04]  /*201d0*/  LDGSTS.E [R235+0x40200], [R8.64], !P1 ;  /* 0x4020000008eb7fae */ /* 0x0005e8000c921844 */
[----:B------:R3:W-:Y:S04]  /*201e0*/  LDGSTS.E [R235+0x40400], [R6.64], !P1 ;  /* 0x4040000006eb7fae */ /* 0x0007e8000c921844 */
[----:B------:R3:W-:Y:S01]  /*201f0*/  LDGSTS.E [R235+0x40600], [R4.64], !P1 ;  /* 0x4060000004eb7fae */ /* 0x0007e2000c921844 */
[----:B-1----:R-:W-:-:S03]  /*20200*/  IMAD.WIDE R10, R2, 0x4, R102 ;  /* 0x00000004020a7825 */ /* 0x002fc600078e0266 */
[----:B------:R-:W4:Y:S01]  /*20210*/  LDL.LU.64 R102, [R1+0xa08] ;  /* 0x000a080001667983 */ /* 0x000f220000300a00 */
[----:B--2---:R-:W-:-:S03]  /*20220*/  IMAD.WIDE R8, R2, 0x4, R30 ;  /* 0x0000000402087825 */ /* 0x004fc600078e021e */
[----:B------:R1:W-:Y:S04]  /*20230*/  STL.64 [R1+0x2d8], R10 ;  /* 0x0002d80a01007387 */ /* 0x0003e80000100a00 */
[----:B------:R-:W2:Y:S01]  /*20240*/  LDL.LU.64 R30, [R1+0x9a0] ;  /* 0x0009a000011e7983 */ /* 0x000ea20000300a00 */
[----:B---3--:R-:W-:-:S04]  /*20250*/  IMAD.WIDE R6, R2, 0x4, R70 ;  /* 0x0000000402067825 */ /* 0x008fc800078e0246 */
[C---:B------:R-:W-:Y:S01]  /*20260*/  IMAD.WIDE R4, R2.reuse, 0x4, R54 ;  /* 0x0000000402047825 */ /* 0x040fe200078e0236 */
[----:B------:R3:W-:Y:S04]  /*20270*/  STL.64 [R1+0x2d0], R8 ;  /* 0x0002d00801007387 */ /* 0x0007e80000100a00 */
[----:B------:R1:W-:Y:S04]  /*20280*/  LDGSTS.E [R235+0x42000], [R10.64], !P0 ;  /* 0x420000000aeb7fae */ /* 0x0003e8000c121844 */
[----:B------:R3:W-:Y:S04]  /*20290*/  STL.64 [R1+0x2c8], R6 ;  /* 0x0002c80601007387 */ /* 0x0007e80000100a00 */
[----:B------:R3:W-:Y:S01]  /*202a0*/  STL.64 [R1+0x2c0], R4 ;  /* 0x0002c00401007387 */ /* 0x0007e20000100a00 */
[----:B-1----:R-:W-:-:S03]  /*202b0*/  IMAD.WIDE R10, R2, 0x4, R94 ;  /* 0x00000004020a7825 */ /* 0x002fc600078e025e */
[----:B------:R3:W-:Y:S04]  /*202c0*/  LDGSTS.E [R235+0x42200], [R8.64], !P0 ;  /* 0x4220000008eb7fae */ /* 0x0007e8000c121844 */
[----:B------:R-:W2:Y:S04]  /*202d0*/  LDL.LU.64 R70, [R1+0x998] ;  /* 0x0009980001467983 */ /* 0x000ea80000300a00 */
[----:B------:R-:W2:Y:S01]  /*202e0*/  LDL.LU.64 R54, [R1+0x990] ;  /* 0x0009900001367983 */ /* 0x000ea20000300a00 */
[----:B---3--:R-:W-:-:S03]  /*202f0*/  IMAD.WIDE R8, R2, 0x4, R38 ;  /* 0x0000000402087825 */ /* 0x008fc600078e0226 */
[----:B------:R1:W-:Y:S04]  /*20300*/  LDGSTS.E [R235+0x42400], [R6.64], !P0 ;  /* 0x4240000006eb7fae */ /* 0x0003e8000c121844 */
[----:B------:R-:W3:Y:S04]  /*20310*/  LDL.LU.64 R38, [R1+0x988] ;  /* 0x0009880001267983 */ /* 0x000ee80000300a00 */
[----:B------:R1:W-:Y:S02]  /*20320*/  STL.64 [R1+0x258], R10 ;  /* 0x0002580a01007387 */ /* 0x0003e40000100a00 */
[----:B-1----:R-:W-:-:S02]  /*20330*/  IMAD.WIDE R6, R2, 0x4, R22 ;  /* 0x0000000402067825 */ /* 0x002fc400078e0216 */
[----:B------:R1:W-:Y:S04]  /*20340*/  LDGSTS.E [R235+0x42600], [R4.64], !P0 ;  /* 0x4260000004eb7fae */ /* 0x0003e8000c121844 */
[----:B------:R-:W3:Y:S01]  /*20350*/  LDL.LU.64 R22, [R1+0x920] ;  /* 0x0009200001167983 */ /* 0x000ee20000300a00 */
[----:B------:R-:W-:-:S05]  /*20360*/  IMAD.MOV.U32 R87, RZ, RZ, c[0x0][0x180] ;  /* 0x00006000ff577624 */ /* 0x000fca00078e00ff */
[----:B------:R-:W-:-:S04]  /*20370*/  IADD3 R0, R87, -0x86, RZ ;  /* 0xffffff7a57007810 */ /* 0x000fc80007ffe0ff */
[----:B------:R-:W-:Y:S02]  /*20380*/  ISETP.GE.U32.AND P4, PT, R0, 0x7fffff3b, PT ;  /* 0x7fffff3b0000780c */ /* 0x000fe40003f86070 */
[----:B------:R-:W-:-:S04]  /*20390*/  IADD3 R0, R87, -0x89, RZ ;  /* 0xffffff7757007810 */ /* 0x000fc80007ffe0ff */
[----:B------:R-:W-:Y:S01]  /*203a0*/  ISETP.GE.U32.AND P1, PT, R0, 0x7fffff38, PT ;  /* 0x7fffff380000780c */ /* 0x000fe20003f26070 */
[C---:B-1----:R-:W-:Y:S01]  /*203b0*/  IMAD.WIDE R4, R2.reuse, 0x4, R62 ;  /* 0x0000000402047825 */ /* 0x042fe200078e023e */
[----:B------:R1:W-:Y:S04]  /*203c0*/  STL.64 [R1+0x250], R8 ;  /* 0x0002500801007387 */ /* 0x0003e80000100a00 */
[----:B------:R4:W-:Y:S04]  /*203d0*/  STL.64 [R1+0x248], R6 ;  /* 0x0002480601007387 */ /* 0x0009e80000100a00 */
[----:B------:R2:W-:Y:S04]  /*203e0*/  STL.64 [R1+0x240], R4 ;  /* 0x0002400401007387 */ /* 0x0005e80000100a00 */
[----:B------:R1:W-:Y:S04]  /*203f0*/  LDGSTS.E [R235+0x44000], [R10.64], !P1 ;  /* 0x440000000aeb7fae */ /* 0x0003e8000c921844 */
[----:B------:R1:W-:Y:S04]  /*20400*/  LDGSTS.E [R235+0x44200], [R8.64], !P1 ;  /* 0x4420000008eb7fae */ /* 0x0003e8000c921844 */
[----:B------:R4:W-:Y:S01]  /*20410*/  LDGSTS.E [R235+0x44400], [R6.64], !P1 ;  /* 0x4440000006eb7fae */ /* 0x0009e2000c921844 */
[----:B-1----:R-:W-:-:S03]  /*20420*/  IMAD.WIDE R10, R2, 0x4, R46 ;  /* 0x00000004020a7825 */ /* 0x002fc600078e022e */
[----:B------:R-:W3:Y:S01]  /*20430*/  LDL.LU.64 R126, [R1+0x918] ;  /* 0x00091800017e7983 */ /* 0x000ee20000300a00 */
[----:B------:R-:W-:-:S03]  /*20440*/  IMAD.WIDE R8, R2, 0x4, R110 ;  /* 0x0000000402087825 */ /* 0x000fc600078e026e */
[----:B------:R2:W-:Y:S04]  /*20450*/  LDGSTS.E [R235+0x44600], [R4.64], !P1 ;  /* 0x4460000004eb7fae */ /* 0x0005e8000c921844 */
[----:B------:R-:W3:Y:S04]  /*20460*/  LDL.LU.64 R94, [R1+0x910] ;  /* 0x00091000015e7983 */ /* 0x000ee80000300a00 */
[----:B------:R-:W3:Y:S04]  /*20470*/  LDL.LU.64 R62, [R1+0x908] ;  /* 0x00090800013e7983 */ /* 0x000ee80000300a00 */
[----:B------:R1:W-:Y:S04]  /*20480*/  STL.64 [R1+0x1d8], R10 ;  /* 0x0001d80a01007387 */ /* 0x0003e80000100a00 */
[----:B------:R-:W3:Y:S04]  /*20490*/  LDL.LU.64 R46, [R1+0x8a0] ;  /* 0x0008a000012e7983 */ /* 0x000ee80000300a00 */
[----:B------:R1:W-:Y:S01]  /*204a0*/  STL.64 [R1+0x1d0], R8 ;  /* 0x0001d00801007387 */ /* 0x0003e20000100a00 */
[----:B------:R-:W-:-:S04]  /*204b0*/  IADD3 R0, R87, -0x8d, RZ ;  /* 0xffffff7357007810 */ /* 0x000fc80007ffe0ff */
[----:B------:R-:W-:-:S13]  /*204c0*/  ISETP.GE.U32.AND P0, PT, R0, 0x7fffff34, PT ;  /* 0x7fffff340000780c */ /* 0x000fda0003f06070 */
[----:B------:R1:W-:Y:S04]  /*204d0*/  LDGSTS.E [R235+0x46000], [R10.64], !P0 ;  /* 0x460000000aeb7fae */ /* 0x0003e8000c121844 */
[----:B------:R1:W-:Y:S01]  /*204e0*/  LDGSTS.E [R235+0x46200], [R8.64], !P0 ;  /* 0x4620000008eb7fae */ /* 0x0003e2000c121844 */
[----:B----4-:R-:W-:-:S04]  /*204f0*/  IMAD.WIDE R6, R2, 0x4, R102 ;  /* 0x0000000402067825 */ /* 0x010fc800078e0266 */
[C---:B--2---:R-:W-:Y:S01]  /*20500*/  IMAD.WIDE R4, R2.reuse, 0x4, R30 ;  /* 0x0000000402047825 */ /* 0x044fe200078e021e */
[----:B------:R3:W-:Y:S04]  /*20510*/  STL.64 [R1+0x1c8], R6 ;  /* 0x0001c80601007387 */ /* 0x0007e80000100a00 */
[----:B------:R2:W-:Y:S04]  /*20520*/  STL.64 [R1+0x1c0], R4 ;  /* 0x0001c00401007387 */ /* 0x0005e80000100a00 */
[----:B------:R-:W4:Y:S04]  /*20530*/  LDL.LU.64 R30, [R1+0x898] ;  /* 0x00089800011e7983 */ /* 0x000f280000300a00 */
[----:B------:R3:W-:Y:S04]  /*20540*/  LDGSTS.E [R235+0x46400], [R6.64], !P0 ;  /* 0x4640000006eb7fae */ /* 0x0007e8000c121844 */
[----:B------:R2:W-:Y:S04]  /*20550*/  LDGSTS.E [R235+0x46600], [R4.64], !P0 ;  /* 0x4660000004eb7fae */ /* 0x0005e8000c121844 */
[----:B------:R-:W4:Y:S04]  /*20560*/  LDL.LU.64 R118, [R1+0x890] ;  /* 0x0008900001767983 */ /* 0x000f280000300a00 */
[----:B------:R-:W4:Y:S01]  /*20570*/  LDL.LU.64 R110, [R1+0x888] ;  /* 0x00088800016e7983 */ /* 0x000f220000300a00 */
[----:B-1----:R-:W-:-:S04]  /*20580*/  IMAD.WIDE R10, R2, 0x4, R70 ;  /* 0x00000004020a7825 */ /* 0x002fc800078e0246 */
[C---:B------:R-:W-:Y:S01]  /*20590*/  IMAD.WIDE R8, R2.reuse, 0x4, R54 ;  /* 0x0000000402087825 */ /* 0x040fe200078e0236 */
[----:B------:R1:W-:Y:S04]  /*205a0*/  STL.64 [R1+0x158], R10 ;  /* 0x0001580a01007387 */ /* 0x0003e80000100a00 */
[----:B------:R-:W4:Y:S01]  /*205b0*/  LDL.LU.64 R102, [R1+0x820] ;  /* 0x0008200001667983 */ /* 0x000f220000300a00 */
[----:B---3--:R-:W-:-:S03]  /*205c0*/  IMAD.WIDE R6, R2, 0x4, R38 ;  /* 0x0000000402067825 */ /* 0x008fc600078e0226 */
[----:B------:R3:W-:Y:S04]  /*205d0*/  STL.64 [R1+0x150], R8 ;  /* 0x0001500801007387 */ /* 0x0007e80000100a00 */
[----:B------:R1:W-:Y:S01]  /*205e0*/  STL.64 [R1+0x148], R6 ;  /* 0x0001480601007387 */ /* 0x0003e20000100a00 */
[----:B--2---:R-:W-:-:S05]  /*205f0*/  IMAD.WIDE R4, R2, 0x4, R22 ;  /* 0x0000000402047825 */ /* 0x004fca00078e0216 */
[----:B------:R2:W-:Y:S04]  /*20600*/  STL.64 [R1+0x140], R4 ;  /* 0x0001400401007387 */ /* 0x0005e80000100a00 */
[----:B------:R-:W4:Y:S04]  /*20610*/  LDL.LU.64 R70, [R1+0x818] ;  /* 0x0008180001467983 */ /* 0x000f280000300a00 */
[----:B------:R-:W4:Y:S04]  /*20620*/  LDL.LU.64 R54, [R1+0x810] ;  /* 0x0008100001367983 */ /* 0x000f280000300a00 */
[----:B------:R-:W4:Y:S04]  /*20630*/  LDL.LU.64 R38, [R1+0x808] ;  /* 0x0008080001267983 */ /* 0x000f280000300a00 */
[----:B------:R-:W4:Y:S01]  /*20640*/  LDL.LU.64 R22, [R1+0x7a0] ;  /* 0x0007a00001167983 */ /* 0x000f220000300a00 */
[----:B------:R-:W-:-:S04]  /*20650*/  IADD3 R0, R87, -0x91, RZ ;  /* 0xffffff6f57007810 */ /* 0x000fc80007ffe0ff */
[----:B------:R-:W-:Y:S02]  /*20660*/  ISETP.GE.U32.AND P1, PT, R0, 0x7fffff30, PT ;  /* 0x7fffff300000780c */ /* 0x000fe40003f26070 */
[----:B------:R-:W-:-:S04]  /*20670*/  IADD3 R0, R87, -0x95, RZ ;  /* 0xffffff6b57007810 */ /* 0x000fc80007ffe0ff */
[----:B------:R-:W-:-:S07]  /*20680*/  ISETP.GE.U32.AND P0, PT, R0, 0x7fffff2c, PT ;  /* 0x7fffff2c0000780c */ /* 0x000fce0003f06070 */
[----:B------:R1:W-:Y:S04]  /*20690*/  LDGSTS.E [R235+0x48000], [R10.64], !P1 ;  /* 0x480000000aeb7fae */ /* 0x0003e8000c921844 */
[----:B------:R3:W-:Y:S04]  /*206a0*/  LDGSTS.E [R235+0x48200], [R8.64], !P1 ;  /* 0x4820000008eb7fae */ /* 0x0007e8000c921844 */
[----:B------:R2:W-:Y:S01]  /*206b0*/  LDGSTS.E [R235+0x48400], [R6.64], !P1 ;  /* 0x4840000006eb7fae */ /* 0x0005e2000c921844 */
[----:B-1----:R-:W-:-:S03]  /*206c0*/  IMAD.WIDE R10, R2, 0x4, R126 ;  /* 0x00000004020a7825 */ /* 0x002fc600078e027e */
[----:B------:R1:W-:Y:S01]  /*206d0*/  LDGSTS.E [R235+0x48600], [R4.64], !P1 ;  /* 0x4860000004eb7fae */ /* 0x0003e2000c921844 */
[----:B---3--:R-:W-:-:S03]  /*206e0*/  IMAD.WIDE R8, R2, 0x4, R94 ;  /* 0x0000000402087825 */ /* 0x008fc600078e025e */
[----:B------:R4:W-:Y:S01]  /*206f0*/  STL.64 [R1+0xd8], R10 ;  /* 0x0000d80a01007387 */ /* 0x0009e20000100a00 */
[----:B--2---:R-:W-:-:S03]  /*20700*/  IMAD.WIDE R6, R2, 0x4, R62 ;  /* 0x0000000402067825 */ /* 0x004fc600078e023e */
[----:B------:R2:W-:Y:S01]  /*20710*/  STL.64 [R1+0xd0], R8 ;  /* 0x0000d00801007387 */ /* 0x0005e20000100a00 */
[----:B-1----:R-:W-:-:S03]  /*20720*/  IMAD.WIDE R4, R2, 0x4, R46 ;  /* 0x0000000402047825 */ /* 0x002fc600078e022e */
[----:B------:R4:W-:Y:S04]  /*20730*/  LDGSTS.E [R235+0x4a000], [R10.64], !P0 ;  /* 0x4a0000000aeb7fae */ /* 0x0009e8000c121844 */
[----:B------:R1:W-:Y:S04]  /*20740*/  STL.64 [R1+0xc8], R6 ;  /* 0x0000c80601007387 */ /* 0x0003e80000100a00 */
[----:B------:R3:W-:Y:S04]  /*20750*/  STL.64 [R1+0xc0], R4 ;  /* 0x0000c00401007387 */ /* 0x0007e80000100a00 */
[----:B------:R-:W4:Y:S04]  /*20760*/  LDL.LU.64 R94, [R1+0x788] ;  /* 0x00078800015e7983 */ /* 0x000f280000300a00 */
[----:B------:R-:W4:Y:S04]  /*20770*/  LDL.LU.64 R62, [R1+0x738] ;  /* 0x00073800013e7983 */ /* 0x000f280000300a00 */
[----:B------:R-:W4:Y:S01]  /*20780*/  LDL.LU.64 R46, [R1+0x730] ;  /* 0x00073000012e7983 */ /* 0x000f220000300a00 */
[----:B------:R-:W-:-:S03]  /*20790*/  IADD3 R0, R87, -0x99, RZ ;  /* 0xffffff6757007810 */ /* 0x000fc60007ffe0ff */
[----:B------:R2:W-:Y:S01]  /*207a0*/  LDGSTS.E [R235+0x4a200], [R8.64], !P0 ;  /* 0x4a20000008eb7fae */ /* 0x0005e2000c121844 */
[----:B------:R-:W-:-:S03]  /*207b0*/  ISETP.GE.U32.AND P1, PT, R0, 0x7fffff28, PT ;  /* 0x7fffff280000780c */ /* 0x000fc60003f26070 */
[----:B------:R1:W-:Y:S04]  /*207c0*/  LDGSTS.E [R235+0x4a400], [R6.64], !P0 ;  /* 0x4a40000006eb7fae */ /* 0x0003e8000c121844 */
[----:B------:R3:W-:Y:S01]  /*207d0*/  LDGSTS.E [R235+0x4a600], [R4.64], !P0 ;  /* 0x4a60000004eb7fae */ /* 0x0007e2000c121844 */
[----:B----4-:R-:W-:-:S05]  /*207e0*/  IMAD.WIDE R10, R2, 0x4, R30 ;  /* 0x00000004020a7825 */ /* 0x010fca00078e021e */
[----:B------:R-:W-:Y:S04]  /*207f0*/  STL.64 [R1+0x58], R10 ;  /* 0x0000580a01007387 */ /* 0x000fe80000100a00 */
[----:B------:R-:W4:Y:S01]  /*20800*/  LDL.LU.64 R30, [R1+0x728] ;  /* 0x00072800011e7983 */ /* 0x000f220000300a00 */
[----:B--2---:R-:W-:-:S03]  /*20810*/  IMAD.WIDE R8, R2, 0x4, R118 ;  /* 0x0000000402087825 */ /* 0x004fc600078e0276 */
[----:B------:R2:W-:Y:S01]  /*20820*/  LDGSTS.E [R235+0x4c000], [R10.64], !P1 ;  /* 0x4c0000000aeb7fae */ /* 0x0005e2000c921844 */
[----:B-1----:R-:W-:-:S03]  /*20830*/  IMAD.WIDE R6, R2, 0x4, R110 ;  /* 0x0000000402067825 */ /* 0x002fc600078e026e */
[----:B------:R-:W-:Y:S04]  /*20840*/  STL.64 [R1+0x50], R8 ;  /* 0x0000500801007387 */ /* 0x000fe80000100a00 */
[----:B------:R1:W-:Y:S01]  /*20850*/  LDGSTS.E [R235+0x4c200], [R8.64], !P1 ;  /* 0x4c20000008eb7fae */ /* 0x0003e2000c921844 */
[----:B---3--:R-:W-:-:S03]  /*20860*/  IMAD.WIDE R4, R2, 0x4, R102 ;  /* 0x0000000402047825 */ /* 0x008fc600078e0266 */
[----:B------:R-:W-:Y:S04]  /*20870*/  STL.64 [R1+0x48], R6 ;  /* 0x0000480601007387 */ /* 0x000fe80000100a00 */
[----:B------:R3:W-:Y:S04]  /*20880*/  LDGSTS.E [R235+0x4c400], [R6.64], !P1 ;  /* 0x4c40000006eb7fae */ /* 0x0007e8000c921844 */
[----:B------:R1:W-:Y:S04]  /*20890*/  STL.64 [R1+0x40], R4 ;  /* 0x0000400401007387 */ /* 0x0003e80000100a00 */
[----:B------:R1:W-:Y:S02]  /*208a0*/  LDGSTS.E [R235+0x4c600], [R4.64], !P1 ;  /* 0x4c60000004eb7fae */ /* 0x0003e4000c921844 */
[----:B-1----:R-:W-:-:S02]  /*208b0*/  IMAD.WIDE R4, R2, 0x4, R70 ;  /* 0x0000000402047825 */ /* 0x002fc400078e0246 */
[----:B------:R-:W4:Y:S02]  /*208c0*/  LDL.LU.64 R70, [R1+0x6d8] ;  /* 0x0006d80001467983 */ /* 0x000f240000300a00 */
[----:B---3--:R-:W-:-:S04]  /*208d0*/  IMAD.WIDE R6, R2, 0x4, R54 ;  /* 0x0000000402067825 */ /* 0x008fc800078e0236 */
[----:B------:R-:W-:-:S04]  /*208e0*/  IMAD.WIDE R8, R2, 0x4, R38 ;  /* 0x0000000402087825 */ /* 0x000fc800078e0226 */
[C---:B--2---:R-:W-:Y:S02]  /*208f0*/  IMAD.WIDE R10, R2.reuse, 0x4, R22 ;  /* 0x00000004020a7825 */ /* 0x044fe400078e0216 */
[----:B------:R-:W2:Y:S04]  /*20900*/  LDL.LU.64 R22, [R1+0x6d0] ;  /* 0x0006d00001167983 */ /* 0x000ea80000300a00 */
[----:B------:R-:W3:Y:S04]  /*20910*/  LDL.LU.64 R54, [R1+0x6c8] ;  /* 0x0006c80001367983 */ /* 0x000ee80000300a00 */
[----:B------:R-:W2:Y:S04]  /*20920*/  LDL.LU.64 R38, [R1+0x6c0] ;  /* 0x0006c00001267983 */ /* 0x000ea80000300a00 */
[----:B------:R-:W-:Y:S04]  /*20930*/  STL.64 [R1+0x4600], R4 ;  /* 0x0046000401007387 */ /* 0x000fe80000100a00 */
[----:B------:R-:W-:Y:S04]  /*20940*/  STL.64 [R1+0x4480], R6 ;  /* 0x0044800601007387 */ /* 0x000fe80000100a00 */
[----:B------:R-:W-:Y:S04]  /*20950*/  STL.64 [R1+0x4488], R8 ;  /* 0x0044880801007387 */ /* 0x000fe80000100a00 */
[----:B------:R1:W-:Y:S01]  /*20960*/  STL.64 [R1+0x4490], R10 ;  /* 0x0044900a01007387 */ /* 0x0003e20000100a00 */
[----:B------:R-:W-:-:S03]  /*20970*/  IMAD.WIDE R12, R2, 0x4, R94 ;  /* 0x00000004020c7825 */ /* 0x000fc600078e025e */
[----:B------:R-:W2:Y:S01]  /*20980*/  LDL.LU.64 R94, [R1+0x678] ;  /* 0x00067800015e7983 */ /* 0x000ea20000300a00 */
[----:B------:R-:W-:-:S04]  /*20990*/  IMAD.WIDE R14, R2, 0x4, R62 ;  /* 0x00000004020e7825 */ /* 0x000fc800078e023e */
[----:B------:R-:W-:-:S04]  /*209a0*/  IMAD.WIDE R16, R2, 0x4, R46 ;  /* 0x0000000402107825 */ /* 0x000fc800078e022e */
[C---:B----4-:R-:W-:Y:S02]  /*209b0*/  IMAD.WIDE R18, R2.reuse, 0x4, R30 ;  /* 0x0000000402127825 */ /* 0x050fe400078e021e */
[----:B------:R-:W4:Y:S04]  /*209c0*/  LDL.LU.64 R30, [R1+0x670] ;  /* 0x00067000011e7983 */ /* 0x000f280000300a00 */
[----:B------:R-:W4:Y:S04]  /*209d0*/  LDL.LU.64 R62, [R1+0x668] ;  /* 0x00066800013e7983 */ /* 0x000f280000300a00 */
[----:B------:R-:W4:Y:S04]  /*209e0*/  LDL.LU.64 R46, [R1+0x660] ;  /* 0x00066000012e7983 */ /* 0x000f280000300a00 */
[----:B------:R-:W-:Y:S04]  /*209f0*/  STL.64 [R1+0x4608], R12 ;  /* 0x0046080c01007387 */ /* 0x000fe80000100a00 */
[----:B------:R-:W-:Y:S04]  /*20a00*/  STL.64 [R1+0x4498], R14 ;  /* 0x0044980e01007387 */ /* 0x000fe80000100a00 */
[----:B------:R-:W-:Y:S04]  /*20a10*/  STL.64 [R1+0x44a0], R16 ;  /* 0x0044a01001007387 */ /* 0x000fe80000100a00 */
[----:B------:R-:W-:Y:S04]  /*20a20*/  STL.64 [R1+0x44a8], R18 ;  /* 0x0044a81201007387 */ /* 0x000fe80000100a00 */
[----:B------:R-:W4:Y:S01]  /*20a30*/  LDL.LU.64 R102, [R1+0x618] ;  /* 0x0006180001667983 */ /* 0x000f220000300a00 */
[----:B------:R-:W-:-:S04]  /*20a40*/  IMAD.WIDE R20, R2, 0x4, R70 ;  /* 0x0000000402147825 */ /* 0x000fc800078e0246 */
[----:B---3--:R-:W-:-:S04]  /*20a50*/  IMAD.WIDE R24, R2, 0x4, R54 ;  /* 0x0000000402187825 */ /* 0x008fc800078e0236 */
[C---:B--2---:R-:W-:Y:S02]  /*20a60*/  IMAD.WIDE R26, R2.reuse, 0x4, R38 ;  /* 0x00000004021a7825 */ /* 0x044fe400078e0226 */
[----:B------:R-:W2:Y:S04]  /*20a70*/  LDL.LU.64 R38, [R1+0x610] ;  /* 0x0006100001267983 */ /* 0x000ea80000300a00 */
[----:B------:R-:W3:Y:S04]  /*20a80*/  LDL.LU.64 R70, [R1+0x608] ;  /* 0x0006080001467983 */ /* 0x000ee80000300a00 */
[----:B------:R-:W2:Y:S01]  /*20a90*/  LDL.LU.64 R54, [R1+0x600] ;  /* 0x0006000001367983 */ /* 0x000ea20000300a00 */
[----:B------:R-:W-:-:S03]  /*20aa0*/  IMAD.WIDE R22, R2, 0x4, R22 ;  /* 0x0000000402167825 */ /* 0x000fc600078e0216 */
[----:B------:R-:W-:Y:S04]  /*20ab0*/  STL.64 [R1+0x4610], R20 ;  /* 0x0046101401007387 */ /* 0x000fe80000100a00 */
[----:B------:R-:W-:Y:S04]  /*20ac0*/  STL.64 [R1+0x44b0], R22 ;  /* 0x0044b01601007387 */ /* 0x000fe80000100a00 */
[----:B------:R-:W-:Y:S04]  /*20ad0*/  STL.64 [R1+0x44b8], R24 ;  /* 0x0044b81801007387 */ /* 0x000fe80000100a00 */
[----:B------:R-:W-:Y:S04]  /*20ae0*/  STL.64 [R1+0x44c0], R26 ;  /* 0x0044c01a01007387 */ /* 0x000fe80000100a00 */
[----:B------:R-:W2:Y:S01]  /*20af0*/  LDL.LU.64 R110, [R1+0x5b8] ;  /* 0x0005b800016e7983 */ /* 0x000ea20000300a00 */
[----:B------:R-:W-:-:S04]  /*20b00*/  IMAD.WIDE R28, R2, 0x4, R94 ;  /* 0x00000004021c7825 */ /* 0x000fc800078e025e */
[----:B----4-:R-:W-:-:S04]  /*20b10*/  IMAD.WIDE R32, R2, 0x4, R62 ;  /* 0x0000000402207825 */ /* 0x010fc800078e023e */
[C---:B------:R-:W-:Y:S02]  /*20b20*/  IMAD.WIDE R34, R2.reuse, 0x4, R46 ;  /* 0x0000000402227825 */ /* 0x040fe400078e022e */
[----:B------:R-:W4:Y:S04]  /*20b30*/  LDL.LU.64 R46, [R1+0x5b0] ;  /* 0x0005b000012e7983 */ /* 0x000f280000300a00 */
[----:B------:R-:W4:Y:S04]  /*20b40*/  LDL.LU.64 R94, [R1+0x5a8] ;  /* 0x0005a800015e7983 */ /* 0x000f280000300a00 */
[----:B------:R-:W4:Y:S01]  /*20b50*/  LDL.LU.64 R62, [R1+0x5a0] ;  /* 0x0005a000013e7983 */ /* 0x000f220000300a00 */
[----:B------:R-:W-:-:S03]  /*20b60*/  IMAD.WIDE R30, R2, 0x4, R30 ;  /* 0x00000004021e7825 */ /* 0x000fc600078e021e */
[----:B------:R-:W-:Y:S04]  /*20b70*/  STL.64 [R1+0x4618], R28 ;  /* 0x0046181c01007387 */ /* 0x000fe80000100a00 */
[----:B------:R-:W-:Y:S04]  /*20b80*/  STL.64 [R1+0x44c8], R30 ;  /* 0x0044c81e01007387 */ /* 0x000fe80000100a00 */
[----:B------:R-:W-:Y:S01]  /*20b90*/  STL.64 [R1+0x44d0], R32 ;  /* 0x0044d02001007387 */ /* 0x000fe20000100a00 */
[----:B------:R-:W-:-:S03]  /*20ba0*/  IMAD.WIDE R36, R2, 0x4, R102 ;  /* 0x0000000402247825 */ /* 0x000fc600078e0266 */
[----:B------:R-:W-:Y:S04]  /*20bb0*/  STL.64 [R1+0x44d8], R34 ;  /* 0x0044d82201007387 */ /* 0x000fe80000100a00 */
[----:B------:R-:W4:Y:S01]  /*20bc0*/  LDL.LU.64 R118, [R1+0x558] ;  /* 0x0005580001767983 */ /* 0x000f220000300a00 */
        /* <DEDUP_REMOVED lines=8> */
[----:B------:R-:W-:Y:S01]  /*20c50*/  STL.64 [R1+0x44e8], R40 ;  /* 0x0044e82801007387 */ /* 0x000fe20000100a00 */
[----:B------:R-:W-:-:S03]  /*20c60*/  IMAD.WIDE R44, R2, 0x4, R110 ;  /* 0x00000004022c7825 */ /* 0x000fc600078e026e */
[----:B------:R-:W-:Y:S04]  /*20c70*/  STL.64 [R1+0x44f0], R42 ;  /* 0x0044f02a01007387 */ /* 0x000fe80000100a00 */
[----:B------:R-:W2:Y:S01]  /*20c80*/  LDL.LU.64 R134, [R1+0x4f8] ;  /* 0x0004f80001867983 */ /* 0x000ea20000300a00 */
        /* <DEDUP_REMOVED lines=21> */
[----:B------:R-:W-:Y:S01]  /*20de0*/  STL.64 [R1+0x4520], R58 ;  /* 0x0045203a01007387 */ /* 0x000fe20000100a00 */
[----:B------:R-:W-:-:S04]  /*20df0*/  IMAD.WIDE R60, R2, 0x4, R134 ;  /* 0x00000004023c7825 */ /* 0x000fc800078e0286 */
[C---:B----4-:R-:W-:Y:S02]  /*20e00*/  IMAD.WIDE R64, R2.reuse, 0x4, R110 ;  /* 0x0000000402407825 */ /* 0x050fe400078e026e */
[----:B------:R-:W1:Y:S02]  /*20e10*/  LDL.LU.64 R110, [R1+0xb00] ;  /* 0x000b0000016e7983 */ /* 0x000e640000300a00 */
[C---:B------:R-:W-:Y:S02]  /*20e20*/  IMAD.WIDE R66, R2.reuse, 0x4, R94 ;  /* 0x0000000402427825 */ /* 0x040fe400078e025e */
[----:B------:R-:W4:Y:S02]  /*20e30*/  LDL.LU.64 R94, [R1+0xaf8] ;  /* 0x000af800015e7983 */ /* 0x000f240000300a00 */
[C---:B------:R-:W-:Y:S02]  /*20e40*/  IMAD.WIDE R62, R2.reuse, 0x4, R62 ;  /* 0x00000004023e7825 */ /* 0x040fe400078e023e */
[----:B------:R-:W4:Y:S04]  /*20e50*/  LDL.LU.64 R166, [R1+0xaf0] ;  /* 0x000af00001a67983 */ /* 0x000f280000300a00 */
[----:B------:R-:W4:Y:S04]  /*20e60*/  LDL.LU.64 R158, [R1+0xae8] ;  /* 0x000ae800019e7983 */ /* 0x000f280000300a00 */
[----:B------:R-:W-:Y:S04]  /*20e70*/  STL.64 [R1+0x4638], R60 ;  /* 0x0046383c01007387 */ /* 0x000fe80000100a00 */
[----:B------:R-:W-:Y:S04]  /*20e80*/  STL.64 [R1+0x4528], R62 ;  /* 0x0045283e01007387 */ /* 0x000fe80000100a00 */
[----:B------:R-:W-:Y:S04]  /*20e90*/  STL.64 [R1+0x4530], R64 ;  /* 0x0045304001007387 */ /* 0x000fe80000100a00 */
[----:B------:R-:W-:Y:S04]  /*20ea0*/  STL.64 [R1+0x4538], R66 ;  /* 0x0045384201007387 */ /* 0x000fe80000100a00 */
[----:B------:R-:W4:Y:S04]  /*20eb0*/  LDL.LU.64 R142, [R1+0xa80] ;  /* 0x000a8000018e7983 */ /* 0x000f280000300a00 */
[----:B------:R-:W4:Y:S01]  /*20ec0*/  LDL.LU.64 R134, [R1+0xa78] ;  /* 0x000a780001867983 */ /* 0x000f220000300a00 */
[----:B---3--:R-:W-:-:S03]  /*20ed0*/  IMAD.WIDE R72, R2, 0x4, R118 ;  /* 0x0000000402487825 */ /* 0x008fc600078e0276 */
[----:B------:R-:W3:Y:S01]  /*20ee0*/  LDL.LU.64 R118, [R1+0xa70] ;  /* 0x000a700001767983 */ /* 0x000ee20000300a00 */
[----:B--2---:R-:W-:-:S03]  /*20ef0*/  IMAD.WIDE R74, R2, 0x4, R102 ;  /* 0x00000004024a7825 */ /* 0x004fc600078e0266 */
[----:B------:R-:W3:Y:S01]  /*20f00*/  LDL.LU.64 R102, [R1+0xa68] ;  /* 0x000a680001667983 */ /* 0x000ee20000300a00 */
[----:B------:R-:W-:-:S04]  /*20f10*/  IADD3 R0, R87, -0x9d, RZ ;  /* 0xffffff6357007810 */ /* 0x000fc80007ffe0ff */
[----:B------:R-:W-:Y:S02]  /*20f20*/  ISETP.GE.U32.AND P0, PT, R0, 0x7fffff24, PT ;  /* 0x7fffff240000780c */ /* 0x000fe40003f06070 */
[----:B------:R-:W-:-:S04]  /*20f30*/  IADD3 R0, R87, -0xa1, RZ ;  /* 0xffffff5f57007810 */ /* 0x000fc80007ffe0ff */
[----:B------:R-:W-:Y:S02]  /*20f40*/  ISETP.GE.U32.AND P1, PT, R0, 0x7fffff20, PT ;  /* 0x7fffff200000780c */ /* 0x000fe40003f26070 */
[----:B------:R-:W-:-:S05]  /*20f50*/  IADD3 R0, R87, -0xa5, RZ ;  /* 0xffffff5b57007810 */ /* 0x000fca0007ffe0ff */
[----:B------:R1:W-:Y:S04]  /*20f60*/  LDGSTS.E [R235+0x4e000], [R4.64], !P0 ;  /* 0x4e00000004eb7fae */ /* 0x0003e8000c121844 */
[----:B------:R1:W-:Y:S04]  /*20f70*/  LDGSTS.E [R235+0x4e200], [R6.64], !P0 ;  /* 0x4e20000006eb7fae */ /* 0x0003e8000c121844 */
[----:B------:R4:W-:Y:S04]  /*20f80*/  LDGSTS.E [R235+0x4e400], [R8.64], !P0 ;  /* 0x4e40000008eb7fae */ /* 0x0009e8000c121844 */
[----:B------:R1:W-:Y:S01]  /*20f90*/  LDGSTS.E [R235+0x4e600], [R10.64], !P0 ;  /* 0x4e6000000aeb7fae */ /* 0x0003e2000c121844 */
[----:B------:R-:W-:Y:S01]  /*20fa0*/  ISETP.GE.U32.AND P0, PT, R0, 0x7fffff1c, PT ;  /* 0x7fffff1c0000780c */ /* 0x000fe20003f06070 */
[----:B------:R-:W-:-:S04]  /*20fb0*/  IMAD.WIDE R68, R2, 0x4, R126 ;  /* 0x0000000402447825 */ /* 0x000fc800078e027e */
[----:B------:R-:W-:Y:S01]  /*20fc0*/  IMAD.WIDE R70, R2, 0x4, R70 ;  /* 0x0000000402467825 */ /* 0x000fe200078e0246 */
[----:B------:R-:W-:Y:S01]  /*20fd0*/  IADD3 R0, R87, -0xa9, RZ ;  /* 0xffffff5757007810 */ /* 0x000fe20007ffe0ff */
[----:B------:R1:W-:Y:S01]  /*20fe0*/  LDGSTS.E [R235+0x50000], [R12.64], !P1 ;  /* 0x500000000ceb7fae */ /* 0x0003e2000c921844 */
[----:B------:R-:W-:-:S03]  /*20ff0*/  LOP3.LUT R79, R79, 0x7f, RZ, 0xc0, !PT ;  /* 0x0000007f4f4f7812 */ /* 0x000fc600078ec0ff */
[----:B------:R-:W-:Y:S04]  /*21000*/  STL.64 [R1+0x4640], R68 ;  /* 0x0046404401007387 */ /* 0x000fe80000100a00 */
[----:B------:R1:W-:Y:S04]  /*21010*/  LDGSTS.E [R235+0x50200], [R14.64], !P1 ;  /* 0x502000000eeb7fae */ /* 0x0003e8000c921844 */
[----:B------:R-:W-:Y:S04]  /*21020*/  STL.64 [R1+0x4540], R70 ;  /* 0x0045404601007387 */ /* 0x000fe80000100a00 */
[----:B------:R1:W-:Y:S04]  /*21030*/  LDGSTS.E [R235+0x50400], [R16.64], !P1 ;  /* 0x5040000010eb7fae */ /* 0x0003e8000c921844 */
[----:B------:R-:W-:Y:S04]  /*21040*/  STL.64 [R1+0x4548], R72 ;  /* 0x0045484801007387 */ /* 0x000fe80000100a00 */
[----:B------:R1:W-:Y:S01]  /*21050*/  LDGSTS.E [R235+0x50600], [R18.64], !P1 ;  /* 0x5060000012eb7fae */ /* 0x0003e2000c921844 */
[----:B------:R-:W-:-:S03]  /*21060*/  ISETP.GE.U32.AND P1, PT, R0, 0x7fffff18, PT ;  /* 0x7fffff180000780c */ /* 0x000fc60003f26070 */
[----:B------:R-:W-:Y:S01]  /*21070*/  STL.64 [R1+0x4550], R74 ;  /* 0x0045504a01007387 */ /* 0x000fe20000100a00 */
[----:B------:R-:W-:-:S03]  /*21080*/  IADD3 R0, R87, -0xad, RZ ;  /* 0xffffff5357007810 */ /* 0x000fc60007ffe0ff */
[----:B------:R-:W3:Y:S01]  /*21090*/  LDL.LU.64 R126, [R1+0xa00] ;  /* 0x000a0000017e7983 */ /* 0x000ee20000300a00 */
[----:B------:R-:W-:-:S03]  /*210a0*/  IMAD.SHL.U32 R86, R79, 0x4, RZ ;  /* 0x000000044f567824 */ /* 0x000fc600078e00ff */
[----:B------:R1:W-:Y:S04]  /*210b0*/  LDGSTS.E [R235+0x52000], [R20.64], !P0 ;  /* 0x5200000014eb7fae */ /* 0x0003e8000c121844 */
[----:B------:R1:W-:Y:S04]  /*210c0*/  LDGSTS.E [R235+0x52200], [R22.64], !P0 ;  /* 0x5220000016eb7fae */ /* 0x0003e8000c121844 */
[----:B------:R1:W-:Y:S04]  /*210d0*/  LDGSTS.E [R235+0x52400], [R24.64], !P0 ;  /* 0x5240000018eb7fae */ /* 0x0003e8000c121844 */
[----:B------:R1:W-:Y:S01]  /*210e0*/  LDGSTS.E [R235+0x52600], [R26.64], !P0 ;  /* 0x526000001aeb7fae */ /* 0x0003e2000c121844 */
[----:B------:R-:W-:-:S02]  /*210f0*/  ISETP.GE.U32.AND P0, PT, R0, 0x7fffff14, PT ;  /* 0x7fffff140000780c */ /* 0x000fc40003f06070 */
[----:B------:R-:W-:Y:S01]  /*21100*/  IADD3 R0, R87, -0xb1, RZ ;  /* 0xffffff4f57007810 */ /* 0x000fe20007ffe0ff */
        /* <DEDUP_REMOVED lines=22> */
[----:B------:R-:W-:-:S03]  /*21270*/  ISETP.GE.U32.AND P0, PT, R0, 0x7fffff04, PT ;  /* 0x7fffff040000780c */ /* 0x000fc60003f06070 */
[----:B------:R1:W-:Y:S01]  /*21280*/  LDGSTS.E [R235+0x5c000], [R60.64], !P1 ;  /* 0x5c0000003ceb7fae */ /* 0x0003e2000c921844 */
[----:B------:R-:W-:-:S03]  /*21290*/  LOP3.LUT R150, R86, 0x20, RZ, 0x3c, !PT ;  /* 0x0000002056967812 */ /* 0x000fc600078e3cff */
[----:B------:R1:W-:Y:S04]  /*212a0*/  LDGSTS.E [R235+0x5c200], [R62.64], !P1 ;  /* 0x5c2000003eeb7fae */ /* 0x0003e8000c921844 */
[----:B------:R1:W-:Y:S04]  /*212b0*/  LDGSTS.E [R235+0x5c400], [R64.64], !P1 ;  /* 0x5c40000040eb7fae */ /* 0x0003e8000c921844 */
[----:B------:R1:W-:Y:S04]  /*212c0*/  LDGSTS.E [R235+0x5c600], [R66.64], !P1 ;  /* 0x5c60000042eb7fae */ /* 0x0003e8000c921844 */
[----:B------:R1:W-:Y:S04]  /*212d0*/  LDGSTS.E [R235+0x5e000], [R68.64], !P0 ;  /* 0x5e00000044eb7fae */ /* 0x0003e8000c121844 */
[----:B------:R1:W-:Y:S04]  /*212e0*/  LDGSTS.E [R235+0x5e200], [R70.64], !P0 ;  /* 0x5e20000046eb7fae */ /* 0x0003e8000c121844 */
[----:B------:R1:W-:Y:S04]  /*212f0*/  LDGSTS.E [R235+0x5e400], [R72.64], !P0 ;  /* 0x5e40000048eb7fae */ /* 0x0003e8000c121844 */
[----:B------:R1:W-:Y:S02]  /*21300*/  LDGSTS.E [R235+0x5e600], [R74.64], !P0 ;  /* 0x5e6000004aeb7fae */ /* 0x0003e4000c121844 */
[----:B-1----:R-:W-:-:S02]  /*21310*/  IMAD.WIDE R10, R2, 0x4, R110 ;  /* 0x00000004020a7825 */ /* 0x002fc400078e026e */
[----:B------:R-:W2:Y:S02]  /*21320*/  LDL.LU.64 R110, [R1+0x9f8] ;  /* 0x0009f800016e7983 */ /* 0x000ea40000300a00 */
[C---:B----4-:R-:W-:Y:S02]  /*21330*/  IMAD.WIDE R8, R2.reuse, 0x4, R94 ;  /* 0x0000000402087825 */ /* 0x050fe400078e025e */
[----:B------:R1:W-:Y:S04]  /*21340*/  STL.64 [R1+0x338], R10 ;  /* 0x0003380a01007387 */ /* 0x0003e80000100a00 */
[----:B------:R-:W4:Y:S04]  /*21350*/  LDL.LU.64 R94, [R1+0x9f0] ;  /* 0x0009f000015e7983 */ /* 0x000f280000300a00 */
[----:B------:R1:W-:Y:S04]  /*21360*/  STL.64 [R1+0x330], R8 ;  /* 0x0003300801007387 */ /* 0x0003e80000100a00 */
[----:B------:R-:W4:Y:S01]  /*21370*/  LDL.LU.64 R78, [R1+0x9e8] ;  /* 0x0009e800014e7983 */ /* 0x000f220000300a00 */
[----:B------:R-:W-:-:S03]  /*21380*/  IMAD.WIDE R6, R2, 0x4, R166 ;  /* 0x0000000402067825 */ /* 0x000fc600078e02a6 */
[----:B------:R1:W-:Y:S01]  /*21390*/  LDGSTS.E [R150+0x40800], [R10.64], !P6 ;  /* 0x408000000a967fae */ /* 0x0003e2000f121844 */
[----:B------:R-:W-:-:S03]  /*213a0*/  IMAD.WIDE R4, R2, 0x4, R158 ;  /* 0x0000000402047825 */ /* 0x000fc600078e029e */
[----:B------:R3:W-:Y:S04]  /*213b0*/  STL.64 [R1+0x328], R6 ;  /* 0x0003280601007387 */ /* 0x0007e80000100a00 */
[----:B------:R3:W-:Y:S01]  /*213c0*/  STL.64 [R1+0x320], R4 ;  /* 0x0003200401007387 */ /* 0x0007e20000100a00 */
[----:B-1----:R-:W-:-:S03]  /*213d0*/  IMAD.WIDE R10, R2, 0x4, R142 ;  /* 0x00000004020a7825 */ /* 0x002fc600078e028e */
[----:B------:R-:W4:Y:S04]  /*213e0*/  LDL.LU.64 R182, [R1+0x980] ;  /* 0x0009800001b67983 */ /* 0x000f280000300a00 */
[----:B------:R1:W-:Y:S04]  /*213f0*/  LDGSTS.E [R150+0x40a00], [R8.64], !P6 ;  /* 0x40a0000008967fae */ /* 0x0003e8000f121844 */
[----:B------:R-:W4:Y:S04]  /*21400*/  LDL.LU.64 R174, [R1+0x978] ;  /* 0x0009780001ae7983 */ /* 0x000f280000300a00 */
[----:B------:R3:W-:Y:S04]  /*21410*/  LDGSTS.E [R150+0x40c00], [R6.64], !P6 ;  /* 0x40c0000006967fae */ /* 0x0007e8000f121844 */
[----:B------:R-:W4:Y:S01]  /*21420*/  LDL.LU.64 R166, [R1+0x970] ;  /* 0x0009700001a67983 */ /* 0x000f220000300a00 */
[----:B-1----:R-:W-:-:S03]  /*21430*/  IMAD.WIDE R8, R2, 0x4, R134 ;  /* 0x0000000402087825 */ /* 0x002fc600078e0286 */
[----:B------:R1:W-:Y:S04]  /*21440*/  LDGSTS.E [R150+0x40e00], [R4.64], !P6 ;  /* 0x40e0000004967fae */ /* 0x0003e8000f121844 */
[----:B------:R3:W-:Y:S04]  /*21450*/  STL.64 [R1+0x2b8], R10 ;  /* 0x0002b80a01007387 */ /* 0x0007e80000100a00 */
[----:B------:R-:W4:Y:S01]  /*21460*/  LDL.LU.64 R158, [R1+0x968] ;  /* 0x00096800019e7983 */ /* 0x000f220000300a00 */
[----:B---3--:R-:W-:-:S03]  /*21470*/  IMAD.WIDE R6, R2, 0x4, R118 ;  /* 0x0000000402067825 */ /* 0x008fc600078e0276 */
[----:B------:R2:W-:Y:S01]  /*21480*/  STL.64 [R1+0x2b0], R8 ;  /* 0x0002b00801007387 */ /* 0x0005e20000100a00 */
[----:B-1----:R-:W-:-:S03]  /*21490*/  IMAD.WIDE R4, R2, 0x4, R102 ;  /* 0x0000000402047825 */ /* 0x002fc600078e0266 */
[----:B------:R4:W-:Y:S04]  /*214a0*/  STL.64 [R1+0x2a8], R6 ;  /* 0x0002a80601007387 */ /* 0x0009e80000100a00 */
[----:B------:R1:W-:Y:S04]  /*214b0*/  STL.64 [R1+0x2a0], R4 ;  /* 0x0002a00401007387 */ /* 0x0003e80000100a00 */
[----:B------:R-:W4:Y:S04]  /*214c0*/  LDL.LU.64 R142, [R1+0x900] ;  /* 0x00090000018e7983 */ /* 0x000f280000300a00 */
[----:B------:R-:W4:Y:S04]  /*214d0*/  LDL.LU.64 R134, [R1+0x8f8] ;  /* 0x0008f80001867983 */ /* 0x000f280000300a00 */
[----:B------:R-:W4:Y:S04]  /*214e0*/  LDL.LU.64 R118, [R1+0x8f0] ;  /* 0x0008f00001767983 */ /* 0x000f280000300a00 */
[----:B------:R-:W4:Y:S04]  /*214f0*/  LDL.LU.64 R102, [R1+0x8e8] ;  /* 0x0008e80001667983 */ /* 0x000f280000300a00 */
[----:B------:R1:W-:Y:S04]  /*21500*/  LDGSTS.E [R150+0x42800], [R10.64], !P4 ;  /* 0x428000000a967fae */ /* 0x0003e8000e121844 */
[----:B------:R2:W-:Y:S04]  /*21510*/  LDGSTS.E [R150+0x42a00], [R8.64], !P4 ;  /* 0x42a0000008967fae */ /* 0x0005e8000e121844 */
[----:B------:R4:W-:Y:S04]  /*21520*/  LDGSTS.E [R150+0x42c00], [R6.64], !P4 ;  /* 0x42c0000006967fae */ /* 0x0009e8000e121844 */
[----:B------:R1:W-:Y:S01]  /*21530*/  LDGSTS.E [R150+0x42e00], [R4.64], !P4 ;  /* 0x42e0000004967fae */ /* 0x0003e2000e121844 */
[----:B------:R-:W-:Y:S01]  /*21540*/  IADD3 R0, R87, -0x87, RZ ;  /* 0xffffff7957007810 */ /* 0x000fe20007ffe0ff */
[----:B-1----:R-:W-:-:S05]  /*21550*/  IMAD.WIDE R10, R2, 0x4, R126 ;  /* 0x00000004020a7825 */ /* 0x002fca00078e027e */
[----:B------:R1:W-:Y:S01]  /*21560*/  STL.64 [R1+0x238], R10 ;  /* 0x0002380a01007387 */ /* 0x0003e20000100a00 */
[----:B------:R-:W-:Y:S02]  /*21570*/  ISETP.GE.U32.AND P1, PT, R0, 0x7fffff3a, PT ;  /* 0x7fffff3a0000780c */ /* 0x000fe40003f26070 */
[----:B------:R-:W-:-:S04]  /*21580*/  IADD3 R0, R87, -0x88, RZ ;  /* 0xffffff7857007810 */ /* 0x000fc80007ffe0ff */
[----:B------:R-:W-:Y:S02]  /*21590*/  ISETP.GE.U32.AND P0, PT, R0, 0x7fffff39, PT ;  /* 0x7fffff390000780c */ /* 0x000fe40003f06070 */
[----:B------:R-:W-:-:S04]  /*215a0*/  IADD3 R0, R87, -0x8a, RZ ;  /* 0xffffff7657007810 */ /* 0x000fc80007ffe0ff */
[----:B------:R-:W-:Y:S02]  /*215b0*/  ISETP.GE.U32.AND P6, PT, R0, 0x7fffff37, PT ;  /* 0x7fffff370000780c */ /* 0x000fe40003fc6070 */
[----:B------:R-:W-:-:S04]  /*215c0*/  IADD3 R0, R87, -0x8e, RZ ;  /* 0xffffff7257007810 */ /* 0x000fc80007ffe0ff */
[----:B------:R-:W-:-:S07]  /*215d0*/  ISETP.GE.U32.AND P4, PT, R0, 0x7fffff33, PT ;  /* 0x7fffff330000780c */ /* 0x000fce0003f86070 */
[----:B------:R1:W-:Y:S01]  /*215e0*/  LDGSTS.E [R150+0x44800], [R10.64], !P6 ;  /* 0x448000000a967fae */ /* 0x0003e2000f121844 */
[----:B--2---:R-:W-:-:S04]  /*215f0*/  IMAD.WIDE R8, R2, 0x4, R110 ;  /* 0x0000000402087825 */ /* 0x004fc800078e026e */
[C---:B----4-:R-:W-:Y:S01]  /*21600*/  IMAD.WIDE R6, R2.reuse, 0x4, R94 ;  /* 0x0000000402067825 */ /* 0x050fe200078e025e */
[----:B------:R2:W-:Y:S03]  /*21610*/  STL.64 [R1+0x230], R8 ;  /* 0x0002300801007387 */ /* 0x0005e60000100a00 */
[C---:B------:R-:W-:Y:S01]  /*21620*/  IMAD.WIDE R4, R2.reuse, 0x4, R78 ;  /* 0x0000000402047825 */ /* 0x040fe200078e024e */
[----:B------:R4:W-:Y:S04]  /*21630*/  STL.64 [R1+0x228], R6 ;  /* 0x0002280601007387 */ /* 0x0009e80000100a00 */
[----:B------:R1:W-:Y:S04]  /*21640*/  STL.64 [R1+0x220], R4 ;  /* 0x0002200401007387 */ /* 0x0003e80000100a00 */
[----:B------:R-:W3:Y:S04]  /*21650*/  LDL.LU.64 R126, [R1+0x880] ;  /* 0x00088000017e7983 */ /* 0x000ee80000300a00 */
[----:B------:R-:W3:Y:S04]  /*21660*/  LDL.LU.64 R110, [R1+0x878] ;  /* 0x00087800016e7983 */ /* 0x000ee80000300a00 */
[----:B------:R-:W3:Y:S04]  /*21670*/  LDL.LU.64 R94, [R1+0x870] ;  /* 0x00087000015e7983 */ /* 0x000ee80000300a00 */
[----:B------:R-:W3:Y:S01]  /*21680*/  LDL.LU.64 R78, [R1+0x868] ;  /* 0x00086800014e7983 */ /* 0x000ee20000300a00 */
[----:B-1----:R-:W-:-:S03]  /*21690*/  IMAD.WIDE R10, R2, 0x4, R182 ;  /* 0x00000004020a7825 */ /* 0x002fc600078e02b6 */
[----:B------:R2:W-:Y:S04]  /*216a0*/  LDGSTS.E [R150+0x44a00], [R8.64], !P6 ;  /* 0x44a0000008967fae */ /* 0x0005e8000f121844 */
[----:B------:R4:W-:Y:S04]  /*216b0*/  LDGSTS.E [R150+0x44c00], [R6.64], !P6 ;  /* 0x44c0000006967fae */ /* 0x0009e8000f121844 */
[----:B------:R1:W-:Y:S01]  /*216c0*/  LDGSTS.E [R150+0x44e00], [R4.64], !P6 ;  /* 0x44e0000004967fae */ /* 0x0003e2000f121844 */
[----:B--2---:R-:W-:-:S03]  /*216d0*/  IMAD.WIDE R8, R2, 0x4, R174 ;  /* 0x0000000402087825 */ /* 0x004fc600078e02ae */
[----:B------:R-:W-:Y:S01]  /*216e0*/  STL.64 [R1+0x1b8], R10 ;  /* 0x0001b80a01007387 */ /* 0x000fe20000100a00 */
[----:B----4-:R-:W-:-:S03]  /*216f0*/  IMAD.WIDE R6, R2, 0x4, R166 ;  /* 0x0000000402067825 */ /* 0x010fc600078e02a6 */
[----:B------:R2:W-:Y:S01]  /*21700*/  LDGSTS.E [R150+0x46800], [R10.64], !P4 ;  /* 0x468000000a967fae */ /* 0x0005e2000e121844 */
[----:B-1----:R-:W-:-:S03]  /*21710*/  IMAD.WIDE R4, R2, 0x4, R158 ;  /* 0x0000000402047825 */ /* 0x002fc600078e029e */
[----:B------:R-:W-:Y:S04]  /*21720*/  STL.64 [R1+0x1b0], R8 ;  /* 0x0001b00801007387 */ /* 0x000fe80000100a00 */
[----:B------:R2:W-:Y:S04]  /*21730*/  LDGSTS.E [R150+0x46a00], [R8.64], !P4 ;  /* 0x46a0000008967fae */ /* 0x0005e8000e121844 */
[----:B------:R-:W-:Y:S04]  /*21740*/  STL.64 [R1+0x1a8], R6 ;  /* 0x0001a80601007387 */ /* 0x000fe80000100a00 */
[----:B------:R2:W-:Y:S04]  /*21750*/  LDGSTS.E [R150+0x46c00], [R6.64], !P4 ;  /* 0x46c0000006967fae */ /* 0x0005e8000e121844 */
[----:B------:R1:W-:Y:S04]  /*21760*/  STL.64 [R1+0x1a0], R4 ;  /* 0x0001a00401007387 */ /* 0x0003e80000100a00 */
[----:B------:R1:W-:Y:S01]  /*21770*/  LDGSTS.E [R150+0x46e00], [R4.64], !P4 ;  /* 0x46e0000004967fae */ /* 0x0003e2000e121844 */
[----:B------:R-:W-:-:S04]  /*21780*/  IMAD.WIDE R66, R2, 0x4, R134 ;  /* 0x0000000402427825 */ /* 0x000fc800078e0286 */
[----:B-1----:R-:W-:-:S05]  /*21790*/  IMAD.WIDE R4, R2, 0x4, R142 ;  /* 0x0000000402047825 */ /* 0x002fca00078e028e */
[----:B------:R-:W-:Y:S01]  /*217a0*/  STL.64 [R1+0x138], R4 ;  /* 0x0001380401007387 */ /* 0x000fe20000100a00 */
[----:B------:R-:W-:-:S03]  /*217b0*/  IMAD.WIDE R64, R2, 0x4, R118 ;  /* 0x0000000402407825 */ /* 0x000fc600078e0276 */
[----:B------:R-:W4:Y:S01]  /*217c0*/  LDL.LU.64 R142, [R1+0x800] ;  /* 0x00080000018e7983 */ /* 0x000f220000300a00 */
[----:B------:R-:W-:-:S03]  /*217d0*/  IMAD.WIDE R62, R2, 0x4, R102 ;  /* 0x00000004023e7825 */ /* 0x000fc600078e0266 */
[----:B------:R-:W2:Y:S04]  /*217e0*/  LDL.LU.64 R134, [R1+0x7f8] ;  /* 0x0007f80001867983 */ /* 0x000ea80000300a00 */
[----:B------:R-:W4:Y:S04]  /*217f0*/  LDL.LU.64 R118, [R1+0x7f0] ;  /* 0x0007f00001767983 */ /* 0x000f280000300a00 */
[----:B------:R-:W4:Y:S04]  /*21800*/  LDL.LU.64 R102, [R1+0x7e8] ;  /* 0x0007e80001667983 */ /* 0x000f280000300a00 */
[----:B------:R-:W-:Y:S04]  /*21810*/  STL.64 [R1+0x4558], R66 ;  /* 0x0045584201007387 */ /* 0x000fe80000100a00 */
[----:B------:R-:W-:Y:S04]  /*21820*/  STL.64 [R1+0x4560], R64 ;  /* 0x0045604001007387 */ /* 0x000fe80000100a00 */
[----:B------:R-:W-:Y:S01]  /*21830*/  STL.64 [R1+0x4568], R62 ;  /* 0x0045683e01007387 */ /* 0x000fe20000100a00 */
        /* <DEDUP_REMOVED lines=9> */
[----:B------:R-:W-:-:S02]  /*218d0*/  ISETP.GE.U32.AND P6, PT, R0, 0x7fffff27, PT ;  /* 0x7fffff270000780c */ /* 0x000fc40003fc6070 */
[----:B------:R-:W-:Y:S01]  /*218e0*/  IADD3 R0, R87, -0x9e, RZ ;  /* 0xffffff6257007810 */ /* 0x000fe20007ffe0ff */
[C---:B---3--:R-:W-:Y:S02]  /*218f0*/  IMAD.WIDE R44, R2.reuse, 0x4, R126 ;  /* 0x00000004022c7825 */ /* 0x048fe400078e027e */
[----:B------:R-:W3:Y:S02]  /*21900*/  LDL.LU.64 R126, [R1+0x798] ;  /* 0x00079800017e7983 */ /* 0x000ee40000300a00 */
[C---:B------:R-:W-:Y:S02]  /*21910*/  IMAD.WIDE R42, R2.reuse, 0x4, R110 ;  /* 0x00000004022a7825 */ /* 0x040fe400078e026e */
[----:B------:R1:W-:Y:S02]  /*21920*/  LDGSTS.E [R150+0x4a800], [R44.64], !P4 ;  /* 0x4a8000002c967fae */ /* 0x0003e4000e121844 */
[C---:B------:R-:W-:Y:S02]  /*21930*/  IMAD.WIDE R40, R2.reuse, 0x4, R94 ;  /* 0x0000000402287825 */ /* 0x040fe400078e025e */
[----:B------:R1:W-:Y:S02]  /*21940*/  LDGSTS.E [R150+0x4aa00], [R42.64], !P4 ;  /* 0x4aa000002a967fae */ /* 0x0003e4000e121844 */
[----:B------:R-:W-:-:S02]  /*21950*/  IMAD.WIDE R38, R2, 0x4, R78 ;  /* 0x0000000402267825 */ /* 0x000fc400078e024e */
[----:B------:R-:W3:Y:S04]  /*21960*/  LDL.LU.64 R78, [R1+0x790] ;  /* 0x00079000014e7983 */ /* 0x000ee80000300a00 */
[----:B------:R-:W3:Y:S04]  /*21970*/  LDL.LU.64 R110, [R1+0x780] ;  /* 0x00078000016e7983 */ /* 0x000ee80000300a00 */
[----:B------:R-:W3:Y:S04]  /*21980*/  LDL.LU.64 R94, [R1+0x778] ;  /* 0x00077800015e7983 */ /* 0x000ee80000300a00 */
[----:B------:R-:W-:Y:S04]  /*21990*/  STL.64 [R1+0x4648], R44 ;  /* 0x0046482c01007387 */ /* 0x000fe80000100a00 */
[----:B------:R-:W-:Y:S04]  /*219a0*/  STL.64 [R1+0x4570], R42 ;  /* 0x0045702a01007387 */ /* 0x000fe80000100a00 */
[----:B------:R1:W-:Y:S04]  /*219b0*/  LDGSTS.E [R150+0x4ac00], [R40.64], !P4 ;  /* 0x4ac0000028967fae */ /* 0x0003e8000e121844 */
[----:B------:R-:W-:Y:S04]  /*219c0*/  STL.64 [R1+0x4578], R40 ;  /* 0x0045782801007387 */ /* 0x000fe80000100a00 */
[----:B------:R1:W-:Y:S01]  /*219d0*/  LDGSTS.E [R150+0x4ae00], [R38.64], !P4 ;  /* 0x4ae0000026967fae */ /* 0x0003e2000e121844 */
[----:B------:R-:W-:-:S02]  /*219e0*/  ISETP.GE.U32.AND P4, PT, R0, 0x7fffff23, PT ;  /* 0x7fffff230000780c */ /* 0x000fc40003f86070 */
[----:B------:R-:W-:Y:S01]  /*219f0*/  IADD3 R0, R87, -0xa2, RZ ;  /* 0xffffff5e57007810 */ /* 0x000fe20007ffe0ff */
[----:B------:R-:W-:Y:S01]  /*21a00*/  STL.64 [R1+0x4580], R38 ;  /* 0x0045802601007387 */ /* 0x000fe20000100a00 */
[----:B--2---:R-:W-:-:S03]  /*21a10*/  IMAD.WIDE R18, R2, 0x4, R134 ;  /* 0x0000000402127825 */ /* 0x004fc600078e0286 */
[----:B------:R-:W2:Y:S01]  /*21a20*/  LDL.LU.64 R134, [R1+0x720] ;  /* 0x0007200001867983 */ /* 0x000ea20000300a00 */
[----:B----4-:R-:W-:-:S03]  /*21a30*/  IMAD.WIDE R16, R2, 0x4, R118 ;  /* 0x0000000402107825 */ /* 0x010fc600078e0276 */
[----:B------:R-:W4:Y:S01]  /*21a40*/  LDL.LU.64 R86, [R1+0x718] ;  /* 0x0007180001567983 */ /* 0x000f220000300a00 */
[----:B------:R-:W-:-:S03]  /*21a50*/  IMAD.WIDE R14, R2, 0x4, R102 ;  /* 0x00000004020e7825 */ /* 0x000fc600078e0266 */
[----:B------:R-:W4:Y:S04]  /*21a60*/  LDL.LU.64 R118, [R1+0x710] ;  /* 0x0007100001767983 */ /* 0x000f280000300a00 */
[----:B------:R-:W4:Y:S01]  /*21a70*/  LDL.LU.64 R102, [R1+0x708] ;  /* 0x0007080001667983 */ /* 0x000f220000300a00 */
[----:B------:R-:W-:-:S05]  /*21a80*/  IMAD.WIDE R12, R2, 0x4, R142 ;  /* 0x00000004020c7825 */ /* 0x000fca00078e028e */
[----:B------:R1:W-:Y:S04]  /*21a90*/  STL.64 [R1+0x4650], R12 ;  /* 0x0046500c01007387 */ /* 0x0003e80000100a00 */
[----:B------:R-:W-:Y:S04]  /*21aa0*/  STL.64 [R1+0x4588], R18 ;  /* 0x0045881201007387 */ /* 0x000fe80000100a00 */
[----:B------:R-:W-:Y:S04]  /*21ab0*/  STL.64 [R1+0x4590], R16 ;  /* 0x0045901001007387 */ /* 0x000fe80000100a00 */
[----:B------:R-:W-:Y:S04]  /*21ac0*/  STL.64 [R1+0x4598], R14 ;  /* 0x0045980e01007387 */ /* 0x000fe80000100a00 */
[----:B------:R-:W4:Y:S04]  /*21ad0*/  LDL.LU.64 R158, [R1+0x6b8] ;  /* 0x0006b800019e7983 */ /* 0x000f280000300a00 */
[----:B------:R1:W-:Y:S04]  /*21ae0*/  LDGSTS.E [R150+0x4c800], [R12.64], !P6 ;  /* 0x4c8000000c967fae */ /* 0x0003e8000f121844 */
[----:B------:R1:W-:Y:S04]  /*21af0*/  LDGSTS.E [R150+0x4ca00], [R18.64], !P6 ;  /* 0x4ca0000012967fae */ /* 0x0003e8000f121844 */
[----:B------:R1:W-:Y:S01]  /*21b00*/  LDGSTS.E [R150+0x4cc00], [R16.64], !P6 ;  /* 0x4cc0000010967fae */ /* 0x0003e2000f121844 */
[----:B---3--:R-:W-:-:S04]  /*21b10*/  IMAD.WIDE R76, R2, 0x4, R126 ;  /* 0x00000004024c7825 */ /* 0x008fc800078e027e */
[----:B------:R-:W-:-:S04]  /*21b20*/  IMAD.WIDE R80, R2, 0x4, R110 ;  /* 0x0000000402507825 */ /* 0x000fc800078e026e */
[----:B------:R-:W-:-:S04]  /*21b30*/  IMAD.WIDE R82, R2, 0x4, R94 ;  /* 0x0000000402527825 */ /* 0x000fc800078e025e */
[C---:B------:R-:W-:Y:S01]  /*21b40*/  IMAD.WIDE R78, R2.reuse, 0x4, R78 ;  /* 0x00000004024e7825 */ /* 0x040fe200078e024e */
[----:B------:R-:W3:Y:S04]  /*21b50*/  LDL.LU.64 R94, [R1+0x6b0] ;  /* 0x0006b000015e7983 */ /* 0x000ee80000300a00 */
[----:B------:R-:W3:Y:S04]  /*21b60*/  LDL.LU.64 R126, [R1+0x6a8] ;  /* 0x0006a800017e7983 */ /* 0x000ee80000300a00 */
[----:B------:R-:W3:Y:S04]  /*21b70*/  LDL.LU.64 R110, [R1+0x6a0] ;  /* 0x0006a000016e7983 */ /* 0x000ee80000300a00 */
[----:B------:R-:W-:Y:S04]  /*21b80*/  STL.64 [R1+0x4658], R76 ;  /* 0x0046584c01007387 */ /* 0x000fe80000100a00 */
[----:B------:R-:W-:Y:S04]  /*21b90*/  STL.64 [R1+0x45a0], R78 ;  /* 0x0045a04e01007387 */ /* 0x000fe80000100a00 */
[----:B------:R-:W-:Y:S04]  /*21ba0*/  STL.64 [R1+0x45a8], R80 ;  /* 0x0045a85001007387 */ /* 0x000fe80000100a00 */
[----:B------:R-:W-:Y:S04]  /*21bb0*/  STL.64 [R1+0x45b0], R82 ;  /* 0x0045b05201007387 */ /* 0x000fe80000100a00 */
[----:B------:R-:W3:Y:S01]  /*21bc0*/  LDL.LU.64 R142, [R1+0x658] ;  /* 0x00065800018e7983 */ /* 0x000ee20000300a00 */
[----:B--2---:R-:W-:-:S04]  /*21bd0*/  IMAD.WIDE R84, R2, 0x4, R134 ;  /* 0x0000000402547825 */ /* 0x004fc800078e0286 */
[----:B----4-:R-:W-:-:S04]  /*21be0*/  IMAD.WIDE R88, R2, 0x4, R118 ;  /* 0x0000000402587825 */ /* 0x010fc800078e0276 */
[----:B------:R-:W-:-:S04]  /*21bf0*/  IMAD.WIDE R90, R2, 0x4, R102 ;  /* 0x00000004025a7825 */ /* 0x000fc800078e0266 */
[C---:B------:R-:W-:Y:S01]  /*21c00*/  IMAD.WIDE R86, R2.reuse, 0x4, R86 ;  /* 0x0000000402567825 */ /* 0x040fe200078e0256 */
[----:B------:R-:W2:Y:S04]  /*21c10*/  LDL.LU.64 R102, [R1+0x650] ;  /* 0x0006500001667983 */ /* 0x000ea80000300a00 */
[----:B------:R-:W4:Y:S04]  /*21c20*/  LDL.LU.64 R134, [R1+0x648] ;  /* 0x0006480001867983 */ /* 0x000f280000300a00 */
[----:B------:R-:W2:Y:S04]  /*21c30*/  LDL.LU.64 R118, [R1+0x640] ;  /* 0x0006400001767983 */ /* 0x000ea80000300a00 */
[----:B------:R-:W-:Y:S04]  /*21c40*/  STL.64 [R1+0x4660], R84 ;  /* 0x0046605401007387 */ /* 0x000fe80000100a00 */
[----:B------:R-:W-:Y:S04]  /*21c50*/  STL.64 [R1+0x45b8], R86 ;  /* 0x0045b85601007387 */ /* 0x000fe80000100a00 */
[----:B------:R-:W-:Y:S04]  /*21c60*/  STL.64 [R1+0x45c0], R88 ;  /* 0x0045c05801007387 */ /* 0x000fe80000100a00 */
[----:B------:R-:W-:Y:S04]  /*21c70*/  STL.64 [R1+0x45c8], R90 ;  /* 0x0045c85a01007387 */ /* 0x000fe80000100a00 */
[----:B------:R-:W2:Y:S01]  /*21c80*/  LDL.LU.64 R174, [R1+0x5f8] ;  /* 0x0005f80001ae7983 */ /* 0x000ea20000300a00 */
[----:B------:R-:W-:Y:S01]  /*21c90*/  IMAD.WIDE R92, R2, 0x4, R158 ;  /* 0x00000004025c7825 */ /* 0x000fe200078e029e */
[----:B-1----:R-:W-:-:S02]  /*21ca0*/  MOV R13, c[0x0][0x180] ;  /* 0x00006000000d7a02 */ /* 0x002fc40000000f00 */
[----:B------:R1:W-:Y:S01]  /*21cb0*/  LDGSTS.E [R150+0x4ce00], [R14.64], !P6 ;  /* 0x4ce000000e967fae */ /* 0x0003e2000f121844 */
[----:B---3--:R-:W-:-:S04]  /*21cc0*/  IMAD.WIDE R96, R2, 0x4, R126 ;  /* 0x0000000402607825 */ /* 0x008fc800078e027e */
[----:B------:R-:W-:-:S04]  /*21cd0*/  IMAD.WIDE R98, R2, 0x4, R110 ;  /* 0x0000000402627825 */ /* 0x000fc800078e026e */
[C---:B------:R-:W-:Y:S01]  /*21ce0*/  IMAD.WIDE R94, R2.reuse, 0x4, R94 ;  /* 0x00000004025e7825 */ /* 0x040fe200078e025e */
[----:B------:R-:W3:Y:S04]  /*21cf0*/  LDL.LU.64 R110, [R1+0x5f0] ;  /* 0x0005f000016e7983 */ /* 0x000ee80000300a00 */
[----:B------:R-:W3:Y:S04]  /*21d00*/  LDL.LU.64 R166, [R1+0x5e8] ;  /* 0x0005e80001a67983 */ /* 0x000ee80000300a00 */
[----:B------:R-:W3:Y:S04]  /*21d10*/  LDL.LU.64 R126, [R1+0x5e0] ;  /* 0x0005e000017e7983 */ /* 0x000ee80000300a00 */
[----:B------:R-:W-:Y:S04]  /*21d20*/  STL.64 [R1+0x4668], R92 ;  /* 0x0046685c01007387 */ /* 0x000fe80000100a00 */
[----:B------:R-:W-:Y:S01]  /*21d30*/  STL.64 [R1+0x45d0], R94 ;  /* 0x0045d05e01007387 */ /* 0x000fe20000100a00 */
[----:B------:R-:W-:-:S03]  /*21d40*/  IMAD.WIDE R100, R2, 0x4, R142 ;  /* 0x0000000402647825 */ /* 0x000fc600078e028e */
[----:B------:R-:W-:Y:S04]  /*21d50*/  STL.64 [R1+0x45d8], R96 ;  /* 0x0045d86001007387 */ /* 0x000fe80000100a00 */
[----:B------:R-:W-:Y:S04]  /*21d60*/  STL.64 [R1+0x45e0], R98 ;  /* 0x0045e06201007387 */ /* 0x000fe80000100a00 */
[----:B------:R-:W3:Y:S01]  /*21d70*/  LDL.LU.64 R158, [R1+0x598] ;  /* 0x00059800019e7983 */ /* 0x000ee20000300a00 */
[----:B----4-:R-:W-:-:S04]  /*21d80*/  IMAD.WIDE R104, R2, 0x4, R134 ;  /* 0x0000000402687825 */ /* 0x010fc800078e0286 */
[----:B--2---:R-:W-:-:S04]  /*21d90*/  IMAD.WIDE R106, R2, 0x4, R118 ;  /* 0x00000004026a7825 */ /* 0x004fc800078e0276 */
[C---:B------:R-:W-:Y:S01]  /*21da0*/  IMAD.WIDE R102, R2.reuse, 0x4, R102 ;  /* 0x0000000402667825 */ /* 0x040fe200078e0266 */
[----:B------:R-:W2:Y:S04]  /*21db0*/  LDL.LU.64 R118, [R1+0x590] ;  /* 0x0005900001767983 */ /* 0x000ea80000300a00 */
[----:B------:R-:W4:Y:S04]  /*21dc0*/  LDL.LU.64 R142, [R1+0x588] ;  /* 0x00058800018e7983 */ /* 0x000f280000300a00 */
[----:B------:R-:W2:Y:S04]  /*21dd0*/  LDL.LU.64 R134, [R1+0x580] ;  /* 0x0005800001867983 */ /* 0x000ea80000300a00 */
[----:B------:R-:W-:Y:S04]  /*21de0*/  STL.64 [R1+0x4670], R100 ;  /* 0x0046706401007387 */ /* 0x000fe80000100a00 */
[----:B------:R-:W-:Y:S04]  /*21df0*/  STL.64 [R1+0x45e8], R102 ;  /* 0x0045e86601007387 */ /* 0x000fe80000100a00 */
[----:B------:R-:W-:Y:S04]  /*21e00*/  STL.64 [R1+0x45f0], R104 ;  /* 0x0045f06801007387 */ /* 0x000fe80000100a00 */
[----:B------:R-:W-:Y:S01]  /*21e10*/  STL.64 [R1+0x45f8], R106 ;  /* 0x0045f86a01007387 */ /* 0x000fe20000100a00 */
[----:B------:R-:W-:Y:S01]  /*21e20*/  IMAD.WIDE R108, R2, 0x4, R174 ;  /* 0x00000004026c7825 */ /* 0x000fe200078e02ae */
[----:B------:R-:W-:-:S02]  /*21e30*/  ISETP.GE.U32.AND P6, PT, R0, 0x7fffff1f, PT ;  /* 0x7fffff1f0000780c */ /* 0x000fc40003fc6070 */
[----:B------:R1:W-:Y:S01]  /*21e40*/  LDGSTS.E [R150+0x4e800], [R76.64], !P4 ;  /* 0x4e8000004c967fae */ /* 0x0003e2000e121844 */
[----:B---3--:R-:W-:-:S04]  /*21e50*/  IMAD.WIDE R112, R2, 0x4, R166 ;  /* 0x0000000402707825 */ /* 0x008fc800078e02a6 */
[C---:B------:R-:W-:Y:S01]  /*21e60*/  IMAD.WIDE R114, R2.reuse, 0x4, R126 ;  /* 0x0000000402727825 */ /* 0x040fe200078e027e */
[----:B------:R-:W3:Y:S04]  /*21e70*/  LDL.LU.64 R166, [R1+0x538] ;  /* 0x0005380001a67983 */ /* 0x000ee80000300a00 */
[----:B------:R-:W3:Y:S04]  /*21e80*/  LDL.LU.64 R126, [R1+0x530] ;  /* 0x00053000017e7983 */ /* 0x000ee80000300a00 */
[----:B------:R-:W3:Y:S01]  /*21e90*/  LDL.LU.64 R206, [R1+0x528] ;  /* 0x0005280001ce7983 */ /* 0x000ee20000300a00 */
[----:B------:R-:W-:-:S03]  /*21ea0*/  IMAD.WIDE R110, R2, 0x4, R110 ;  /* 0x00000004026e7825 */ /* 0x000fc600078e026e */
[----:B------:R-:W3:Y:S04]  /*21eb0*/  LDL.LU.64 R198, [R1+0x520] ;  /* 0x0005200001c67983 */ /* 0x000ee80000300a00 */
[----:B------:R-:W-:Y:S04]  /*21ec0*/  STL.64 [R1+0x4678], R108 ;  /* 0x0046786c01007387 */ /* 0x000fe80000100a00 */
[----:B------:R-:W-:Y:S04]  /*21ed0*/  STL.64 [R1+0x4680], R110 ;  /* 0x0046806e01007387 */ /* 0x000fe80000100a00 */
[----:B------:R1:W-:Y:S01]  /*21ee0*/  STL.64 [R1+0x4688], R112 ;  /* 0x0046887001007387 */ /* 0x0003e20000100a00 */
[----:B------:R-:W-:-:S03]  /*21ef0*/  IMAD.WIDE R116, R2, 0x4, R158 ;  /* 0x0000000402747825 */ /* 0x000fc600078e029e */
[----:B------:R-:W-:Y:S04]  /*21f00*/  STL.64 [R1+0x4690], R114 ;  /* 0x0046907201007387 */ /* 0x000fe80000100a00 */
[----:B------:R-:W3:Y:S01]  /*21f10*/  LDL.LU.64 R174, [R1+0x4d8] ;  /* 0x0004d80001ae7983 */ /* 0x000ee20000300a00 */
[----:B--2---:R-:W-:-:S04]  /*21f20*/  IMAD.WIDE R122, R2, 0x4, R134 ;  /* 0x00000004027a7825 */ /* 0x004fc800078e0286 */
[C---:B------:R-:W-:Y:S01]  /*21f30*/  IMAD.WIDE R118, R2.reuse, 0x4, R118 ;  /* 0x0000000402767825 */ /* 0x040fe200078e0276 */
[----:B------:R-:W2:Y:S04]  /*21f40*/  LDL.LU.64 R134, [R1+0x4d0] ;  /* 0x0004d00001867983 */ /* 0x000ea80000300a00 */
[----:B------:R-:W2:Y:S04]  /*21f50*/  LDL.LU.64 R190, [R1+0x4c8] ;  /* 0x0004c80001be7983 */ /* 0x000ea80000300a00 */
[----:B------:R-:W2:Y:S04]  /*21f60*/  LDL.LU.64 R158, [R1+0x4c0] ;  /* 0x0004c000019e7983 */ /* 0x000ea80000300a00 */
[----:B------:R-:W2:Y:S01]  /*21f70*/  LDL.LU.64 R182, [R1+0x478] ;  /* 0x0004780001b67983 */ /* 0x000ea20000300a00 */
[----:B----4-:R-:W-:-:S03]  /*21f80*/  IMAD.WIDE R120, R2, 0x4, R142 ;  /* 0x0000000402787825 */ /* 0x010fc600078e028e */
[----:B------:R-:W4:Y:S04]  /*21f90*/  LDL.LU.64 R142, [R1+0x470] ;  /* 0x00047000018e7983 */ /* 0x000f280000300a00 */
[----:B------:R1:W-:Y:S04]  /*21fa0*/  STL.64 [R1+0x4698], R116 ;  /* 0x0046987401007387 */ /* 0x0003e80000100a00 */
[----:B------:R-:W-:Y:S04]  /*21fb0*/  STL.64 [R1+0x46a0], R118 ;  /* 0x0046a07601007387 */ /* 0x000fe80000100a00 */
[----:B------:R1:W-:Y:S04]  /*21fc0*/  STL.64 [R1+0x46a8], R120 ;  /* 0x0046a87801007387 */ /* 0x0003e80000100a00 */
[----:B------:R-:W-:Y:S04]  /*21fd0*/  STL.64 [R1+0x46b0], R122 ;  /* 0x0046b07a01007387 */ /* 0x000fe80000100a00 */
[----:B------:R-:W4:Y:S01]  /*21fe0*/  LDL.LU.64 R230, [R1+0x468] ;  /* 0x0004680001e67983 */ /* 0x000f220000300a00 */
[----:B------:R-:W-:-:S03]  /*21ff0*/  IADD3 R0, R13, -0xa6, RZ ;  /* 0xffffff5a0d007810 */ /* 0x000fc60007ffe0ff */
[----:B------:R1:W-:Y:S04]  /*22000*/  LDGSTS.E [R150+0x4ea00], [R78.64], !P4 ;  /* 0x4ea000004e967fae */ /* 0x0003e8000e121844 */
[----:B------:R1:W-:Y:S04]  /*22010*/  LDGSTS.E [R150+0x4ec00], [R80.64], !P4 ;  /* 0x4ec0000050967fae */ /* 0x0003e8000e121844 */
[----:B------:R1:W-:Y:S01]  /*22020*/  LDGSTS.E [R150+0x4ee00], [R82.64], !P4 ;  /* 0x4ee0000052967fae */ /* 0x0003e2000e121844 */
[----:B---3--:R-:W-:-:S04]  /*22030*/  IMAD.WIDE R124, R2, 0x4, R166 ;  /* 0x00000004027c7825 */ /* 0x008fc800078e02a6 */
[C---:B------:R-:W-:Y:S01]  /*22040*/  IMAD.WIDE R128, R2.reuse, 0x4, R206 ;  /* 0x0000000402807825 */ /* 0x040fe200078e02ce */
[----:B------:R-:W3:Y:S04]  /*22050*/  LDL.LU.64 R166, [R1+0x460] ;  /* 0x0004600001a67983 */ /* 0x000ee80000300a00 */
[----:B------:R-:W3:Y:S04]  /*22060*/  LDL.LU.64 R222, [R1+0xae0] ;  /* 0x000ae00001de7983 */ /* 0x000ee80000300a00 */
[----:B------:R-:W3:Y:S04]  /*22070*/  LDL.LU.64 R206, [R1+0xad8] ;  /* 0x000ad80001ce7983 */ /* 0x000ee80000300a00 */
[----:B------:R1:W-:Y:S04]  /*22080*/  STL.64 [R1+0x46b8], R124 ;  /* 0x0046b87c01007387 */ /* 0x0003e80000100a00 */
[----:B------:R-:W3:Y:S01]  /*22090*/  LDL.LU.64 R214, [R1+0xad0] ;  /* 0x000ad00001d67983 */ /* 0x000ee20000300a00 */
[----:B------:R-:W-:-:S04]  /*220a0*/  IMAD.WIDE R130, R2, 0x4, R198 ;  /* 0x0000000402827825 */ /* 0x000fc800078e02c6 */
[----:B------:R-:W-:-:S04]  /*220b0*/  IMAD.WIDE R132, R2, 0x4, R174 ;  /* 0x0000000402847825 */ /* 0x000fc800078e02ae */
[C---:B--2---:R-:W-:Y:S01]  /*220c0*/  IMAD.WIDE R136, R2.reuse, 0x4, R190 ;  /* 0x0000000402887825 */ /* 0x044fe200078e02be */
[----:B------:R-:W2:Y:S03]  /*220d0*/  LDL.LU.64 R174, [R1+0xac8] ;  /* 0x000ac80001ae7983 */ /* 0x000ea60000300a00 */
[----:B------:R-:W-:-:S04]  /*220e0*/  IMAD.WIDE R138, R2, 0x4, R158 ;  /* 0x00000004028a7825 */ /* 0x000fc800078e029e */
[----:B------:R-:W-:Y:S01]  /*220f0*/  IMAD.WIDE R140, R2, 0x4, R182 ;  /* 0x00000004028c7825 */ /* 0x000fe200078e02b6 */
[----:B------:R-:W2:Y:S04]  /*22100*/  LDL.LU.64 R158, [R1+0xa60] ;  /* 0x000a6000019e7983 */ /* 0x000ea80000300a00 */
[----:B------:R-:W2:Y:S04]  /*22110*/  LDL.LU.64 R198, [R1+0xa58] ;  /* 0x000a580001c67983 */ /* 0x000ea80000300a00 */
[----:B------:R-:W2:Y:S04]  /*22120*/  LDL.LU.64 R190, [R1+0xa50] ;  /* 0x000a500001be7983 */ /* 0x000ea80000300a00 */
[----:B------:R-:W2:Y:S01]  /*22130*/  LDL.LU.64 R182, [R1+0xa48] ;  /* 0x000a480001b67983 */ /* 0x000ea20000300a00 */
        /* <DEDUP_REMOVED lines=24> */
[----:B------:R-:W-:Y:S01]  /*222c0*/  ISETP.GE.U32.AND P4, PT, R0, 0x7fffff0b, PT ;  /* 0x7fffff0b0000780c */ /* 0x000fe20003f86070 */
[----:B------:R-:W-:-:S02]  /*222d0*/  IMAD.WIDE R126, R2, 0x4, R126 ;  /* 0x00000004027e7825 */ /* 0x000fc400078e027e */
[----:B------:R2:W-:Y:S02]  /*222e0*/  LDGSTS.E [R150+0x58800], [R116.64], !P6 ;  /* 0x5880000074967fae */ /* 0x0005e4000f121844 */
[----:B-1----:R-:W-:Y:S02]  /*222f0*/  IMAD.MOV.U32 R113, RZ, RZ, c[0x0][0x180] ;  /* 0x00006000ff717624 */ /* 0x002fe400078e00ff */
[----:B------:R1:W-:Y:S03]  /*22300*/  LDGSTS.E [R150+0x58a00], [R118.64], !P6 ;  /* 0x58a0000076967fae */ /* 0x0003e6000f121844 */
[----:B------:R-:W-:Y:S01]  /*22310*/  IADD3 R0, R113, -0xba, RZ ;  /* 0xffffff4671007810 */ /* 0x000fe20007ffe0ff */
        /* <DEDUP_REMOVED lines=11> */
[C---:B----4-:R-:W-:Y:S02]  /*223d0*/  IMAD.WIDE R142, R2.reuse, 0x4, R142 ;  /* 0x00000004028e7825 */ /* 0x050fe400078e028e */
[----:B------:R1:W-:Y:S02]  /*223e0*/  LDGSTS.E [R150+0x5ca00], [R134.64], !P6 ;  /* 0x5ca0000086967fae */ /* 0x0003e4000f121844 */
[----:B------:R-:W-:Y:S02]  /*223f0*/  IMAD.WIDE R144, R2, 0x4, R230 ;  /* 0x0000000402907825 */ /* 0x000fe400078e02e6 */
[----:B------:R1:W-:Y:S04]  /*22400*/  LDGSTS.E [R150+0x5cc00], [R136.64], !P6 ;  /* 0x5cc0000088967fae */ /* 0x0003e8000f121844 */
[----:B------:R1:W-:Y:S01]  /*22410*/  LDGSTS.E [R150+0x5ce00], [R138.64], !P6 ;  /* 0x5ce000008a967fae */ /* 0x0003e2000f121844 */
[----:B------:R-:W-:-:S03]  /*22420*/  IMAD.SHL.U32 R231, R151, 0x4, RZ ;  /* 0x0000000497e77824 */ /* 0x000fc600078e00ff */
[----:B------:R1:W-:Y:S04]  /*22430*/  LDGSTS.E [R150+0x5e800], [R140.64], !P4 ;  /* 0x5e8000008c967fae */ /* 0x0003e8000e121844 */
[----:B------:R1:W-:Y:S04]  /*22440*/  LDGSTS.E [R150+0x5ea00], [R142.64], !P4 ;  /* 0x5ea000008e967fae */ /* 0x0003e8000e121844 */
[----:B------:R1:W-:Y:S01]  /*22450*/  LDGSTS.E [R150+0x5ec00], [R144.64], !P4 ;  /* 0x5ec0000090967fae */ /* 0x0003e2000e121844 */
[----:B------:R-:W-:Y:S01]  /*22460*/  LOP3.LUT R239, R231, 0x40, RZ, 0x3c, !PT ;  /* 0x00000040e7ef7812 */ /* 0x000fe200078e3cff */
[----:B---3--:R-:W-:-:S02]  /*22470*/  IMAD.WIDE R146, R2, 0x4, R166 ;  /* 0x0000000402927825 */ /* 0x008fc400078e02a6 */
[----:B------:R-:W3:Y:S02]  /*22480*/  LDL.LU.64 R166, [R1+0x9e0] ;  /* 0x0009e00001a67983 */ /* 0x000ee40000300a00 */
[C---:B------:R-:W-:Y:S02]  /*22490*/  IMAD.WIDE R44, R2.reuse, 0x4, R222 ;  /* 0x00000004022c7825 */ /* 0x040fe400078e02de */
[----:B------:R-:W4:Y:S02]  /*224a0*/  LDL.LU.64 R222, [R1+0x9d8] ;  /* 0x0009d80001de7983 */ /* 0x000f240000300a00 */
[C---:B------:R-:W-:Y:S02]  /*224b0*/  IMAD.WIDE R106, R2.reuse, 0x4, R206 ;  /* 0x00000004026a7825 */ /* 0x040fe400078e02ce */
[----:B------:R1:W-:Y:S04]  /*224c0*/  LDGSTS.E [R150+0x5ee00], [R146.64], !P4 ;  /* 0x5ee0000092967fae */ /* 0x0003e8000e121844 */
[----:B------:R-:W4:Y:S01]  /*224d0*/  LDL.LU.64 R206, [R1+0x9d0] ;  /* 0x0009d00001ce7983 */ /* 0x000f220000300a00 */
[----:B------:R-:W-:-:S04]  /*224e0*/  IMAD.WIDE R104, R2, 0x4, R214 ;  /* 0x0000000402687825 */ /* 0x000fc800078e02d6 */
[C---:B--2---:R-:W-:Y:S01]  /*224f0*/  IMAD.WIDE R102, R2.reuse, 0x4, R174 ;  /* 0x0000000402667825 */ /* 0x044fe200078e02ae */
[----:B-1----:R-:W2:Y:S04]  /*22500*/  LDL.LU.64 R150, [R1+0x9c8] ;  /* 0x0009c80001967983 */ /* 0x002ea80000300a00 */
[----:B------:R-:W2:Y:S01]  /*22510*/  LDL.LU.64 R174, [R1+0x960] ;  /* 0x0009600001ae7983 */ /* 0x000ea20000300a00 */
[----:B------:R-:W-:-:S03]  /*22520*/  IMAD.WIDE R116, R2, 0x4, R158 ;  /* 0x0000000402747825 */ /* 0x000fc600078e029e */
[----:B------:R-:W2:Y:S04]  /*22530*/  LDL.LU.64 R230, [R1+0x958] ;  /* 0x0009580001e67983 */ /* 0x000ea80000300a00 */
[----:B------:R-:W2:Y:S04]  /*22540*/  LDL.LU.64 R214, [R1+0x950] ;  /* 0x0009500001d67983 */ /* 0x000ea80000300a00 */
[----:B------:R-:W2:Y:S01]  /*22550*/  LDL.LU.64 R158, [R1+0x948] ;  /* 0x00094800019e7983 */ /* 0x000ea20000300a00 */
[----:B------:R-:W-:-:S04]  /*22560*/  IMAD.WIDE R86, R2, 0x4, R182 ;  /* 0x0000000402567825 */ /* 0x000fc800078e02b6 */
[C---:B------:R-:W-:Y:S01]  /*22570*/  IMAD.WIDE R90, R2.reuse, 0x4, R198 ;  /* 0x00000004025a7825 */ /* 0x040fe200078e02c6 */
[----:B------:R-:W2:Y:S03]  /*22580*/  LDL.LU.64 R182, [R1+0x8e0] ;  /* 0x0008e00001b67983 */ /* 0x000ea60000300a00 */
[----:B------:R-:W-:Y:S01]  /*22590*/  IMAD.WIDE R88, R2, 0x4, R190 ;  /* 0x0000000402587825 */ /* 0x000fe200078e02be */
[----:B------:R-:W2:Y:S04]  /*225a0*/  LDL.LU.64 R198, [R1+0x8d8] ;  /* 0x0008d80001c67983 */ /* 0x000ea80000300a00 */
[----:B------:R-:W2:Y:S01]  /*225b0*/  LDL.LU.64 R190, [R1+0x8d0] ;  /* 0x0008d00001be7983 */ /* 0x000ea20000300a00 */
[----:B------:R-:W-:-:S03]  /*225c0*/  IADD3 R0, R113, -0x8b, RZ ;  /* 0xffffff7571007810 */ /* 0x000fc60007ffe0ff */
[----:B------:R1:W-:Y:S01]  /*225d0*/  LDGSTS.E [R239+0x41000], [R44.64], !P2 ;  /* 0x410000002cef7fae */ /* 0x0003e2000d121844 */
[----:B---3--:R-:W-:-:S04]  /*225e0*/  IMAD.WIDE R110, R2, 0x4, R166 ;  /* 0x00000004026e7825 */ /* 0x008fc800078e02a6 */
[C---:B----4-:R-:W-:Y:S01]  /*225f0*/  IMAD.WIDE R14, R2.reuse, 0x4, R222 ;  /* 0x00000004020e7825 */ /* 0x050fe200078e02de */
[----:B------:R-:W3:Y:S03]  /*22600*/  LDL.LU.64 R166, [R1+0x8c8] ;  /* 0x0008c80001a67983 */ /* 0x000ee60000300a00 */
[----:B------:R-:W-:-:S04]  /*22610*/  IMAD.WIDE R16, R2, 0x4, R206 ;  /* 0x0000000402107825 */ /* 0x000fc800078e02ce */
[----:B--2---:R-:W-:-:S04]  /*22620*/  IMAD.WIDE R18, R2, 0x4, R150 ;  /* 0x0000000402127825 */ /* 0x004fc800078e0296 */
[C---:B------:R-:W-:Y:S01]  /*22630*/  IMAD.WIDE R84, R2.reuse, 0x4, R174 ;  /* 0x0000000402547825 */ /* 0x040fe200078e02ae */
[----:B------:R-:W2:Y:S04]  /*22640*/  LDL.LU.64 R150, [R1+0x860] ;  /* 0x0008600001967983 */ /* 0x000ea80000300a00 */
[----:B------:R-:W4:Y:S01]  /*22650*/  LDL.LU.64 R222, [R1+0x858] ;  /* 0x0008580001de7983 */ /* 0x000f220000300a00 */
[----:B------:R-:W-:-:S03]  /*22660*/  IMAD.WIDE R62, R2, 0x4, R230 ;  /* 0x00000004023e7825 */ /* 0x000fc600078e02e6 */
[----:B------:R-:W4:Y:S01]  /*22670*/  LDL.LU.64 R206, [R1+0x850] ;  /* 0x0008500001ce7983 */ /* 0x000f220000300a00 */
[----:B------:R-:W-:-:S03]  /*22680*/  IMAD.WIDE R64, R2, 0x4, R214 ;  /* 0x0000000402407825 */ /* 0x000fc600078e02d6 */
[----:B------:R-:W4:Y:S01]  /*22690*/  LDL.LU.64 R174, [R1+0x848] ;  /* 0x0008480001ae7983 */ /* 0x000f220000300a00 */
[----:B------:R-:W-:-:S03]  /*226a0*/  IMAD.WIDE R66, R2, 0x4, R158 ;  /* 0x0000000402427825 */ /* 0x000fc600078e029e */
[----:B------:R-:W4:Y:S01]  /*226b0*/  LDL.LU.64 R158, [R1+0x7e0] ;  /* 0x0007e000019e7983 */ /* 0x000f220000300a00 */
[----:B------:R-:W-:-:S03]  /*226c0*/  IMAD.WIDE R68, R2, 0x4, R182 ;  /* 0x0000000402447825 */ /* 0x000fc600078e02b6 */
[----:B------:R-:W4:Y:S04]  /*226d0*/  LDL.LU.64 R230, [R1+0x7d8] ;  /* 0x0007d80001e67983 */ /* 0x000f280000300a00 */
[----:B------:R-:W4:Y:S04]  /*226e0*/  LDL.LU.64 R214, [R1+0x7d0] ;  /* 0x0007d00001d67983 */ /* 0x000f280000300a00 */
[----:B------:R-:W4:Y:S01]  /*226f0*/  LDL.LU.64 R182, [R1+0x7c8] ;  /* 0x0007c80001b67983 */ /* 0x000f220000300a00 */
[----:B------:R-:W-:-:S04]  /*22700*/  IMAD.WIDE R58, R2, 0x4, R198 ;  /* 0x00000004023a7825 */ /* 0x000fc800078e02c6 */
[----:B------:R-:W-:Y:S01]  /*22710*/  IMAD.WIDE R56, R2, 0x4, R190 ;  /* 0x0000000402387825 */ /* 0x000fe200078e02be */
[----:B------:R-:W-:Y:S01]  /*22720*/  ISETP.GE.U32.AND P6, PT, R0, 0x7fffff36, PT ;  /* 0x7fffff360000780c */ /* 0x000fe20003fc6070 */
[----:B------:R1:W-:Y:S02]  /*22730*/  LDGSTS.E [R239+0x41200], [R106.64], !P2 ;  /* 0x412000006aef7fae */ /* 0x0003e4000d121844 */
[----:B---3--:R-:W-:-:S04]  /*22740*/  IMAD.WIDE R54, R2, 0x4, R166 ;  /* 0x0000000402367825 */ /* 0x008fc800078e02a6 */
[C---:B--2---:R-:W-:Y:S01]  /*22750*/  IMAD.WIDE R36, R2.reuse, 0x4, R150 ;  /* 0x0000000402247825 */ /* 0x044fe200078e0296 */
[----:B------:R-:W2:Y:S04]  /*22760*/  LDL.LU.64 R166, [R1+0x770] ;  /* 0x0007700001a67983 */ /* 0x000ea80000300a00 */
[----:B------:R-:W3:Y:S04]  /*22770*/  LDL.LU.64 R150, [R1+0x768] ;  /* 0x0007680001967983 */ /* 0x000ee80000300a00 */
[----:B------:R-:W3:Y:S04]  /*22780*/  LDL.LU.64 R198, [R1+0x760] ;  /* 0x0007600001c67983 */ /* 0x000ee80000300a00 */
[----:B------:R-:W3:Y:S01]  /*22790*/  LDL.LU.64 R190, [R1+0x758] ;  /* 0x0007580001be7983 */ /* 0x000ee20000300a00 */
[----:B----4-:R-:W-:-:S03]  /*227a0*/  IMAD.WIDE R30, R2, 0x4, R174 ;  /* 0x00000004021e7825 */ /* 0x010fc600078e02ae */
        /* <DEDUP_REMOVED lines=8> */
[----:B------:R-:W4:Y:S01]  /*22830*/  LDL.LU.64 R182, [R1+0x698] ;  /* 0x0006980001b67983 */ /* 0x000f220000300a00 */
[----:B------:R-:W-:-:S04]  /*22840*/  IMAD.WIDE R8, R2, 0x4, R214 ;  /* 0x0000000402087825 */ /* 0x000fc800078e02d6 */
[C---:B------:R-:W-:Y:S01]  /*22850*/  IMAD.WIDE R10, R2.reuse, 0x4, R230 ;  /* 0x00000004020a7825 */ /* 0x040fe200078e02e6 */
[----:B------:R-:W-:Y:S01]  /*22860*/  IADD3 R0, R113, -0x8c, RZ ;  /* 0xffffff7471007810 */ /* 0x000fe20007ffe0ff */
[----:B------:R1:W-:Y:S02]  /*22870*/  LDGSTS.E [R239+0x41400], [R104.64], !P2 ;  /* 0x4140000068ef7fae */ /* 0x0003e4000d121844 */
[----:B--2---:R-:W-:-:S04]  /*22880*/  IMAD.WIDE R148, R2, 0x4, R166 ;  /* 0x0000000402947825 */ /* 0x004fc800078e02a6 */
[C---:B---3--:R-:W-:Y:S01]  /*22890*/  IMAD.WIDE R154, R2.reuse, 0x4, R190 ;  /* 0x00000004029a7825 */ /* 0x048fe200078e02be */
[----:B------:R-:W2:Y:S04]  /*228a0*/  LDL.LU.64 R166, [R1+0x690] ;  /* 0x0006900001a67983 */ /* 0x000ea80000300a00 */
[----:B------:R-:W3:Y:S04]  /*228b0*/  LDL.LU.64 R168, [R1+0x688] ;  /* 0x0006880001a87983 */ /* 0x000ee80000300a00 */
[----:B------:R-:W2:Y:S04]  /*228c0*/  LDL.LU.64 R214, [R1+0x680] ;  /* 0x0006800001d67983 */ /* 0x000ea80000300a00 */
        /* <DEDUP_REMOVED lines=12> */
[----:B------:R-:W4:Y:S04]  /*22990*/  LDL.LU.64 R206, [R1+0x5c0] ;  /* 0x0005c00001ce7983 */ /* 0x000f280000300a00 */
[----:B------:R-:W4:Y:S01]  /*229a0*/  LDL.LU.64 R232, [R1+0x578] ;  /* 0x0005780001e87983 */ /* 0x000f220000300a00 */
[----:B------:R-:W-:-:S03]  /*229b0*/  ISETP.GE.U32.AND P4, PT, R0, 0x7fffff35, PT ;  /* 0x7fffff350000780c */ /* 0x000fc60003f86070 */
[----:B------:R1:W-:Y:S01]  /*229c0*/  LDGSTS.E [R239+0x41600], [R102.64], !P2 ;  /* 0x4160000066ef7fae */ /* 0x0003e2000d121844 */
[----:B--2---:R-:W-:-:S04]  /*229d0*/  IMAD.WIDE R170, R2, 0x4, R214 ;  /* 0x0000000402aa7825 */ /* 0x004fc800078e02d6 */
[----:B---3--:R-:W-:-:S04]  /*229e0*/  IMAD.WIDE R172, R2, 0x4, R190 ;  /* 0x0000000402ac7825 */ /* 0x008fc800078e02be */
[C---:B----4-:R-:W-:Y:S01]  /*229f0*/  IMAD.WIDE R178, R2.reuse, 0x4, R198 ;  /* 0x0000000402b27825 */ /* 0x050fe200078e02c6 */
[----:B------:R-:W2:Y:S04]  /*22a00*/  LDL.LU.64 R190, [R1+0x570] ;  /* 0x0005700001be7983 */ /* 0x000ea80000300a00 */
[----:B------:R-:W3:Y:S04]  /*22a10*/  LDL.LU.64 R192, [R1+0x568] ;  /* 0x0005680001c07983 */ /* 0x000ee80000300a00 */
[----:B------:R-:W4:Y:S04]  /*22a20*/  LDL.LU.64 R214, [R1+0x560] ;  /* 0x0005600001d67983 */ /* 0x000f280000300a00 */
[----:B------:R-:W2:Y:S04]  /*22a30*/  LDL.LU.64 R224, [R1+0x518] ;  /* 0x0005180001e07983 */ /* 0x000ea80000300a00 */
[----:B------:R-:W3:Y:S01]  /*22a40*/  LDL.LU.64 R198, [R1+0x510] ;  /* 0x0005100001c67983 */ /* 0x000ee20000300a00 */
[----:B------:R-:W-:-:S03]  /*22a50*/  IMAD.WIDE R186, R2, 0x4, R206 ;  /* 0x0000000402ba7825 */ /* 0x000fc600078e02ce */
[----:B------:R-:W3:Y:S01]  /*22a60*/  LDL.LU.64 R200, [R1+0x508] ;  /* 0x0005080001c87983 */ /* 0x000ee20000300a00 */
[----:B------:R-:W-:-:S03]  /*22a70*/  IMAD.WIDE R180, R2, 0x4, R230 ;  /* 0x0000000402b47825 */ /* 0x000fc600078e02e6 */
[----:B------:R-:W3:Y:S01]  /*22a80*/  LDL.LU.64 R216, [R1+0x500] ;  /* 0x0005000001d87983 */ /* 0x000ee20000300a00 */
[----:B------:R-:W-:-:S03]  /*22a90*/  IMAD.WIDE R184, R2, 0x4, R222 ;  /* 0x0000000402b87825 */ /* 0x000fc600078e02de */
[----:B------:R-:W3:Y:S04]  /*22aa0*/  LDL.LU.64 R208, [R1+0x4b8] ;  /* 0x0004b80001d07983 */ /* 0x000ee80000300a00 */
[----:B------:R-:W3:Y:S04]  /*22ab0*/  LDL.LU.64 R206, [R1+0x4b0] ;  /* 0x0004b00001ce7983 */ /* 0x000ee80000300a00 */
[----:B------:R-:W3:Y:S04]  /*22ac0*/  LDL.LU.64 R230, [R1+0x4a8] ;  /* 0x0004a80001e67983 */ /* 0x000ee80000300a00 */
[----:B------:R-:W3:Y:S01]  /*22ad0*/  LDL.LU.64 R222, [R1+0x4a0] ;  /* 0x0004a00001de7983 */ /* 0x000ee20000300a00 */
[----:B------:R-:W-:Y:S01]  /*22ae0*/  IMAD.WIDE R188, R2, 0x4, R232 ;  /* 0x0000000402bc7825 */ /* 0x000fe200078e02e8 */
[----:B------:R-:W-:-:S02]  /*22af0*/  IADD3 R0, R113, -0x8f, RZ ;  /* 0xffffff7171007810 */ /* 0x000fc40007ffe0ff */
[----:B------:R1:W-:Y:S02]  /*22b00*/  LDGSTS.E [R239+0x43000], [R116.64], !P1 ;  /* 0x4300000074ef7fae */ /* 0x0003e4000c921844 */
[----:B------:R-:W-:Y:S02]  /*22b10*/  ISETP.GE.U32.AND P2, PT, R0, 0x7fffff32, PT ;  /* 0x7fffff320000780c */ /* 0x000fe40003f46070 */
[----:B------:R-:W-:Y:S01]  /*22b20*/  IADD3 R0, R113, -0x90, RZ ;  /* 0xffffff7071007810 */ /* 0x000fe20007ffe0ff */
        /* <DEDUP_REMOVED lines=21> */
[----:B----4-:R-:W-:-:S04]  /*22c80*/  IMAD.WIDE R194, R2, 0x4, R214 ;  /* 0x0000000402c27825 */ /* 0x010fc800078e02d6 */
[C---:B--2---:R-:W-:Y:S01]  /*22c90*/  IMAD.WIDE R196, R2.reuse, 0x4, R224 ;  /* 0x0000000402c47825 */ /* 0x044fe200078e02e0 */
[----:B------:R-:W2:Y:S04]  /*22ca0*/  LDL.LU.64 R214, [R1+0x458] ;  /* 0x0004580001d67983 */ /* 0x000ea80000300a00 */
[----:B------:R-:W4:Y:S04]  /*22cb0*/  LDL.LU.64 R20, [R1+0xac0] ;  /* 0x000ac00001147983 */ /* 0x000f280000300a00 */
[----:B------:R-:W4:Y:S04]  /*22cc0*/  LDL.LU.64 R236, [R1+0xab8] ;  /* 0x000ab80001ec7983 */ /* 0x000f280000300a00 */
[----:B------:R-:W4:Y:S01]  /*22cd0*/  LDL.LU.64 R226, [R1+0xab0] ;  /* 0x000ab00001e27983 */ /* 0x000f220000300a00 */
[----:B---3--:R-:W-:-:S03]  /*22ce0*/  IMAD.WIDE R204, R2, 0x4, R208 ;  /* 0x0000000402cc7825 */ /* 0x008fc600078e02d0 */
[----:B------:R-:W4:Y:S04]  /*22cf0*/  LDL.LU.64 R232, [R1+0xaa8] ;  /* 0x000aa80001e87983 */ /* 0x000f280000300a00 */
[----:B------:R-:W4:Y:S01]  /*22d00*/  LDL.LU.64 R224, [R1+0xa40] ;  /* 0x000a400001e07983 */ /* 0x000f220000300a00 */
[----:B------:R-:W-:-:S03]  /*22d10*/  IMAD.WIDE R208, R2, 0x4, R230 ;  /* 0x0000000402d07825 */ /* 0x000fc600078e02e6 */
[----:B------:R-:W4:Y:S01]  /*22d20*/  LDL.LU.64 R228, [R1+0xa38] ;  /* 0x000a380001e47983 */ /* 0x000f220000300a00 */
[----:B------:R-:W-:-:S03]  /*22d30*/  IMAD.WIDE R210, R2, 0x4, R222 ;  /* 0x0000000402d27825 */ /* 0x000fc600078e02de */
[----:B------:R-:W4:Y:S04]  /*22d40*/  LDL.LU.64 R230, [R1+0xa30] ;  /* 0x000a300001e67983 */ /* 0x000f280000300a00 */
[----:B------:R-:W4:Y:S01]  /*22d50*/  LDL.LU.64 R222, [R1+0xa28] ;  /* 0x000a280001de7983 */ /* 0x000f220000300a00 */
[----:B------:R-:W-:Y:S02]  /*22d60*/  ISETP.GE.U32.AND P6, PT, R0, 0x7fffff26, PT ;  /* 0x7fffff260000780c */ /* 0x000fe40003fc6070 */
[C---:B------:R-:W-:Y:S01]  /*22d70*/  IADD3 R0, R113.reuse, -0x9f, RZ ;  /* 0xffffff6171007810 */ /* 0x040fe20007ffe0ff */
[----:B------:R1:W-:Y:S04]  /*22d80*/  LDGSTS.E [R239+0x4b000], [R36.64], !P2 ;  /* 0x4b00000024ef7fae */ /* 0x0003e8000d121844 */
[----:B------:R1:W-:Y:S04]  /*22d90*/  LDGSTS.E [R239+0x4b200], [R34.64], !P2 ;  /* 0x4b20000022ef7fae */ /* 0x0003e8000d121844 */
[----:B------:R1:W-:Y:S04]  /*22da0*/  LDGSTS.E [R239+0x4b400], [R32.64], !P2 ;  /* 0x4b40000020ef7fae */ /* 0x0003e8000d121844 */
[----:B------:R1:W-:Y:S01]  /*22db0*/  LDGSTS.E [R239+0x4b600], [R30.64], !P2 ;  /* 0x4b6000001eef7fae */ /* 0x0003e2000d121844 */
[----:B------:R-:W-:Y:S01]  /*22dc0*/  ISETP.GE.U32.AND P2, PT, R0, 0x7fffff22, PT ;  /* 0x7fffff220000780c */ /* 0x000fe20003f46070 */
[----:B------:R-:W-:Y:S01]  /*22dd0*/  IMAD.WIDE R150, R2, 0x4, R150 ;  /* 0x0000000402967825 */ /* 0x000fe200078e0296 */
[----:B------:R-:W-:Y:S01]  /*22de0*/  IADD3 R0, R113, -0xa3, RZ ;  /* 0xffffff5d71007810 */ /* 0x000fe20007ffe0ff */
[----:B------:R1:W-:Y:S04]  /*22df0*/  LDGSTS.E [R239+0x4d000], [R4.64], !P6 ;  /* 0x4d00000004ef7fae */ /* 0x0003e8000f121844 */
[----:B------:R1:W-:Y:S04]  /*22e00*/  LDGSTS.E [R239+0x4d200], [R10.64], !P6 ;  /* 0x4d2000000aef7fae */ /* 0x0003e8000f121844 */
[----:B------:R1:W-:Y:S04]  /*22e10*/  LDGSTS.E [R239+0x4d400], [R8.64], !P6 ;  /* 0x4d40000008ef7fae */ /* 0x0003e8000f121844 */
[----:B------:R1:W-:Y:S01]  /*22e20*/  LDGSTS.E [R239+0x4d600], [R6.64], !P6 ;  /* 0x4d60000006ef7fae */ /* 0x0003e2000f121844 */
[----:B------:R-:W-:-:S02]  /*22e30*/  ISETP.GE.U32.AND P6, PT, R0, 0x7fffff1e, PT ;  /* 0x7fffff1e0000780c */ /* 0x000fc40003fc6070 */
[C---:B------:R-:W-:Y:S01]  /*22e40*/  IADD3 R0, R113.reuse, -0xa7, RZ ;  /* 0xffffff5971007810 */ /* 0x040fe20007ffe0ff */
[----:B------:R1:W-:Y:S04]  /*22e50*/  LDGSTS.E [R239+0x4f000], [R148.64], !P2 ;  /* 0x4f00000094ef7fae */ /* 0x0003e8000d121844 */
[----:B------:R1:W-:Y:S04]  /*22e60*/  LDGSTS.E [R239+0x4f200], [R150.64], !P2 ;  /* 0x4f20000096ef7fae */ /* 0x0003e8000d121844 */
[----:B------:R1:W-:Y:S04]  /*22e70*/  LDGSTS.E [R239+0x4f400], [R152.64], !P2 ;  /* 0x4f40000098ef7fae */ /* 0x0003e8000d121844 */
[----:B------:R1:W-:Y:S01]  /*22e80*/  LDGSTS.E [R239+0x4f600], [R154.64], !P2 ;  /* 0x4f6000009aef7fae */ /* 0x0003e2000d121844 */
[----:B------:R-:W-:Y:S01]  /*22e90*/  ISETP.GE.U32.AND P2, PT, R0, 0x7fffff1a, PT ;  /* 0x7fffff1a0000780c */ /* 0x000fe20003f46070 */
[C---:B------:R-:W-:Y:S01]  /*22ea0*/  IMAD.WIDE R158, R2.reuse, 0x4, R158 ;  /* 0x00000004029e7825 */ /* 0x040fe200078e029e */
[----:B------:R-:W-:Y:S01]  /*22eb0*/  IADD3 R0, R113, -0xab, RZ ;  /* 0xffffff5571007810 */ /* 0x000fe20007ffe0ff */
[----:B------:R1:W-:Y:S02]  /*22ec0*/  LDGSTS.E [R239+0x51000], [R156.64], !P6 ;  /* 0x510000009cef7fae */ /* 0x0003e4000f121844 */
[----:B------:R-:W-:-:S02]  /*22ed0*/  IMAD.WIDE R166, R2, 0x4, R166 ;  /* 0x0000000402a67825 */ /* 0x000fc400078e02a6 */
[----:B------:R1:W-:Y:S02]  /*22ee0*/  LDGSTS.E [R239+0x51200], [R158.64], !P6 ;  /* 0x512000009eef7fae */ /* 0x0003e4000f121844 */
[----:B------:R-:W-:Y:S02]  /*22ef0*/  IMAD.WIDE R168, R2, 0x4, R168 ;  /* 0x0000000402a87825 */ /* 0x000fe400078e02a8 */
[----:B------:R1:W-:Y:S04]  /*22f00*/  LDGSTS.E [R239+0x51400], [R160.64], !P6 ;  /* 0x51400000a0ef7fae */ /* 0x0003e8000f121844 */
[----:B------:R1:W-:Y:S01]  /*22f10*/  LDGSTS.E [R239+0x51600], [R162.64], !P6 ;  /* 0x51600000a2ef7fae */ /* 0x0003e2000f121844 */
[----:B------:R-:W-:Y:S02]  /*22f20*/  ISETP.GE.U32.AND P6, PT, R0, 0x7fffff16, PT ;  /* 0x7fffff160000780c */ /* 0x000fe40003fc6070 */
        /* <DEDUP_REMOVED lines=26> */
[C---:B------:R-:W-:Y:S02]  /*230d0*/  IMAD.WIDE R198, R2.reuse, 0x4, R198 ;  /* 0x0000000402c67825 */ /* 0x040fe400078e02c6 */
[----:B------:R1:W-:Y:S02]  /*230e0*/  LDGSTS.E [R239+0x59400], [R192.64], !P6 ;  /* 0x59400000c0ef7fae */ /* 0x0003e4000f121844 */
[----:B------:R-:W-:Y:S02]  /*230f0*/  IMAD.WIDE R200, R2, 0x4, R200 ;  /* 0x0000000402c87825 */ /* 0x000fe400078e02c8 */
        /* <DEDUP_REMOVED lines=11> */
[C---:B------:R-:W-:Y:S02]  /*231b0*/  IMAD.WIDE R216, R2.reuse, 0x4, R248 ;  /* 0x0000000402d87825 */ /* 0x040fe400078e02f8 */
[----:B------:R1:W-:Y:S02]  /*231c0*/  LDGSTS.E [R239+0x5d200], [R206.64], !P6 ;  /* 0x5d200000ceef7fae */ /* 0x0003e4000f121844 */
[C---:B------:R-:W-:Y:S02]  /*231d0*/  IMAD.WIDE R218, R2.reuse, 0x4, R246 ;  /* 0x0000000402da7825 */ /* 0x040fe400078e02f6 */
[----:B------:R1:W-:Y:S04]  /*231e0*/  LDGSTS.E [R239+0x5d400], [R208.64], !P6 ;  /* 0x5d400000d0ef7fae */ /* 0x0003e8000f121844 */
[----:B------:R1:W-:Y:S04]  /*231f0*/  LDGSTS.E [R239+0x5d600], [R210.64], !P6 ;  /* 0x5d600000d2ef7fae */ /* 0x0003e8000f121844 */
[----:B------:R-:W3:Y:S04]  /*23200*/  LDL.LU.64 R220, [R1+0x9c0] ;  /* 0x0009c00001dc7983 */ /* 0x000ee80000300a00 */
[----:B------:R-:W3:Y:S04]  /*23210*/  LDL.LU.64 R242, [R1+0x9b8] ;  /* 0x0009b80001f27983 */ /* 0x000ee80000300a00 */
[----:B------:R-:W3:Y:S01]  /*23220*/  LDL.LU.64 R240, [R1+0x9b0] ;  /* 0x0009b00001f07983 */ /* 0x000ee20000300a00 */
[----:B--2---:R-:W-:-:S04]  /*23230*/  IMAD.WIDE R212, R2, 0x4, R214 ;  /* 0x0000000402d47825 */ /* 0x004fc800078e02d6 */
[C---:B------:R-:W-:Y:S01]  /*23240*/  IMAD.WIDE R214, R2.reuse, 0x4, R250 ;  /* 0x0000000402d67825 */ /* 0x040fe200078e02fa */
[----:B------:R1:W-:Y:S04]  /*23250*/  LDGSTS.E [R239+0x5f000], [R212.64], !P2 ;  /* 0x5f000000d4ef7fae */ /* 0x0003e8000d121844 */
[----:B------:R1:W-:Y:S04]  /*23260*/  LDGSTS.E [R239+0x5f200], [R214.64], !P2 ;  /* 0x5f200000d6ef7fae */ /* 0x0003e8000d121844 */
[----:B------:R1:W-:Y:S04]  /*23270*/  LDGSTS.E [R239+0x5f400], [R216.64], !P2 ;  /* 0x5f400000d8ef7fae */ /* 0x0003e8000d121844 */
[----:B------:R1:W-:Y:S04]  /*23280*/  LDGSTS.E [R239+0x5f600], [R218.64], !P2 ;  /* 0x5f600000daef7fae */ /* 0x0003e8000d121844 */
[----:B-1----:R-:W2:Y:S01]  /*23290*/  LDL.LU.64 R238, [R1+0x9a8] ;  /* 0x0009a80001ee7983 */ /* 0x002ea20000300a00 */
[----:B----4-:R-:W-:Y:S01]  /*232a0*/  IMAD.WIDE R120, R2, 0x4, R20 ;  /* 0x0000000402787825 */ /* 0x010fe200078e0214 */
[----:B------:R-:W-:-:S02]  /*232b0*/  LOP3.LUT R21, R235, 0x60, RZ, 0x3c, !PT ;  /* 0x00000060eb157812 */ /* 0x000fc400078e3cff */
        /* <DEDUP_REMOVED lines=13> */
[----:B------:R-:W4:Y:S01]  /*23390*/  LDL.LU.64 R236, [R1+0x8a8] ;  /* 0x0008a80001ec7983 */ /* 0x000f220000300a00 */
[C---:B------:R-:W-:Y:S01]  /*233a0*/  IMAD.WIDE R82, R2.reuse, 0x4, R228 ;  /* 0x0000000402527825 */ /* 0x040fe200078e02e4 */
[----:B------:R-:W-:Y:S02]  /*233b0*/  IADD3 R0, R113, -0x94, RZ ;  /* 0xffffff6c71007810 */ /* 0x000fe40007ffe0ff */
[----:B------:R1:W-:Y:S01]  /*233c0*/  LDGSTS.E [R21+0x41800], [R120.64], !P3 ;  /* 0x4180000078157fae */ /* 0x0003e2000d921844 */
[----:B---3--:R-:W-:-:S04]  /*233d0*/  IMAD.WIDE R108, R2, 0x4, R220 ;  /* 0x00000004026c7825 */ /* 0x008fc800078e02dc */
[C---:B------:R-:W-:Y:S01]  /*233e0*/  IMAD.WIDE R38, R2.reuse, 0x4, R242 ;  /* 0x0000000402267825 */ /* 0x040fe200078e02f2 */
[----:B------:R-:W3:Y:S03]  /*233f0*/  LDL.LU.64 R220, [R1+0x840] ;  /* 0x0008400001dc7983 */ /* 0x000ee60000300a00 */
[C---:B------:R-:W-:Y:S01]  /*23400*/  IMAD.WIDE R40, R2.reuse, 0x4, R240 ;  /* 0x0000000402287825 */ /* 0x040fe200078e02f0 */
[----:B------:R-:W3:Y:S04]  /*23410*/  LDL.LU.64 R242, [R1+0x838] ;  /* 0x0008380001f27983 */ /* 0x000ee80000300a00 */
[----:B------:R-:W3:Y:S01]  /*23420*/  LDL.LU.64 R240, [R1+0x830] ;  /* 0x0008300001f07983 */ /* 0x000ee20000300a00 */
[----:B--2---:R-:W-:-:S04]  /*23430*/  IMAD.WIDE R42, R2, 0x4, R238 ;  /* 0x00000004022a7825 */ /* 0x004fc800078e02ee */
[C---:B----4-:R-:W-:Y:S01]  /*23440*/  IMAD.WIDE R74, R2.reuse, 0x4, R226 ;  /* 0x00000004024a7825 */ /* 0x050fe200078e02e2 */
[----:B------:R-:W2:Y:S03]  /*23450*/  LDL.LU.64 R238, [R1+0x828] ;  /* 0x0008280001ee7983 */ /* 0x000ea60000300a00 */
[----:B------:R-:W-:-:S04]  /*23460*/  IMAD.WIDE R70, R2, 0x4, R224 ;  /* 0x0000000402467825 */ /* 0x000fc800078e02e0 */
[----:B------:R-:W-:-:S04]  /*23470*/  IMAD.WIDE R60, R2, 0x4, R222 ;  /* 0x00000004023c7825 */ /* 0x000fc800078e02de */
[C---:B------:R-:W-:Y:S01]  /*23480*/  IMAD.WIDE R50, R2.reuse, 0x4, R230 ;  /* 0x0000000402327825 */ /* 0x040fe200078e02e6 */
[----:B------:R-:W4:Y:S04]  /*23490*/  LDL.LU.64 R222, [R1+0x7c0] ;  /* 0x0007c00001de7983 */ /* 0x000f280000300a00 */
        /* <DEDUP_REMOVED lines=8> */
[----:B------:R-:W-:-:S04]  /*23520*/  IMAD.WIDE R48, R2, 0x4, R22 ;  /* 0x0000000402307825 */ /* 0x000fc800078e0216 */
[----:B------:R-:W-:Y:S01]  /*23530*/  IMAD.WIDE R46, R2, 0x4, R236 ;  /* 0x00000004022e7825 */ /* 0x000fe200078e02ec */
[----:B------:R-:W-:Y:S01]  /*23540*/  ISETP.GE.U32.AND P6, PT, R0, 0x7fffff2d, PT ;  /* 0x7fffff2d0000780c */ /* 0x000fe20003fc6070 */
[----:B------:R-:W4:Y:S01]  /*23550*/  LDL.LU.64 R236, [R1+0x6e0] ;  /* 0x0006e00001ec7983 */ /* 0x000f220000300a00 */
[----:B------:R-:W-:-:S03]  /*23560*/  IADD3 R0, R113, -0x98, RZ ;  /* 0xffffff6871007810 */ /* 0x000fc60007ffe0ff */
[----:B------:R1:W-:Y:S01]  /*23570*/  LDGSTS.E [R21+0x41a00], [R98.64], !P3 ;  /* 0x41a0000062157fae */ /* 0x0003e2000d921844 */
[----:B------:R-:W-:-:S03]  /*23580*/  ISETP.GE.U32.AND P2, PT, R0, 0x7fffff29, PT ;  /* 0x7fffff290000780c */ /* 0x000fc60003f46070 */
[----:B------:R1:W-:Y:S01]  /*23590*/  LDGSTS.E [R21+0x41c00], [R96.64], !P3 ;  /* 0x41c0000060157fae */ /* 0x0003e2000d921844 */
[----:B------:R-:W-:-:S03]  /*235a0*/  IADD3 R0, R113, -0x9c, RZ ;  /* 0xffffff6471007810 */ /* 0x000fc60007ffe0ff */
[----:B------:R1:W-:Y:S04]  /*235b0*/  LDGSTS.E [R21+0x41e00], [R94.64], !P3 ;  /* 0x41e000005e157fae */ /* 0x0003e8000d921844 */
[----:B------:R1:W-:Y:S04]  /*235c0*/  LDGSTS.E [R21+0x43800], [R114.64], !P0 ;  /* 0x4380000072157fae */ /* 0x0003e8000c121844 */
[----:B------:R-:W1:Y:S04]  /*235d0*/  S2R R20, SR_TID.X ;  /* 0x0000000000147919 */ /* 0x000e680000002100 */
[----:B------:R1:W-:Y:S04]  /*235e0*/  LDGSTS.E [R21+0x43a00], [R82.64], !P0 ;  /* 0x43a0000052157fae */ /* 0x0003e8000c121844 */
[----:B------:R1:W-:Y:S01]  /*235f0*/  LDGSTS.E [R21+0x43c00], [R80.64], !P0 ;  /* 0x43c0000050157fae */ /* 0x0003e2000c121844 */
[----:B------:R-:W-:-:S03]  /*23600*/  ISETP.GE.U32.AND P3, PT, R0, 0x7fffff25, PT ;  /* 0x7fffff250000780c */ /* 0x000fc60003f66070 */
[----:B------:R1:W-:Y:S01]  /*23610*/  LDGSTS.E [R21+0x43e00], [R78.64], !P0 ;  /* 0x43e000004e157fae */ /* 0x0003e2000c121844 */
[----:B------:R-:W-:-:S03]  /*23620*/  IADD3 R0, R113, -0xa0, RZ ;  /* 0xffffff6071007810 */ /* 0x000fc60007ffe0ff */
[----:B------:R1:W-:Y:S04]  /*23630*/  LDGSTS.E [R21+0x45800], [R108.64], !P4 ;  /* 0x458000006c157fae */ /* 0x0003e8000e121844 */
[----:B------:R1:W-:Y:S04]  /*23640*/  LDGSTS.E [R21+0x45a00], [R38.64], !P4 ;  /* 0x45a0000026157fae */ /* 0x0003e8000e121844 */
[----:B------:R1:W-:Y:S04]  /*23650*/  LDGSTS.E [R21+0x45c00], [R40.64], !P4 ;  /* 0x45c0000028157fae */ /* 0x0003e8000e121844 */
[----:B------:R1:W-:Y:S01]  /*23660*/  LDGSTS.E [R21+0x45e00], [R42.64], !P4 ;  /* 0x45e000002a157fae */ /* 0x0003e2000e121844 */
[----:B------:R-:W-:-:S03]  /*23670*/  ISETP.GE.U32.AND P0, PT, R0, 0x7fffff21, PT ;  /* 0x7fffff210000780c */ /* 0x000fc60003f06070 */
[----:B------:R1:W-:Y:S04]  /*23680*/  LDGSTS.E [R21+0x47800], [R76.64], !P1 ;  /* 0x478000004c157fae */ /* 0x0003e8000c921844 */
[----:B------:R1:W-:Y:S04]  /*23690*/  LDGSTS.E [R21+0x47a00], [R74.64], !P1 ;  /* 0x47a000004a157fae */ /* 0x0003e8000c921844 */
[----:B------:R1:W-:Y:S04]  /*236a0*/  LDGSTS.E [R21+0x47c00], [R72.64], !P1 ;  /* 0x47c0000048157fae */ /* 0x0003e8000c921844 */
[----:B------:R1:W-:Y:S04]  /*236b0*/  LDGSTS.E [R21+0x47e00], [R70.64], !P1 ;  /* 0x47e0000046157fae */ /* 0x0003e8000c921844 */
[----:B------:R1:W-:Y:S04]  /*236c0*/  LDGSTS.E [R21+0x49800], [R60.64], !P6 ;  /* 0x498000003c157fae */ /* 0x0003e8000f121844 */
[----:B------:R1:W-:Y:S04]  /*236d0*/  LDGSTS.E [R21+0x49a00], [R50.64], !P6 ;  /* 0x49a0000032157fae */ /* 0x0003e8000f121844 */
[----:B------:R1:W-:Y:S04]  /*236e0*/  LDGSTS.E [R21+0x49c00], [R48.64], !P6 ;  /* 0x49c0000030157fae */ /* 0x0003e8000f121844 */
[----:B------:R1:W-:Y:S01]  /*236f0*/  LDGSTS.E [R21+0x49e00], [R46.64], !P6 ;  /* 0x49e000002e157fae */ /* 0x0003e2000f121844 */
[----:B---3--:R-:W-:-:S04]  /*23700*/  IMAD.WIDE R26, R2, 0x4, R242 ;  /* 0x00000004021a7825 */ /* 0x008fc800078e02f2 */
[----:B------:R-:W-:-:S04]  /*23710*/  IMAD.WIDE R24, R2, 0x4, R240 ;  /* 0x0000000402187825 */ /* 0x000fc800078e02f0 */
[----:B------:R-:W-:-:S05]  /*23720*/  IMAD.WIDE R28, R2, 0x4, R220 ;  /* 0x00000004021c7825 */ /* 0x000fca00078e02dc */
[----:B------:R3:W-:Y:S04]  /*23730*/  LDGSTS.E [R21+0x4b800], [R28.64], !P2 ;  /* 0x4b8000001c157fae */ /* 0x0007e8000d121844 */
[----:B------:R3:W-:Y:S04]  /*23740*/  LDGSTS.E [R21+0x4ba00], [R26.64], !P2 ;  /* 0x4ba000001a157fae */ /* 0x0007e8000d121844 */
[----:B------:R3:W-:Y:S01]  /*23750*/  LDGSTS.E [R21+0x4bc00], [R24.64], !P2 ;  /* 0x4bc0000018157fae */ /* 0x0007e2000d121844 */
[----:B------:R-:W-:Y:S02]  /*23760*/  IADD3 R13, R13, -0x80, RZ ;  /* 0xffffff800d0d7810 */ /* 0x000fe40007ffe0ff */
[----:B-1----:R-:W-:Y:S01]  /*23770*/  LOP3.LUT R20, R20, 0x3f, RZ, 0xc0, !PT ;  /* 0x0000003f14147812 */ /* 0x002fe200078ec0ff */
[----:B--2---:R-:W-:-:S02]  /*23780*/  IMAD.WIDE R22, R2, 0x4, R238 ;  /* 0x0000000402167825 */ /* 0x004fc400078e02ee */
[----:B------:R-:W2:Y:S04]  /*23790*/  LDL.LU.64 R238, [R1+0x450] ;  /* 0x0004500001ee7983 */ /* 0x000ea80000300a00 */
[----:B------:R-:W3:Y:S04]  /*237a0*/  LDL.LU.64 R240, [R1+0x448] ;  /* 0x0004480001f07983 */ /* 0x000ee80000300a00 */
[----:B------:R-:W3:Y:S04]  /*237b0*/  LDL.LU.64 R242, [R1+0x440] ;  /* 0x0004400001f27983 */ /* 0x000ee80000300a00 */
[----:B------:R-:W3:Y:S04]  /*237c0*/  LDL.LU.64 R248, [R1+0xb08] ;  /* 0x000b080001f87983 */ /* 0x000ee80000300a00 */
[----:B------:R-:W3:Y:S04]  /*237d0*/  LDL.LU.64 R52, [R1+0x7b8] ;  /* 0x0007b80001347983 */ /* 0x000ee80000300a00 */
[----:B------:R-:W3:Y:S04]  /*237e0*/  LDL.LU.64 R118, [R1+0x7b0] ;  /* 0x0007b00001767983 */ /* 0x000ee80000300a00 */
[----:B------:R-:W3:Y:S04]  /*237f0*/  LDL.LU.64 R250, [R1+0x7a8] ;  /* 0x0007a80001fa7983 */ /* 0x000ee80000300a00 */
[----:B------:R-:W3:Y:S04]  /*23800*/  LDL.LU.64 R124, [R1+0x358] ;  /* 0x00035800017c7983 */ /* 0x000ee80000300a00 */
[----:B------:R-:W3:Y:S04]  /*23810*/  LDL.LU.64 R100, [R1+0x350] ;  /* 0x0003500001647983 */ /* 0x000ee80000300a00 */
[----:B------:R-:W3:Y:S01]  /*23820*/  LDL.LU.64 R92, [R1+0x348] ;  /* 0x00034800015c7983 */ /* 0x000ee20000300a00 */
[----:B----4-:R-:W-:-:S03]  /*23830*/  IMAD.WIDE R220, R2, 0x4, R222 ;  /* 0x0000000402dc7825 */ /* 0x010fc600078e02de */
[----:B------:R1:W-:Y:S01]  /*23840*/  LDGSTS.E [R21+0x4be00], [R22.64], !P2 ;  /* 0x4be0000016157fae */ /* 0x0003e2000d121844 */
[----:B------:R-:W-:-:S03]  /*23850*/  IMAD.WIDE R224, R2, 0x4, R224 ;  /* 0x0000000402e07825 */ /* 0x000fc600078e02e0 */
        /* <DEDUP_REMOVED lines=12> */
[----:B------:R-:W4:Y:S04]  /*23920*/  LDL.LU.64 R122, [R1+0x340] ;  /* 0x00034000017a7983 */ /* 0x000f280000300a00 */
[----:B------:R1:W-:Y:S04]  /*23930*/  LDGSTS.E [R21+0x4fc00], [R232.64], !P0 ;  /* 0x4fc00000e8157fae */ /* 0x0003e8000c121844 */
[----:B------:R1:W-:Y:S01]  /*23940*/  LDGSTS.E [R21+0x4fe00], [R234.64], !P0 ;  /* 0x4fe00000ea157fae */ /* 0x0003e2000c121844 */
[----:B------:R-:W-:-:S03]  /*23950*/  ISETP.GE.AND P0, PT, R20, R13, PT ;  /* 0x0000000d1400720c */ /* 0x000fc60003f06270 */
[----:B------:R-:W4:Y:S01]  /*23960*/  LDL.LU.64 R12, [R1+0x338] ;  /* 0x00033800010c7983 */ /* 0x000f220000300a00 */
[----:B------:R-:W-:-:S04]  /*23970*/  IADD3 R0, R113, -0xa4, RZ ;  /* 0xffffff5c71007810 */ /* 0x000fc80007ffe0ff */
[----:B------:R-:W-:Y:S02]  /*23980*/  ISETP.GE.U32.AND P4, PT, R0, 0x7fffff1d, PT ;  /* 0x7fffff1d0000780c */ /* 0x000fe40003f86070 */
[----:B------:R-:W-:-:S04]  /*23990*/  IADD3 R0, R113, -0xa8, RZ ;  /* 0xffffff5871007810 */ /* 0x000fc80007ffe0ff */
[----:B------:R-:W-:Y:S02]  /*239a0*/  ISETP.GE.U32.AND P1, PT, R0, 0x7fffff19, PT ;  /* 0x7fffff190000780c */ /* 0x000fe40003f26070 */
[----:B------:R-:W-:-:S04]  /*239b0*/  IADD3 R0, R113, -0xac, RZ ;  /* 0xffffff5471007810 */ /* 0x000fc80007ffe0ff */
[----:B------:R-:W-:Y:S02]  /*239c0*/  ISETP.GE.U32.AND P6, PT, R0, 0x7fffff15, PT ;  /* 0x7fffff150000780c */ /* 0x000fe40003fc6070 */
[----:B------:R-:W-:Y:S01]  /*239d0*/  IADD3 R0, R113, -0xb0, RZ ;  /* 0xffffff5071007810 */ /* 0x000fe20007ffe0ff */
[----:B------:R-:W-:-:S03]  /*239e0*/  IMAD.WIDE R236, R2, 0x4, R236 ;  /* 0x0000000402ec7825 */ /* 0x000fc600078e02ec */
[----:B------:R-:W-:Y:S01]  /*239f0*/  ISETP.GE.U32.AND P2, PT, R0, 0x7fffff11, PT ;  /* 0x7fffff110000780c */ /* 0x000fe20003f46070 */
[----:B------:R-:W-:Y:S01]  /*23a00*/  IMAD.MOV.U32 R20, RZ, RZ, 0x3f ;  /* 0x0000003fff147424 */ /* 0x000fe200078e00ff */
[C---:B------:R-:W-:Y:S01]  /*23a10*/  IADD3 R0, R113.reuse, -0xb4, RZ ;  /* 0xffffff4c71007810 */ /* 0x040fe20007ffe0ff */
[----:B------:R1:W-:Y:S03]  /*23a20*/  LDGSTS.E [R21+0x51800], [R236.64], !P4 ;  /* 0x51800000ec157fae */ /* 0x0003e6000e121844 */
[----:B------:R-:W-:Y:S02]  /*23a30*/  ISETP.GE.U32.AND P3, PT, R0, 0x7fffff0d, PT ;  /* 0x7fffff0d0000780c */ /* 0x000fe40003f66070 */
[----:B------:R-:W-:Y:S02]  /*23a40*/  IADD3 R0, R113, -0xb8, RZ ;  /* 0xffffff4871007810 */ /* 0x000fe40007ffe0ff */
[----:B------:R-:W-:-:S02]  /*23a50*/  IADD3 R20, R20, c[0x0][0x180], RZ ;  /* 0x0000600014147a10 */ /* 0x000fc40007ffe0ff */
[----:B------:R-:W-:Y:S01]  /*23a60*/  IADD3 R112, R113, -0xbc, RZ ;  /* 0xffffff4471707810 */ /* 0x000fe20007ffe0ff */
[----:B--2---:R-:W-:-:S04]  /*23a70*/  IMAD.WIDE R238, R2, 0x4, R238 ;  /* 0x0000000402ee7825 */ /* 0x004fc800078e02ee */
[C---:B---3--:R-:W-:Y:S01]  /*23a80*/  IMAD.WIDE R240, R2.reuse, 0x4, R240 ;  /* 0x0000000402f07825 */ /* 0x048fe200078e02f0 */
[----:B------:R1:W-:Y:S03]  /*23a90*/  LDGSTS.E [R21+0x51a00], [R238.64], !P4 ;  /* 0x51a00000ee157fae */ /* 0x0003e6000e121844 */
[C---:B------:R-:W-:Y:S01]  /*23aa0*/  IMAD.WIDE R242, R2.reuse, 0x4, R242 ;  /* 0x0000000402f27825 */ /* 0x040fe200078e02f2 */
[----:B------:R1:W-:Y:S03]  /*23ab0*/  LDGSTS.E [R21+0x51c00], [R240.64], !P4 ;  /* 0x51c00000f0157fae */ /* 0x0003e6000e121844 */
[C---:B------:R-:W-:Y:S01]  /*23ac0*/  IMAD.WIDE R246, R2.reuse, 0x4, R52 ;  /* 0x0000000402f67825 */ /* 0x040fe200078e0234 */
[----:B------:R1:W-:Y:S04]  /*23ad0*/  LDGSTS.E [R21+0x51e00], [R242.64], !P4 ;  /* 0x51e00000f2157fae */ /* 0x0003e8000e121844 */
[----:B------:R-:W2:Y:S01]  /*23ae0*/  LDL.LU.64 R52, [R1+0x2d8] ;  /* 0x0002d80001347983 */ /* 0x000ea20000300a00 */
[----:B------:R-:W-:-:S04]  /*23af0*/  IMAD.WIDE R244, R2, 0x4, R248 ;  /* 0x0000000402f47825 */ /* 0x000fc800078e02f8 */
[C---:B------:R-:W-:Y:S01]  /*23b00*/  IMAD.WIDE R248, R2.reuse, 0x4, R118 ;  /* 0x0000000402f87825 */ /* 0x040fe200078e0276 */
[----:B------:R1:W-:Y:S04]  /*23b10*/  LDGSTS.E [R21+0x53800], [R244.64], !P1 ;  /* 0x53800000f4157fae */ /* 0x0003e8000c921844 */
[----:B------:R-:W3:Y:S01]  /*23b20*/  LDL.LU.64 R118, [R1+0x2b8] ;  /* 0x0002b80001767983 */ /* 0x000ee20000300a00 */
[----:B------:R-:W-:Y:S01]  /*23b30*/  IMAD.WIDE R250, R2, 0x4, R250 ;  /* 0x0000000402fa7825 */ /* 0x000fe200078e02fa */
[----:B------:R-:W-:Y:S02]  /*23b40*/  ISETP.GE.U32.AND P4, PT, R0, 0x7fffff09, PT ;  /* 0x7fffff090000780c */ /* 0x000fe40003f86070 */
[----:B------:R1:W-:Y:S01]  /*23b50*/  LDGSTS.E [R21+0x53a00], [R246.64], !P1 ;  /* 0x53a00000f6157fae */ /* 0x0003e2000c921844 */
[----:B------:R-:W-:-:S02]  /*23b60*/  SEL R0, RZ, 0x4, P0 ;  /* 0x00000004ff007807 */ /* 0x000fc40000000000 */
[----:B------:R-:W-:Y:S01]  /*23b70*/  ISETP.GT.AND P0, PT, R20, 0xbf, PT ;  /* 0x000000bf1400780c */ /* 0x000fe20003f04270 */
[----:B------:R1:W-:Y:S04]  /*23b80*/  LDGSTS.E [R21+0x53c00], [R248.64], !P1 ;  /* 0x53c00000f8157fae */ /* 0x0003e8000c921844 */
[----:B------:R1:W-:Y:S01]  /*23b90*/  LDGSTS.E [R21+0x53e00], [R250.64], !P1 ;  /* 0x53e00000fa157fae */ /* 0x0003e2000c921844 */
[----:B------:R-:W-:Y:S02]  /*23ba0*/  SEL R0, R0, RZ, P0 ;  /* 0x000000ff00007207 */ /* 0x000fe40000000000 */
[----:B------:R-:W-:Y:S01]  /*23bb0*/  ISETP.GE.U32.AND P1, PT, R112, 0x7fffff05, PT ;  /* 0x7fffff057000780c */ /* 0x000fe20003f26070 */
[----:B-1----:R-:W3:Y:S01]  /*23bc0*/  LDL.LU.64 R20, [R1+0x258] ;  /* 0x0002580001147983 */ /* 0x002ee20000300a00 */
[----:B------:R-:W-:-:S03]  /*23bd0*/  ISETP.NE.U32.AND P0, PT, R0, RZ, PT ;  /* 0x000000ff0000720c */ /* 0x000fc60003f05070 */
[----:B------:R-:W3:Y:S01]  /*23be0*/  LDL.LU.64 R112, [R1+0x238] ;  /* 0x0002380001707983 */ /* 0x000ee20000300a00 */
[----:B------:R-:W-:-:S03]  /*23bf0*/  IMAD.MOV.U32 R0, RZ, RZ, R125 ;  /* 0x000000ffff007224 */ /* 0x000fc600078e007d */
[----:B------:R1:W-:Y:S04]  /*23c00*/  STL [R1+0x4450], R124 ;  /* 0x0044507c01007387 */ /* 0x0003e80000100800 */
[----:B-1----:R-:W3:Y:S04]  /*23c10*/  LDL.LU.64 R124, [R1+0x46b8] ;  /* 0x0046b800017c7983 */ /* 0x002ee80000300a00 */
[----:B------:R-:W-:Y:S04]  /*23c20*/  STL [R1+0x444c], R100 ;  /* 0x00444c6401007387 */ /* 0x000fe80000100800 */
[----:B------:R1:W-:Y:S04]  /*23c30*/  STL [R1+0x4448], R0 ;  /* 0x0044480001007387 */ /* 0x0003e80000100800 */
[----:B------:R-:W-:Y:S01]  /*23c40*/  STL [R1+0x4444], R92 ;  /* 0x0044445c01007387 */ /* 0x000fe20000100800 */
[----:B-1----:R-:W-:-:S05]  /*23c50*/  MOV R0, R101 ;  /* 0x0000006500007202 */ /* 0x002fca0000000f00 */
[----:B------:R1:W-:Y:S04]  /*23c60*/  STL [R1+0x4440], R0 ;  /* 0x0044400001007387 */ /* 0x0003e80000100800 */
[----:B------:R-:W3:Y:S01]  /*23c70*/  LDL.LU.64 R100, [R1+0x1d8] ;  /* 0x0001d80001647983 */ /* 0x000ee20000300a00 */
[----:B-1----:R-:W-:-:S03]  /*23c80*/  IMAD.MOV.U32 R0, RZ, RZ, R93 ;  /* 0x000000ffff007224 */ /* 0x002fc600078e005d */
[----:B------:R-:W3:Y:S04]  /*23c90*/  LDL.LU.64 R92, [R1+0x1b8] ;  /* 0x0001b800015c7983 */ /* 0x000ee80000300a00 */
[----:B------:R1:W-:Y:S04]  /*23ca0*/  STL [R1+0x4438], R0 ;  /* 0x0044380001007387 */ /* 0x0003e80000100800 */
[----:B----4-:R4:W-:Y:S01]  /*23cb0*/  STL [R1+0x443c], R122 ;  /* 0x00443c7a01007387 */ /* 0x0109e20000100800 */
[----:B-1----:R-:W-:-:S03]  /*23cc0*/  IMAD.MOV.U32 R0, RZ, RZ, R123 ;  /* 0x000000ffff007224 */ /* 0x002fc600078e007b */
[----:B----4-:R-:W4:Y:S04]  /*23cd0*/  LDL.LU.64 R122, [R1+0x46b0] ;  /* 0x0046b000017a7983 */ /* 0x010f280000300a00 */
[----:B------:R-:W-:Y:S04]  /*23ce0*/  STL [R1+0x4434], R12 ;  /* 0x0044340c01007387 */ /* 0x000fe80000100800 */
[----:B------:R1:W-:Y:S04]  /*23cf0*/  STL [R1+0x4430], R0 ;  /* 0x0044300001007387 */ /* 0x0003e80000100800 */
[----:B------:R-:W-:Y:S01]  /*23d00*/  STL [R1+0x442c], R44 ;  /* 0x00442c2c01007387 */ /* 0x000fe20000100800 */
[----:B-1----:R-:W-:-:S05]  /*23d10*/  IMAD.MOV.U32 R0, RZ, RZ, R13 ;  /* 0x000000ffff007224 */ /* 0x002fca00078e000d */
[----:B------:R1:W-:Y:S04]  /*23d20*/  STL [R1+0x4428], R0 ;  /* 0x0044280001007387 */ /* 0x0003e80000100800 */
[----:B------:R-:W4:Y:S01]  /*23d30*/  LDL.LU.64 R12, [R1+0x158] ;  /* 0x00015800010c7983 */ /* 0x000f220000300a00 */
[----:B-1----:R-:W-:-:S03]  /*23d40*/  IMAD.MOV.U32 R0, RZ, RZ, R45 ;  /* 0x000000ffff007224 */ /* 0x002fc600078e002d */
[----:B------:R-:W4:Y:S04]  /*23d50*/  LDL.LU.64 R44, [R1+0x138] ;  /* 0x00013800012c7983 */ /* 0x000f280000300a00 */
[----:B------:R1:W-:Y:S04]  /*23d60*/  STL [R1+0x4420], R0 ;  /* 0x0044200001007387 */ /* 0x0003e80000100800 */
[----:B------:R1:W-:Y:S02]  /*23d70*/  STL [R1+0x4424], R120 ;  /* 0x0044247801007387 */ /* 0x0003e40000100800 */
[----:B-1----:R-:W-:-:S02]  /*23d80*/  MOV R0, R121 ;  /* 0x0000007900007202 */ /* 0x002fc40000000f00 */
[----:B------:R-:W4:Y:S04]  /*23d90*/  LDL.LU.64 R120, [R1+0x46a8] ;  /* 0x0046a80001787983 */ /* 0x000f280000300a00 */
[----:B--2---:R-:W-:Y:S04]  /*23da0*/  STL [R1+0x441c], R52 ;  /* 0x00441c3401007387 */ /* 0x004fe80000100800 */
[----:B------:R1:W-:Y:S04]  /*23db0*/  STL [R1+0x4418], R0 ;  /* 0x0044180001007387 */ /* 0x0003e80000100800 */
[----:B---3--:R-:W-:Y:S01]  /*23dc0*/  STL [R1+0x4414], R118 ;  /* 0x0044147601007387 */ /* 0x008fe20000100800 */
[----:B-1----:R-:W-:-:S05]  /*23dd0*/  IMAD.MOV.U32 R0, RZ, RZ, R53 ;  /* 0x000000ffff007224 */ /* 0x002fca00078e0035 */
[----:B------:R1:W-:Y:S04]  /*23de0*/  STL [R1+0x4410], R0 ;  /* 0x0044100001007387 */ /* 0x0003e80000100800 */
[----:B------:R-:W2:Y:S01]  /*23df0*/  LDL.LU.64 R52, [R1+0xd8] ;  /* 0x0000d80001347983 */ /* 0x000ea20000300a00 */
[----:B-1----:R-:W-:-:S03]  /*23e00*/  IMAD.MOV.U32 R0, RZ, RZ, R119 ;  /* 0x000000ffff007224 */ /* 0x002fc600078e0077 */
[----:B------:R-:W3:Y:S04]  /*23e10*/  LDL.LU.64 R118, [R1+0x46a0] ;  /* 0x0046a00001767983 */ /* 0x000ee80000300a00 */
[----:B------:R-:W-:Y:S04]  /*23e20*/  STL [R1+0x440c], R116 ;  /* 0x00440c7401007387 */ /* 0x000fe80000100800 */
[----:B------:R1:W-:Y:S02]  /*23e30*/  STL [R1+0x4408], R0 ;  /* 0x0044080001007387 */ /* 0x0003e40000100800 */
[----:B-1----:R-:W-:-:S02]  /*23e40*/  IMAD.MOV.U32 R0, RZ, RZ, R117 ;  /* 0x000000ffff007224 */ /* 0x002fc400078e0075 */
[----:B------:R-:W3:Y:S04]  /*23e50*/  LDL.LU.64 R116, [R1+0x4698] ;  /* 0x0046980001747983 */ /* 0x000ee80000300a00 */
[----:B------:R-:W-:Y:S04]  /*23e60*/  STL [R1+0x4404], R114 ;  /* 0x0044047201007387 */ /* 0x000fe80000100800 */
[----:B------:R1:W-:Y:S02]  /*23e70*/  STL [R1+0x4400], R0 ;  /* 0x0044000001007387 */ /* 0x0003e40000100800 */
[----:B-1----:R-:W-:-:S02]  /*23e80*/  IMAD.MOV.U32 R0, RZ, RZ, R115 ;  /* 0x000000ffff007224 */ /* 0x002fc400078e0073 */
[----:B------:R-:W3:Y:S04]  /*23e90*/  LDL.LU.64 R114, [R1+0x4690] ;  /* 0x0046900001727983 */ /* 0x000ee80000300a00 */
[----:B------:R-:W-:Y:S04]  /*23ea0*/  STL [R1+0x43fc], R20 ;  /* 0x0043fc1401007387 */ /* 0x000fe80000100800 */
[----:B------:R1:W-:Y:S02]  /*23eb0*/  STL [R1+0x43f8], R0 ;  /* 0x0043f80001007387 */ /* 0x0003e40000100800 */
[----:B-1----:R-:W-:-:S02]  /*23ec0*/  MOV R0, R21 ;  /* 0x0000001500007202 */ /* 0x002fc40000000f00 */
[----:B------:R-:W3:Y:S04]  /*23ed0*/  LDL.LU.64 R20, [R1+0x58] ;  /* 0x0000580001147983 */ /* 0x000ee80000300a00 */
[----:B------:R1:W-:Y:S04]  /*23ee0*/  STL [R1+0x43f0], R0 ;  /* 0x0043f00001007387 */ /* 0x0003e80000100800 */
        /* <DEDUP_REMOVED lines=27> */
[----:B----4-:R-:W-:Y:S04]  /*240a0*/  STL [R1+0x43bc], R12 ;  /* 0x0043bc0c01007387 */ /* 0x010fe80000100800 */
[----:B------:R1:W-:Y:S02]  /*240b0*/  STL [R1+0x43b8], R0 ;  /* 0x0043b80001007387 */ /* 0x0003e40000100800 */
[----:B-1----:R-:W-:-:S02]  /*240c0*/  IMAD.MOV.U32 R0, RZ, RZ, R13 ;  /* 0x000000ffff007224 */ /* 0x002fc400078e000d */
[----:B------:R-:W4:Y:S04]  /*240d0*/  LDL.LU.64 R12, [R1+0x4650] ;  /* 0x00465000010c7983 */ /* 0x000f280000300a00 */
[----:B------:R-:W-:Y:S04]  /*240e0*/  STL [R1+0x43b4], R44 ;  /* 0x0043b42c01007387 */ /* 0x000fe80000100800 */
[----:B------:R1:W-:Y:S02]  /*240f0*/  STL [R1+0x43b0], R0 ;  /* 0x0043b00001007387 */ /* 0x0003e40000100800 */
[----:B-1----:R-:W-:-:S02]  /*24100*/  IMAD.MOV.U32 R0, RZ, RZ, R45 ;  /* 0x000000ffff007224 */ /* 0x002fc400078e002d */
[----:B------:R-:W3:Y:S04]  /*24110*/  LDL.LU.64 R44, [R1+0x4648] ;  /* 0x00464800012c7983 */ /* 0x000ee80000300a00 */
[----:B------:R-:W-:Y:S04]  /*24120*/  STL [R1+0x43ac], R68 ;  /* 0x0043ac4401007387 */ /* 0x000fe80000100800 */
[----:B------:R1:W-:Y:S02]  /*24130*/  STL [R1+0x43a8], R0 ;  /* 0x0043a80001007387 */ /* 0x0003e40000100800 */
[----:B-1----:R-:W-:-:S02]  /*24140*/  MOV R0, R69 ;  /* 0x0000004500007202 */ /* 0x002fc40000000f00 */
[----:B------:R-:W4:Y:S04]  /*24150*/  LDL.LU.64 R68, [R1+0x4640] ;  /* 0x0046400001447983 */ /* 0x000f280000300a00 */
[----:B------:R-:W-:Y:S04]  /*24160*/  STL [R1+0x43a4], R60 ;  /* 0x0043a43c01007387 */ /* 0x000fe80000100800 */
[----:B------:R1:W-:Y:S02]  /*24170*/  STL [R1+0x43a0], R0 ;  /* 0x0043a00001007387 */ /* 0x0003e40000100800 */
[----:B-1----:R-:W-:-:S02]  /*24180*/  IMAD.MOV.U32 R0, RZ, RZ, R61 ;  /* 0x000000ffff007224 */ /* 0x002fc400078e003d */
[----:B------:R-:W4:Y:S04]  /*24190*/  LDL.LU.64 R60, [R1+0x4638] ;  /* 0x00463800013c7983 */ /* 0x000f280000300a00 */
[----:B--2---:R-:W-:Y:S04]  /*241a0*/  STL [R1+0x439c], R52 ;  /* 0x00439c3401007387 */ /* 0x004fe80000100800 */
[----:B------:R1:W-:Y:S02]  /*241b0*/  STL [R1+0x4398], R0 ;  /* 0x0043980001007387 */ /* 0x0003e40000100800 */
[----:B-1----:R-:W-:-:S02]  /*241c0*/  IMAD.MOV.U32 R0, RZ, RZ, R53 ;  /* 0x000000ffff007224 */ /* 0x002fc400078e0035 */
[----:B------:R-:W2:Y:S04]  /*241d0*/  LDL.LU.64 R52, [R1+0x4630] ;  /* 0x0046300001347983 */ /* 0x000ea80000300a00 */
[----:B---3--:R-:W-:Y:S04]  /*241e0*/  STL [R1+0x4394], R44 ;  /* 0x0043942c01007387 */ /* 0x008fe80000100800 */
[----:B------:R1:W-:Y:S02]  /*241f0*/  STL [R1+0x4390], R0 ;  /* 0x0043900001007387 */ /* 0x0003e40000100800 */
[----:B-1----:R-:W-:-:S02]  /*24200*/  IMAD.MOV.U32 R0, RZ, RZ, R45 ;  /* 0x000000ffff007224 */ /* 0x002fc400078e002d */
[----:B------:R-:W3:Y:S04]  /*24210*/  LDL.LU.64 R44, [R1+0x4628] ;  /* 0x00462800012c7983 */ /* 0x000ee80000300a00 */
[----:B------:R-:W-:Y:S04]  /*24220*/  STL [R1+0x438c], R36 ;  /* 0x00438c2401007387 */ /* 0x000fe80000100800 */
[----:B------:R1:W-:Y:S02]  /*24230*/  STL [R1+0x4388], R0 ;  /* 0x0043880001007387 */ /* 0x0003e40000100800 */
[----:B-1----:R-:W-:-:S02]  /*24240*/  IMAD.MOV.U32 R0, RZ, RZ, R37 ;  /* 0x000000ffff007224 */ /* 0x002fc400078e0025 */
[----:B------:R-:W2:Y:S04]  /*24250*/  LDL.LU.64 R36, [R1+0x4620] ;  /* 0x0046200001247983 */ /* 0x000ea80000300a00 */
[----:B------:R-:W-:Y:S04]  /*24260*/  STL [R1+0x4384], R28 ;  /* 0x0043841c01007387 */ /* 0x000fe80000100800 */
[----:B------:R1:W-:Y:S02]  /*24270*/  STL [R1+0x4380], R0 ;  /* 0x0043800001007387 */ /* 0x0003e40000100800 */
[----:B-1----:R-:W-:-:S02]  /*24280*/  MOV R0, R29 ;  /* 0x0000001d00007202 */ /* 0x002fc40000000f00 */
[----:B------:R-:W2:Y:S04]  /*24290*/  LDL.LU.64 R28, [R1+0x4618] ;  /* 0x00461800011c7983 */ /* 0x000ea80000300a00 */
[----:B------:R-:W-:Y:S04]  /*242a0*/  STL [R1+0x437c], R20 ;  /* 0x00437c1401007387 */ /* 0x000fe80000100800 */
[----:B------:R1:W-:Y:S02]  /*242b0*/  STL [R1+0x4378], R0 ;  /* 0x0043780001007387 */ /* 0x0003e40000100800 */
[----:B-1----:R-:W-:-:S02]  /*242c0*/  IMAD.MOV.U32 R0, RZ, RZ, R21 ;  /* 0x000000ffff007224 */ /* 0x002fc400078e0015 */
[----:B------:R-:W2:Y:S04]  /*242d0*/  LDL.LU.64 R20, [R1+0x4610] ;  /* 0x0046100001147983 */ /* 0x000ea80000300a00 */
[----:B----4-:R-:W-:Y:S04]  /*242e0*/  STL [R1+0x4374], R12 ;  /* 0x0043740c01007387 */ /* 0x010fe80000100800 */
[----:B------:R1:W-:Y:S02]  /*242f0*/  STL [R1+0x4370], R0 ;  /* 0x0043700001007387 */ /* 0x0003e40000100800 */
[----:B-1----:R-:W-:-:S02]  /*24300*/  IMAD.MOV.U32 R0, RZ, RZ, R13 ;  /* 0x000000ffff007224 */ /* 0x002fc400078e000d */
[----:B------:R-:W4:Y:S04]  /*24310*/  LDL.LU.64 R12, [R1+0x4608] ;  /* 0x00460800010c7983 */ /* 0x000f280000300a00 */
[----:B------:R-:W-:Y:S04]  /*24320*/  STL [R1+0x436c], R4 ;  /* 0x00436c0401007387 */ /* 0x000fe80000100800 */
[----:B------:R1:W-:Y:S02]  /*24330*/  STL [R1+0x4368], R0 ;  /* 0x0043680001007387 */ /* 0x0003e40000100800 */
[----:B-1----:R-:W-:-:S02]  /*24340*/  IMAD.MOV.U32 R0, RZ, RZ, R5 ;  /* 0x000000ffff007224 */ /* 0x002fc400078e0005 */
[----:B------:R-:W2:Y:S04]  /*24350*/  LDL.LU.64 R4, [R1+0x4600] ;  /* 0x0046000001047983 */ /* 0x000ea80000300a00 */
[----:B------:R-:W-:Y:S04]  /*24360*/  STL [R1+0x4364], R220 ;  /* 0x004364dc01007387 */ /* 0x000fe80000100800 */
[----:B------:R-:W-:Y:S04]  /*24370*/  STL [R1+0x4360], R0 ;  /* 0x0043600001007387 */ /* 0x000fe80000100800 */
[----:B------:R-:W-:Y:S04]  /*24380*/  STL [R1+0x4358], R221 ;  /* 0x004358dd01007387 */ /* 0x000fe80000100800 */
[----:B--2---:R-:W-:Y:S04]  /*24390*/  STL [R1+0x435c], R4 ;  /* 0x00435c0401007387 */ /* 0x004fe80000100800 */
[----:B------:R-:W-:Y:S04]  /*243a0*/  STL [R1+0x4350], R5 ;  /* 0x0043500501007387 */ /* 0x000fe80000100800 */
[----:B------:R-:W-:Y:S04]  /*243b0*/  STL [R1+0x4354], R76 ;  /* 0x0043544c01007387 */ /* 0x000fe80000100800 */
[----:B------:R-:W-:Y:S04]  /*243c0*/  STL [R1+0x4348], R77 ;  /* 0x0043484d01007387 */ /* 0x000fe80000100800 */
[----:B------:R-:W-:Y:S04]  /*243d0*/  STL [R1+0x434c], R148 ;  /* 0x00434c9401007387 */ /* 0x000fe80000100800 */
[----:B------:R-:W-:Y:S04]  /*243e0*/  STL [R1+0x4340], R149 ;  /* 0x0043409501007387 */ /* 0x000fe80000100800 */
[----:B------:R-:W-:Y:S04]  /*243f0*/  STL [R1+0x4344], R222 ;  /* 0x004344de01007387 */ /* 0x000fe80000100800 */
[----:B------:R-:W-:Y:S04]  /*24400*/  STL [R1+0x4338], R223 ;  /* 0x004338df01007387 */ /* 0x000fe80000100800 */
[----:B----4-:R-:W-:Y:S04]  /*24410*/  STL [R1+0x433c], R12 ;  /* 0x00433c0c01007387 */ /* 0x010fe80000100800 */
[----:B------:R-:W-:Y:S04]  /*24420*/  STL [R1+0x4330], R13 ;  /* 0x0043300d01007387 */ /* 0x000fe80000100800 */
[----:B------:R-:W-:Y:S04]  /*24430*/  STL [R1+0x4334], R84 ;  /* 0x0043345401007387 */ /* 0x000fe80000100800 */
[----:B------:R1:W-:Y:S04]  /*24440*/  STL [R1+0x4328], R85 ;  /* 0x0043285501007387 */ /* 0x0003e80000100800 */
[----:B------:R-:W-:Y:S04]  /*24450*/  STL [R1+0x432c], R156 ;  /* 0x00432c9c01007387 */ /* 0x000fe80000100800 */
[----:B------:R2:W-:Y:S04]  /*24460*/  STL [R1+0x4320], R157 ;  /* 0x0043209d01007387 */ /* 0x0005e80000100800 */
[----:B------:R-:W-:Y:S04]  /*24470*/  STL [R1+0x4324], R236 ;  /* 0x004324ec01007387 */ /* 0x000fe80000100800 */
        /* <DEDUP_REMOVED lines=19> */
[----:B---3--:R-:W-:Y:S04]  /*245b0*/  STL [R1+0x42d4], R44 ;  /* 0x0042d42c01007387 */ /* 0x008fe80000100800 */
[----:B------:R-:W-:Y:S04]  /*245c0*/  STL [R1+0x42c8], R45 ;  /* 0x0042c82d01007387 */ /* 0x000fe80000100800 */
[----:B-1----:R-:W3:Y:S04]  /*245d0*/  LDL.LU.64 R84, [R1+0x330] ;  /* 0x0003300001547983 */ /* 0x002ee80000300a00 */
[----:B------:R-:W-:Y:S04]  /*245e0*/  STL [R1+0x42cc], R52 ;  /* 0x0042cc3401007387 */ /* 0x000fe80000100800 */
[----:B------:R-:W-:Y:S04]  /*245f0*/  STL [R1+0x42c0], R53 ;  /* 0x0042c03501007387 */ /* 0x000fe80000100800 */
[----:B------:R-:W4:Y:S04]  /*24600*/  LDL.LU.64 R12, [R1+0x328] ;  /* 0x00032800010c7983 */ /* 0x000f280000300a00 */
[----:B------:R-:W-:Y:S04]  /*24610*/  STL [R1+0x42c4], R60 ;  /* 0x0042c43c01007387 */ /* 0x000fe80000100800 */
[----:B------:R-:W-:Y:S04]  /*24620*/  STL [R1+0x42b8], R61 ;  /* 0x0042b83d01007387 */ /* 0x000fe80000100800 */
[----:B------:R-:W4:Y:S04]  /*24630*/  LDL.LU.64 R222, [R1+0x320] ;  /* 0x0003200001de7983 */ /* 0x000f280000300a00 */
        /* <DEDUP_REMOVED lines=14> */
[----:B--2---:R-:W2:Y:S04]  /*24720*/  LDL.LU.64 R156, [R1+0x2d0] ;  /* 0x0002d000019c7983 */ /* 0x004ea80000300a00 */
[----:B------:R-:W-:Y:S04]  /*24730*/  STL [R1+0x4284], R196 ;  /* 0x004284c401007387 */ /* 0x000fe80000100800 */
[----:B------:R-:W-:Y:S04]  /*24740*/  STL [R1+0x4278], R197 ;  /* 0x004278c501007387 */ /* 0x000fe80000100800 */
[----:B------:R-:W2:Y:S04]  /*24750*/  LDL.LU.64 R148, [R1+0x2c8] ;  /* 0x0002c80001947983 */ /* 0x000ea80000300a00 */
[----:B------:R-:W-:Y:S04]  /*24760*/  STL [R1+0x427c], R204 ;  /* 0x00427ccc01007387 */ /* 0x000fe80000100800 */
[----:B------:R-:W-:Y:S04]  /*24770*/  STL [R1+0x4270], R205 ;  /* 0x004270cd01007387 */ /* 0x000fe80000100800 */
[----:B------:R-:W2:Y:S04]  /*24780*/  LDL.LU.64 R76, [R1+0x2c0] ;  /* 0x0002c000014c7983 */ /* 0x000ea80000300a00 */
[----:B------:R-:W-:Y:S04]  /*24790*/  STL [R1+0x4274], R212 ;  /* 0x004274d401007387 */ /* 0x000fe80000100800 */
[----:B------:R-:W2:Y:S04]  /*247a0*/  LDL.LU.64 R4, [R1+0x2b0] ;  /* 0x0002b00001047983 */ /* 0x000ea80000300a00 */
[----:B------:R-:W-:Y:S04]  /*247b0*/  STL [R1+0x426c], R213 ;  /* 0x00426cd501007387 */ /* 0x000fe80000100800 */
[----:B---3--:R1:W-:Y:S01]  /*247c0*/  STL [R1+0x4268], R84 ;  /* 0x0042685401007387 */ /* 0x0083e20000100800 */
[----:B------:R-:W-:-:S03]  /*247d0*/  IMAD.MOV.U32 R0, RZ, RZ, R85 ;  /* 0x000000ffff007224 */ /* 0x000fc600078e0055 */
[----:B------:R-:W3:Y:S04]  /*247e0*/  LDL.LU.64 R220, [R1+0x2a8] ;  /* 0x0002a80001dc7983 */ /* 0x000ee80000300a00 */
[----:B----4-:R-:W-:Y:S04]  /*247f0*/  STL [R1+0x4264], R12 ;  /* 0x0042640c01007387 */ /* 0x010fe80000100800 */
[----:B------:R4:W-:Y:S04]  /*24800*/  STL [R1+0x4260], R0 ;  /* 0x0042600001007387 */ /* 0x0009e80000100800 */
[----:B-1----:R-:W3:Y:S01]  /*24810*/  LDL.LU.64 R84, [R1+0x2a0] ;  /* 0x0002a00001547983 */ /* 0x002ee20000300a00 */
[----:B----4-:R-:W-:-:S05]  /*24820*/  MOV R0, R13 ;  /* 0x0000000d00007202 */ /* 0x010fca0000000f00 */
[----:B------:R1:W-:Y:S04]  /*24830*/  STL [R1+0x4258], R0 ;  /* 0x0042580001007387 */ /* 0x0003e80000100800 */
[----:B------:R-:W-:Y:S01]  /*24840*/  STL [R1+0x425c], R222 ;  /* 0x00425cde01007387 */ /* 0x000fe20000100800 */
[----:B-1----:R-:W-:-:S03]  /*24850*/  IMAD.MOV.U32 R0, RZ, RZ, R223 ;  /* 0x000000ffff007224 */ /* 0x002fc600078e00df */
[----:B------:R-:W-:Y:S04]  /*24860*/  STL [R1+0x4254], R106 ;  /* 0x0042546a01007387 */ /* 0x000fe80000100800 */
[----:B------:R1:W-:Y:S02]  /*24870*/  STL [R1+0x4250], R0 ;  /* 0x0042500001007387 */ /* 0x0003e40000100800 */
[----:B-1----:R-:W-:Y:S02]  /*24880*/  IMAD.MOV.U32 R0, RZ, RZ, R107 ;  /* 0x000000ffff007224 */ /* 0x002fe400078e006b */
[----:B------:R-:W4:Y:S04]  /*24890*/  LDL.LU.64 R106, [R1+0x45f8] ;  /* 0x0045f800016a7983 */ /* 0x000f280000300a00 */
[----:B------:R-:W-:Y:S04]  /*248a0*/  STL [R1+0x424c], R104 ;  /* 0x00424c6801007387 */ /* 0x000fe80000100800 */
[----:B------:R1:W-:Y:S02]  /*248b0*/  STL [R1+0x4248], R0 ;  /* 0x0042480001007387 */ /* 0x0003e40000100800 */
[----:B-1----:R-:W-:-:S02]  /*248c0*/  IMAD.MOV.U32 R0, RZ, RZ, R105 ;  /* 0x000000ffff007224 */ /* 0x002fc400078e0069 */
[----:B------:R-:W4:Y:S04]  /*248d0*/  LDL.LU.64 R104, [R1+0x45f0] ;  /* 0x0045f00001687983 */ /* 0x000f280000300a00 */
[----:B------:R-:W-:Y:S04]  /*248e0*/  STL [R1+0x4244], R102 ;  /* 0x0042446601007387 */ /* 0x000fe80000100800 */
[----:B------:R1:W-:Y:S02]  /*248f0*/  STL [R1+0x4240], R0 ;  /* 0x0042400001007387 */ /* 0x0003e40000100800 */
[----:B-1----:R-:W-:-:S02]  /*24900*/  IMAD.MOV.U32 R0, RZ, RZ, R103 ;  /* 0x000000ffff007224 */ /* 0x002fc400078e0067 */
[----:B------:R-:W4:Y:S04]  /*24910*/  LDL.LU.64 R102, [R1+0x45e8] ;  /* 0x0045e80001667983 */ /* 0x000f280000300a00 */
        /* <DEDUP_REMOVED lines=8> */
[----:B------:R-:W-:Y:S04]  /*249a0*/  STL [R1+0x422c], R94 ;  /* 0x00422c5e01007387 */ /* 0x000fe80000100800 */
[----:B------:R1:W-:Y:S04]  /*249b0*/  STL [R1+0x4228], R0 ;  /* 0x0042280001007387 */ /* 0x0003e80000100800 */
[----:B------:R-:W4:Y:S01]  /*249c0*/  LDL.LU.64 R12, [R1+0x250] ;  /* 0x00025000010c7983 */ /* 0x000f220000300a00 */
[----:B-1----:R-:W-:-:S03]  /*249d0*/  IMAD.MOV.U32 R0, RZ, RZ, R95 ;  /* 0x000000ffff007224 */ /* 0x002fc600078e005f */
[----:B------:R-:W4:Y:S04]  /*249e0*/  LDL.LU.64 R94, [R1+0x45d0] ;  /* 0x0045d000015e7983 */ /* 0x000f280000300a00 */
[----:B--2---:R-:W-:Y:S04]  /*249f0*/  STL [R1+0x4224], R156 ;  /* 0x0042249c01007387 */ /* 0x004fe80000100800 */
[----:B------:R1:W-:Y:S04]  /*24a00*/  STL [R1+0x4220], R0 ;  /* 0x0042200001007387 */ /* 0x0003e80000100800 */
[----:B------:R-:W2:Y:S01]  /*24a10*/  LDL.LU.64 R222, [R1+0x248] ;  /* 0x0002480001de7983 */ /* 0x000ea20000300a00 */
[----:B-1----:R-:W-:-:S03]  /*24a20*/  IMAD.MOV.U32 R0, RZ, RZ, R157 ;  /* 0x000000ffff007224 */ /* 0x002fc600078e009d */
[----:B------:R-:W-:Y:S04]  /*24a30*/  STL [R1+0x421c], R148 ;  /* 0x00421c9401007387 */ /* 0x000fe80000100800 */
[----:B------:R1:W-:Y:S02]  /*24a40*/  STL [R1+0x4218], R0 ;  /* 0x0042180001007387 */ /* 0x0003e40000100800 */
[----:B-1----:R-:W-:Y:S02]  /*24a50*/  IMAD.MOV.U32 R0, RZ, RZ, R149 ;  /* 0x000000ffff007224 */ /* 0x002fe400078e0095 */
[----:B------:R-:W2:Y:S04]  /*24a60*/  LDL.LU.64 R148, [R1+0x240] ;  /* 0x0002400001947983 */ /* 0x000ea80000300a00 */
[----:B------:R1:W-:Y:S04]  /*24a70*/  STL [R1+0x4210], R0 ;  /* 0x0042100001007387 */ /* 0x0003e80000100800 */
[----:B------:R1:W-:Y:S02]  /*24a80*/  STL [R1+0x4214], R76 ;  /* 0x0042144c01007387 */ /* 0x0003e40000100800 */
[----:B-1----:R-:W-:-:S02]  /*24a90*/  MOV R0, R77 ;  /* 0x0000004d00007202 */ /* 0x002fc40000000f00 */
[----:B------:R-:W-:Y:S04]  /*24aa0*/  STL [R1+0x420c], R4 ;  /* 0x00420c0401007387 */ /* 0x000fe80000100800 */
[----:B------:R1:W-:Y:S04]  /*24ab0*/  STL [R1+0x4208], R0 ;  /* 0x0042080001007387 */ /* 0x0003e80000100800 */
[----:B------:R-:W2:Y:S01]  /*24ac0*/  LDL.LU.64 R76, [R1+0x230] ;  /* 0x00023000014c7983 */ /* 0x000ea20000300a00 */
[----:B-1----:R-:W-:-:S03]  /*24ad0*/  IMAD.MOV.U32 R0, RZ, RZ, R5 ;  /* 0x000000ffff007224 */ /* 0x002fc600078e0005 */
[----:B---3--:R-:W-:Y:S04]  /*24ae0*/  STL [R1+0x4204], R220 ;  /* 0x004204dc01007387 */ /* 0x008fe80000100800 */
[----:B------:R1:W-:Y:S04]  /*24af0*/  STL [R1+0x4200], R0 ;  /* 0x0042000001007387 */ /* 0x0003e80000100800 */
[----:B------:R-:W3:Y:S01]  /*24b00*/  LDL.LU.64 R4, [R1+0x228] ;  /* 0x0002280001047983 */ /* 0x000ee20000300a00 */
[----:B-1----:R-:W-:-:S03]  /*24b10*/  IMAD.MOV.U32 R0, RZ, RZ, R221 ;  /* 0x000000ffff007224 */ /* 0x002fc600078e00dd */
[----:B------:R-:W3:Y:S04]  /*24b20*/  LDL.LU.64 R220, [R1+0x220] ;  /* 0x0002200001dc7983 */ /* 0x000ee80000300a00 */
[----:B------:R1:W-:Y:S04]  /*24b30*/  STL [R1+0x41f8], R0 ;  /* 0x0041f80001007387 */ /* 0x0003e80000100800 */
[----:B------:R-:W-:Y:S01]  /*24b40*/  STL [R1+0x41fc], R84 ;  /* 0x0041fc5401007387 */ /* 0x000fe20000100800 */
[----:B-1----:R-:W-:-:S03]  /*24b50*/  IMAD.MOV.U32 R0, RZ, RZ, R85 ;  /* 0x000000ffff007224 */ /* 0x002fc600078e0055 */
[----:B------:R-:W-:Y:S04]  /*24b60*/  STL [R1+0x41f4], R90 ;  /* 0x0041f45a01007387 */ /* 0x000fe80000100800 */
[----:B------:R1:W-:Y:S02]  /*24b70*/  STL [R1+0x41f0], R0 ;  /* 0x0041f00001007387 */ /* 0x0003e40000100800 */
[----:B-1----:R-:W-:Y:S02]  /*24b80*/  IMAD.MOV.U32 R0, RZ, RZ, R91 ;  /* 0x000000ffff007224 */ /* 0x002fe400078e005b */
        /* <DEDUP_REMOVED lines=22> */
[----:B------:R1:W-:Y:S04]  /*24cf0*/  STL [R1+0x41c0], R0 ;  /* 0x0041c00001007387 */ /* 0x0003e80000100800 */
[----:B------:R-:W4:Y:S01]  /*24d00*/  LDL.LU.64 R236, [R1+0x1d0] ;  /* 0x0001d00001ec7983 */ /* 0x000f220000300a00 */
[----:B-1----:R-:W-:-:S03]  /*24d10*/  MOV R0, R13 ;  /* 0x0000000d00007202 */ /* 0x002fc60000000f00 */
[----:B--2---:R-:W-:Y:S04]  /*24d20*/  STL [R1+0x41bc], R222 ;  /* 0x0041bcde01007387 */ /* 0x004fe80000100800 */
[----:B------:R1:W-:Y:S04]  /*24d30*/  STL [R1+0x41b8], R0 ;  /* 0x0041b80001007387 */ /* 0x0003e80000100800 */
[----:B------:R-:W2:Y:S04]  /*24d40*/  LDL.LU.64 R156, [R1+0x1c8] ;  /* 0x0001c800019c7983 */ /* 0x000ea80000300a00 */
[----:B------:R-:W2:Y:S01]  /*24d50*/  LDL.LU.64 R84, [R1+0x1c0] ;  /* 0x0001c00001547983 */ /* 0x000ea20000300a00 */
[----:B-1----:R-:W-:-:S05]  /*24d60*/  IMAD.MOV.U32 R0, RZ, RZ, R223 ;  /* 0x000000ffff007224 */ /* 0x002fca00078e00df */
[----:B------:R1:W-:Y:S04]  /*24d70*/  STL [R1+0x41b0], R0 ;  /* 0x0041b00001007387 */ /* 0x0003e80000100800 */
[----:B------:R1:W-:Y:S04]  /*24d80*/  STL [R1+0x41b4], R148 ;  /* 0x0041b49401007387 */ /* 0x0003e80000100800 */
[----:B------:R-:W2:Y:S01]  /*24d90*/  LDL.LU.64 R12, [R1+0x1b0] ;  /* 0x0001b000010c7983 */ /* 0x000ea20000300a00 */
[----:B-1----:R-:W-:-:S03]  /*24da0*/  IMAD.MOV.U32 R0, RZ, RZ, R149 ;  /* 0x000000ffff007224 */ /* 0x002fc600078e0095 */
[----:B------:R-:W2:Y:S04]  /*24db0*/  LDL.LU.64 R222, [R1+0x1a8] ;  /* 0x0001a80001de7983 */ /* 0x000ea80000300a00 */
[----:B------:R1:W-:Y:S04]  /*24dc0*/  STL [R1+0x41a8], R0 ;  /* 0x0041a80001007387 */ /* 0x0003e80000100800 */
[----:B------:R-:W-:Y:S04]  /*24dd0*/  STL [R1+0x41ac], R76 ;  /* 0x0041ac4c01007387 */ /* 0x000fe80000100800 */
[----:B------:R-:W2:Y:S01]  /*24de0*/  LDL.LU.64 R148, [R1+0x1a0] ;  /* 0x0001a00001947983 */ /* 0x000ea20000300a00 */
[----:B-1----:R-:W-:-:S03]  /*24df0*/  IMAD.MOV.U32 R0, RZ, RZ, R77 ;  /* 0x000000ffff007224 */ /* 0x002fc600078e004d */
[----:B---3--:R-:W-:Y:S04]  /*24e00*/  STL [R1+0x41a4], R4 ;  /* 0x0041a40401007387 */ /* 0x008fe80000100800 */
[----:B------:R1:W-:Y:S04]  /*24e10*/  STL [R1+0x41a0], R0 ;  /* 0x0041a00001007387 */ /* 0x0003e80000100800 */
[----:B------:R-:W-:Y:S01]  /*24e20*/  STL [R1+0x419c], R220 ;  /* 0x00419cdc01007387 */ /* 0x000fe20000100800 */
[----:B-1----:R-:W-:-:S05]  /*24e30*/  IMAD.MOV.U32 R0, RZ, RZ, R5 ;  /* 0x000000ffff007224 */ /* 0x002fca00078e0005 */
[----:B------:R1:W-:Y:S04]  /*24e40*/  STL [R1+0x4198], R0 ;  /* 0x0041980001007387 */ /* 0x0003e80000100800 */
[----:B------:R-:W-:Y:S01]  /*24e50*/  STL [R1+0x4194], R14 ;  /* 0x0041940e01007387 */ /* 0x000fe20000100800 */
[----:B-1----:R-:W-:-:S05]  /*24e60*/  MOV R0, R221 ;  /* 0x000000dd00007202 */ /* 0x002fca0000000f00 */
[----:B------:R1:W-:Y:S02]  /*24e70*/  STL [R1+0x4190], R0 ;  /* 0x0041900001007387 */ /* 0x0003e40000100800 */
[----:B-1----:R-:W-:Y:S02]  /*24e80*/  IMAD.MOV.U32 R0, RZ, RZ, R15 ;  /* 0x000000ffff007224 */ /* 0x002fe400078e000f */
        /* <DEDUP_REMOVED lines=17> */
[----:B------:R-:W3:Y:S04]  /*24fa0*/  LDL.LU.64 R76, [R1+0x150] ;  /* 0x00015000014c7983 */ /* 0x000ee80000300a00 */
[----:B------:R1:W-:Y:S04]  /*24fb0*/  STL [R1+0x4168], R0 ;  /* 0x0041680001007387 */ /* 0x0003e80000100800 */
[----:B------:R4:W-:Y:S01]  /*24fc0*/  STL [R1+0x416c], R42 ;  /* 0x00416c2a01007387 */ /* 0x0009e20000100800 */
[----:B-1----:R-:W-:-:S03]  /*24fd0*/  IMAD.MOV.U32 R0, RZ, RZ, R43 ;  /* 0x000000ffff007224 */ /* 0x002fc600078e002b */
[----:B----4-:R-:W4:Y:S04]  /*24fe0*/  LDL.LU.64 R42, [R1+0x4570] ;  /* 0x00457000012a7983 */ /* 0x010f280000300a00 */
[----:B------:R-:W4:Y:S04]  /*24ff0*/  LDL.LU.64 R4, [R1+0x148] ;  /* 0x0001480001047983 */ /* 0x000f280000300a00 */
[----:B------:R1:W-:Y:S04]  /*25000*/  STL [R1+0x4160], R0 ;  /* 0x0041600001007387 */ /* 0x0003e80000100800 */
[----:B------:R-:W-:Y:S04]  /*25010*/  STL [R1+0x4164], R236 ;  /* 0x004164ec01007387 */ /* 0x000fe80000100800 */
[----:B------:R-:W4:Y:S01]  /*25020*/  LDL.LU.64 R220, [R1+0x140] ;  /* 0x0001400001dc7983 */ /* 0x000f220000300a00 */
[----:B-1----:R-:W-:-:S03]  /*25030*/  IMAD.MOV.U32 R0, RZ, RZ, R237 ;  /* 0x000000ffff007224 */ /* 0x002fc600078e00ed */
[----:B--2---:R-:W-:Y:S04]  /*25040*/  STL [R1+0x415c], R156 ;  /* 0x00415c9c01007387 */ /* 0x004fe80000100800 */
[----:B------:R1:W-:Y:S04]  /*25050*/  STL [R1+0x4158], R0 ;  /* 0x0041580001007387 */ /* 0x0003e80000100800 */
[----:B------:R-:W-:Y:S01]  /*25060*/  STL [R1+0x4154], R84 ;  /* 0x0041545401007387 */ /* 0x000fe20000100800 */
[----:B-1----:R-:W-:-:S05]  /*25070*/  IMAD.MOV.U32 R0, RZ, RZ, R157 ;  /* 0x000000ffff007224 */ /* 0x002fca00078e009d */
[----:B------:R1:W-:Y:S04]  /*25080*/  STL [R1+0x4150], R0 ;  /* 0x0041500001007387 */ /* 0x0003e80000100800 */
[----:B------:R-:W-:Y:S01]  /*25090*/  STL [R1+0x414c], R12 ;  /* 0x00414c0c01007387 */ /* 0x000fe20000100800 */
[----:B-1----:R-:W-:-:S05]  /*250a0*/  IMAD.MOV.U32 R0, RZ, RZ, R85 ;  /* 0x000000ffff007224 */ /* 0x002fca00078e0055 */
[----:B------:R1:W-:Y:S04]  /*250b0*/  STL [R1+0x4148], R0 ;  /* 0x0041480001007387 */ /* 0x0003e80000100800 */
[----:B------:R-:W-:Y:S01]  /*250c0*/  STL [R1+0x4144], R222 ;  /* 0x004144de01007387 */ /* 0x000fe20000100800 */
[----:B-1----:R-:W-:-:S05]  /*250d0*/  MOV R0, R13 ;  /* 0x0000000d00007202 */ /* 0x002fca0000000f00 */
[----:B------:R1:W-:Y:S04]  /*250e0*/  STL [R1+0x4140], R0 ;  /* 0x0041400001007387 */ /* 0x0003e80000100800 */
[----:B------:R-:W-:Y:S01]  /*250f0*/  STL [R1+0x413c], R148 ;  /* 0x00413c9401007387 */ /* 0x000fe20000100800 */
[----:B-1----:R-:W-:-:S05]  /*25100*/  IMAD.MOV.U32 R0, RZ, RZ, R223 ;  /* 0x000000ffff007224 */ /* 0x002fca00078e00df */
[----:B------:R1:W-:Y:S04]  /*25110*/  STL [R1+0x4138], R0 ;  /* 0x0041380001007387 */ /* 0x0003e80000100800 */
[----:B------:R-:W-:Y:S01]  /*25120*/  STL [R1+0x4134], R62 ;  /* 0x0041343e01007387 */ /* 0x000fe20000100800 */
[----:B-1----:R-:W-:-:S05]  /*25130*/  IMAD.MOV.U32 R0, RZ, RZ, R149 ;  /* 0x000000ffff007224 */ /* 0x002fca00078e0095 */
[----:B------:R1:W-:Y:S02]  /*25140*/  STL [R1+0x4130], R0 ;  /* 0x0041300001007387 */ /* 0x0003e40000100800 */
[----:B-1----:R-:W-:Y:S02]  /*25150*/  IMAD.MOV.U32 R0, RZ, RZ, R63 ;  /* 0x000000ffff007224 */ /* 0x002fe400078e003f */
[----:B------:R-:W2:Y:S04]  /*25160*/  LDL.LU.64 R62, [R1+0x4568] ;  /* 0x00456800013e7983 */ /* 0x000ea80000300a00 */
        /* <DEDUP_REMOVED lines=12> */
[----:B------:R-:W-:Y:S04]  /*25230*/  STL [R1+0x4114], R72 ;  /* 0x0041144801007387 */ /* 0x000fe80000100800 */
[----:B------:R1:W-:Y:S02]  /*25240*/  STL [R1+0x4110], R0 ;  /* 0x0041100001007387 */ /* 0x0003e40000100800 */
[----:B-1----:R-:W-:-:S02]  /*25250*/  IMAD.MOV.U32 R0, RZ, RZ, R73 ;  /* 0x000000ffff007224 */ /* 0x002fc400078e0049 */
[----:B------:R-:W2:Y:S04]  /*25260*/  LDL.LU.64 R72, [R1+0x4548] ;  /* 0x0045480001487983 */ /* 0x000ea80000300a00 */
[----:B------:R-:W-:Y:S04]  /*25270*/  STL [R1+0x410c], R70 ;  /* 0x00410c4601007387 */ /* 0x000fe80000100800 */
[----:B------:R1:W-:Y:S04]  /*25280*/  STL [R1+0x4108], R0 ;  /* 0x0041080001007387 */ /* 0x0003e80000100800 */
[----:B------:R-:W2:Y:S01]  /*25290*/  LDL.LU.64 R12, [R1+0xd0] ;  /* 0x0000d000010c7983 */ /* 0x000ea20000300a00 */
[----:B-1----:R-:W-:-:S03]  /*252a0*/  IMAD.MOV.U32 R0, RZ, RZ, R71 ;  /* 0x000000ffff007224 */ /* 0x002fc600078e0047 */
[----:B------:R-:W2:Y:S04]  /*252b0*/  LDL.LU.64 R70, [R1+0x4540] ;  /* 0x0045400001467983 */ /* 0x000ea80000300a00 */
[----:B------:R-:W2:Y:S04]  /*252c0*/  LDL.LU.64 R222, [R1+0xc8] ;  /* 0x0000c80001de7983 */ /* 0x000ea80000300a00 */
[----:B------:R1:W-:Y:S04]  /*252d0*/  STL [R1+0x4100], R0 ;  /* 0x0041000001007387 */ /* 0x0003e80000100800 */
[----:B---3--:R-:W-:Y:S04]  /*252e0*/  STL [R1+0x4104], R76 ;  /* 0x0041044c01007387 */ /* 0x008fe80000100800 */
[----:B------:R-:W3:Y:S01]  /*252f0*/  LDL.LU.64 R148, [R1+0xc0] ;  /* 0x0000c00001947983 */ /* 0x000ee20000300a00 */
[----:B-1----:R-:W-:-:S03]  /*25300*/  IMAD.MOV.U32 R0, RZ, RZ, R77 ;  /* 0x000000ffff007224 */ /* 0x002fc600078e004d */
[----:B----4-:R-:W-:Y:S04]  /*25310*/  STL [R1+0x40fc], R4 ;  /* 0x0040fc0401007387 */ /* 0x010fe80000100800 */
[----:B------:R1:W-:Y:S02]  /*25320*/  STL [R1+0x40f8], R0 ;  /* 0x0040f80001007387 */ /* 0x0003e40000100800 */
[----:B-1----:R-:W-:Y:S02]  /*25330*/  MOV R0, R5 ;  /* 0x0000000500007202 */ /* 0x002fe40000000f00 */
[----:B------:R-:W-:Y:S04]  /*25340*/  STL [R1+0x40f4], R220 ;  /* 0x0040f4dc01007387 */ /* 0x000fe80000100800 */
[----:B------:R1:W-:Y:S02]  /*25350*/  STL [R1+0x40f0], R0 ;  /* 0x0040f00001007387 */ /* 0x0003e40000100800 */
[----:B-1----:R-:W-:-:S02]  /*25360*/  IMAD.MOV.U32 R0, RZ, RZ, R221 ;  /* 0x000000ffff007224 */ /* 0x002fc400078e00dd */
[----:B--2---:R-:W-:Y:S04]  /*25370*/  STL [R1+0x40ec], R66 ;  /* 0x0040ec4201007387 */ /* 0x004fe80000100800 */
[----:B------:R1:W-:Y:S02]  /*25380*/  STL [R1+0x40e8], R0 ;  /* 0x0040e80001007387 */ /* 0x0003e40000100800 */
[----:B-1----:R-:W-:Y:S02]  /*25390*/  IMAD.MOV.U32 R0, RZ, RZ, R67 ;  /* 0x000000ffff007224 */ /* 0x002fe400078e0043 */
[----:B------:R-:W2:Y:S04]  /*253a0*/  LDL.LU.64 R66, [R1+0x4538] ;  /* 0x0045380001427983 */ /* 0x000ea80000300a00 */
[----:B------:R-:W-:Y:S04]  /*253b0*/  STL [R1+0x40e4], R64 ;  /* 0x0040e44001007387 */ /* 0x000fe80000100800 */
        /* <DEDUP_REMOVED lines=23> */
[----:B------:R-:W2:Y:S04]  /*25530*/  LDL.LU.64 R76, [R1+0x50] ;  /* 0x00005000014c7983 */ /* 0x000ea80000300a00 */
[----:B------:R1:W-:Y:S04]  /*25540*/  STL [R1+0x40b0], R0 ;  /* 0x0040b00001007387 */ /* 0x0003e80000100800 */
[----:B------:R3:W-:Y:S04]  /*25550*/  STL [R1+0x40b4], R48 ;  /* 0x0040b43001007387 */ /* 0x0007e80000100800 */
[----:B------:R-:W4:Y:S01]  /*25560*/  LDL.LU.64 R4, [R1+0x48] ;  /* 0x0000480001047983 */ /* 0x000f220000300a00 */
[----:B-1----:R-:W-:-:S03]  /*25570*/  IMAD.MOV.U32 R0, RZ, RZ, R49 ;  /* 0x000000ffff007224 */ /* 0x002fc600078e0031 */
[----:B---3--:R-:W3:Y:S04]  /*25580*/  LDL.LU.64 R48, [R1+0x4500] ;  /* 0x0045000001307983 */ /* 0x008ee80000300a00 */
[----:B------:R-:W3:Y:S04]  /*25590*/  LDL.LU.64 R220, [R1+0x40] ;  /* 0x0000400001dc7983 */ /* 0x000ee80000300a00 */
[----:B------:R1:W-:Y:S04]  /*255a0*/  STL [R1+0x40a8], R0 ;  /* 0x0040a80001007387 */ /* 0x0003e80000100800 */
[----:B------:R1:W-:Y:S02]  /*255b0*/  STL [R1+0x40ac], R46 ;  /* 0x0040ac2e01007387 */ /* 0x0003e40000100800 */
[----:B-1----:R-:W-:-:S02]  /*255c0*/  MOV R0, R47 ;  /* 0x0000002f00007202 */ /* 0x002fc40000000f00 */
[----:B------:R-:W3:Y:S04]  /*255d0*/  LDL.LU.64 R46, [R1+0x44f8] ;  /* 0x0044f800012e7983 */ /* 0x000ee80000300a00 */
[----:B------:R-:W-:Y:S04]  /*255e0*/  STL [R1+0x40a4], R12 ;  /* 0x0040a40c01007387 */ /* 0x000fe80000100800 */
        /* <DEDUP_REMOVED lines=44> */
[----:B--2---:R-:W-:Y:S04]  /*258b0*/  STL [R1+0x4044], R76 ;  /* 0x0040444c01007387 */ /* 0x004fe80000100800 */
[----:B------:R1:W-:Y:S02]  /*258c0*/  STL [R1+0x4040], R0 ;  /* 0x0040400001007387 */ /* 0x0003e40000100800 */
[----:B-1----:R-:W-:-:S02]  /*258d0*/  IMAD.MOV.U32 R0, RZ, RZ, R77 ;  /* 0x000000ffff007224 */ /* 0x002fc400078e004d */
[----:B----4-:R-:W-:Y:S04]  /*258e0*/  STL [R1+0x403c], R4 ;  /* 0x00403c0401007387 */ /* 0x010fe80000100800 */
[----:B------:R1:W-:Y:S04]  /*258f0*/  STL [R1+0x4038], R0 ;  /* 0x0040380001007387 */ /* 0x0003e80000100800 */
[----:B---3--:R-:W-:Y:S01]  /*25900*/  STL [R1+0x4034], R220 ;  /* 0x004034dc01007387 */ /* 0x008fe20000100800 */
[----:B-1----:R-:W-:-:S05]  /*25910*/  IMAD.MOV.U32 R0, RZ, RZ, R5 ;  /* 0x000000ffff007224 */ /* 0x002fca00078e0005 */
[----:B------:R1:W-:Y:S04]  /*25920*/  STL [R1+0x4030], R0 ;  /* 0x0040300001007387 */ /* 0x0003e80000100800 */
[----:B------:R-:W-:Y:S01]  /*25930*/  STL [R1+0x402c], R18 ;  /* 0x00402c1201007387 */ /* 0x000fe20000100800 */
[----:B-1----:R-:W-:-:S05]  /*25940*/  MOV R0, R221 ;  /* 0x000000dd00007202 */ /* 0x002fca0000000f00 */
[----:B------:R1:W-:Y:S02]  /*25950*/  STL [R1+0x4028], R0 ;  /* 0x0040280001007387 */ /* 0x0003e40000100800 */
[----:B-1----:R-:W-:Y:S02]  /*25960*/  IMAD.MOV.U32 R0, RZ, RZ, R19 ;  /* 0x000000ffff007224 */ /* 0x002fe400078e0013 */
[----:B------:R-:W2:Y:S04]  /*25970*/  LDL.LU.64 R18, [R1+0x44a8] ;  /* 0x0044a80001127983 */ /* 0x000ea80000300a00 */
[----:B------:R-:W-:Y:S04]  /*25980*/  STL [R1+0x4024], R16 ;  /* 0x0040241001007387 */ /* 0x000fe80000100800 */
[----:B------:R1:W-:Y:S02]  /*25990*/  STL [R1+0x4020], R0 ;  /* 0x0040200001007387 */ /* 0x0003e40000100800 */
[----:B-1----:R-:W-:-:S02]  /*259a0*/  IMAD.MOV.U32 R0, RZ, RZ, R17 ;  /* 0x000000ffff007224 */ /* 0x002fc400078e0011 */
[----:B------:R-:W3:Y:S04]  /*259b0*/  LDL.LU.64 R16, [R1+0x44a0] ;  /* 0x0044a00001107983 */ /* 0x000ee80000300a00 */
        /* <DEDUP_REMOVED lines=17> */
[----:B------:R1:W-:Y:S04]  /*25ad0*/  STL [R1+0x3ff8], R0 ;  /* 0x003ff80001007387 */ /* 0x0003e80000100800 */
[----:B------:R-:W-:Y:S04]  /*25ae0*/  STL [R1+0x3ff0], R225 ;  /* 0x003ff0e101007387 */ /* 0x000fe80000100800 */
[----:B------:R-:W-:Y:S04]  /*25af0*/  STL [R1+0x3ff4], R226 ;  /* 0x003ff4e201007387 */ /* 0x000fe80000100800 */
[----:B------:R-:W-:Y:S04]  /*25b00*/  STL [R1+0x3fe8], R227 ;  /* 0x003fe8e301007387 */ /* 0x000fe80000100800 */
[----:B------:R-:W-:Y:S04]  /*25b10*/  STL [R1+0x3fec], R228 ;  /* 0x003fece401007387 */ /* 0x000fe80000100800 */
[----:B------:R-:W-:Y:S04]  /*25b20*/  STL [R1+0x3fe0], R229 ;  /* 0x003fe0e501007387 */ /* 0x000fe80000100800 */
[----:B--2---:R-:W-:Y:S04]  /*25b30*/  STL [R1+0x3fe4], R6 ;  /* 0x003fe40601007387 */ /* 0x004fe80000100800 */
        /* <DEDUP_REMOVED lines=25> */
[----:B---3--:R-:W-:Y:S04]  /*25cd0*/  STL [R1+0x3f7c], R16 ;  /* 0x003f7c1001007387 */ /* 0x008fe80000100800 */
        /* <DEDUP_REMOVED lines=125> */
[----:B------:R-:W3:Y:S04]  /*264b0*/  LDL.LU.64 R220, [R1+0xb10] ;  /* 0x000b100001dc7983 */ /* 0x000ee80000300a00 */
[----:B------:R-:W-:Y:S04]  /*264c0*/  STL [R1+0x3d84], R184 ;  /* 0x003d84b801007387 */ /* 0x000fe80000100800 */
[----:B------:R-:W-:Y:S04]  /*264d0*/  STL [R1+0x3d78], R185 ;  /* 0x003d78b901007387 */ /* 0x000fe80000100800 */
[----:B------:R-:W-:Y:S04]  /*264e0*/  STL [R1+0x3d7c], R186 ;  /* 0x003d7cba01007387 */ /* 0x000fe80000100800 */
[----:B------:R-:W-:Y:S04]  /*264f0*/  STL [R1+0x3d70], R187 ;  /* 0x003d70bb01007387 */ /* 0x000fe80000100800 */
[----:B------:R-:W-:Y:S04]  /*26500*/  STL [R1+0x3d74], R190 ;  /* 0x003d74be01007387 */ /* 0x000fe80000100800 */
[----:B------:R-:W-:Y:S04]  /*26510*/  STL [R1+0x3d68], R191 ;  /* 0x003d68bf01007387 */ /* 0x000fe80000100800 */
[----:B------:R-:W2:Y:S04]  /*26520*/  LDL.LU.64 R222, [R1+0xb18] ;  /* 0x000b180001de7983 */ /* 0x000ea80000300a00 */
[----:B------:R-:W-:Y:S04]  /*26530*/  STL [R1+0x3d6c], R192 ;  /* 0x003d6cc001007387 */ /* 0x000fe80000100800 */
[----:B------:R-:W-:Y:S04]  /*26540*/  STL [R1+0x3d60], R193 ;  /* 0x003d60c101007387 */ /* 0x000fe80000100800 */
[----:B------:R-:W-:Y:S04]  /*26550*/  STL [R1+0x3d64], R194 ;  /* 0x003d64c201007387 */ /* 0x000fe80000100800 */
[----:B------:R-:W-:Y:S04]  /*26560*/  STL [R1+0x3d58], R195 ;  /* 0x003d58c301007387 */ /* 0x000fe80000100800 */
[----:B------:R-:W4:Y:S04]  /*26570*/  LDL.LU.64 R148, [R1+0xb20] ;  /* 0x000b200001947983 */ /* 0x000f280000300a00 */
        /* <DEDUP_REMOVED lines=8> */
[----:B------:R-:W4:Y:S04]  /*26600*/  LDL.LU.64 R76, [R1+0xb30] ;  /* 0x000b3000014c7983 */ /* 0x000f280000300a00 */
[----:B-1----:R-:W1:Y:S04]  /*26610*/  S2R R0, SR_TID.X ;  /* 0x0000000000007919 */ /* 0x002e680000002100 */
[----:B------:R-:W-:Y:S04]  /*26620*/  STL [R1+0x3d38], R207 ;  /* 0x003d38cf01007387 */ /* 0x000fe80000100800 */
[----:B------:R-:W-:Y:S04]  /*26630*/  STL [R1+0x3d3c], R208 ;  /* 0x003d3cd001007387 */ /* 0x000fe80000100800 */
[----:B------:R-:W-:Y:S04]  /*26640*/  STL [R1+0x3d30], R209 ;  /* 0x003d30d101007387 */ /* 0x000fe80000100800 */
[----:B------:R-:W-:Y:S04]  /*26650*/  STL [R1+0x3d34], R210 ;  /* 0x003d34d201007387 */ /* 0x000fe80000100800 */
[----:B------:R-:W-:Y:S04]  /*26660*/  STL [R1+0x3d28], R211 ;  /* 0x003d28d301007387 */ /* 0x000fe80000100800 */
[----:B------:R-:W4:Y:S01]  /*26670*/  LDL.LU.64 R236, [R1+0xb38] ;  /* 0x000b380001ec7983 */ /* 0x000f220000300a00 */
[----:B-1----:R-:W-:-:S03]  /*26680*/  LOP3.LUT R0, R0, 0x7f, RZ, 0xc0, !PT ;  /* 0x0000007f00007812 */ /* 0x002fc600078ec0ff */
[----:B------:R-:W-:Y:S02]  /*26690*/  STL [R1+0x3d2c], R214 ;  /* 0x003d2cd601007387 */ /* 0x000fe40000100800 */
[----:B------:R-:W-:Y:S02]  /*266a0*/  IMAD.SHL.U32 R0, R0, 0x4, RZ ;  /* 0x0000000400007824 */ /* 0x000fe400078e00ff */
[----:B------:R-:W-:Y:S04]  /*266b0*/  STL [R1+0x3d20], R215 ;  /* 0x003d20d701007387 */ /* 0x000fe80000100800 */
[----:B------:R-:W4:Y:S04]  /*266c0*/  LDL.LU.64 R156, [R1+0xb68] ;  /* 0x000b6800019c7983 */ /* 0x000f280000300a00 */
[----:B------:R-:W-:Y:S04]  /*266d0*/  STL [R1+0x3d24], R216 ;  /* 0x003d24d801007387 */ /* 0x000fe80000100800 */
[----:B------:R-:W-:Y:S04]  /*266e0*/  STL [R1+0x3d18], R217 ;  /* 0x003d18d901007387 */ /* 0x000fe80000100800 */
[----:B------:R-:W-:Y:S04]  /*266f0*/  STL [R1+0x3d1c], R218 ;  /* 0x003d1cda01007387 */ /* 0x000fe80000100800 */
[----:B------:R-:W-:Y:S04]  /*26700*/  STL [R1+0x3bf4], R219 ;  /* 0x003bf4db01007387 */ /* 0x000fe80000100800 */
[----:B------:R-:W4:Y:S01]  /*26710*/  LDL.LU.64 R84, [R1+0xb60] ;  /* 0x000b600001547983 */ /* 0x000f220000300a00 */
[----:B---3--:R-:W-:Y:S01]  /*26720*/  IMAD.WIDE R4, R2, 0x4, R220 ;  /* 0x0000000402047825 */ /* 0x008fe200078e02dc */
[----:B------:R-:W-:-:S04]  /*26730*/  LOP3.LUT R220, R0, 0x60, RZ, 0x3c, !PT ;  /* 0x0000006000dc7812 */ /* 0x000fc800078e3cff */
[----:B------:R-:W-:Y:S04]  /*26740*/  STL [R1+0x3b08], R4 ;  /* 0x003b080401007387 */ /* 0x000fe80000100800 */
[----:B------:R4:W-:Y:S01]  /*26750*/  LDGSTS.E [R220+0x55800], [R4.64], !P6 ;  /* 0x5580000004dc7fae */ /* 0x0009e2000f121844 */
[----:B--2---:R-:W-:-:S03]  /*26760*/  IMAD.WIDE R6, R2, 0x4, R222 ;  /* 0x0000000402067825 */ /* 0x004fc600078e02de */
[----:B------:R-:W2:Y:S04]  /*26770*/  LDL.LU.64 R222, [R1+0xb58] ;  /* 0x000b580001de7983 */ /* 0x000ea80000300a00 */
[----:B------:R4:W-:Y:S04]  /*26780*/  STL [R1+0x3b04], R5 ;  /* 0x003b040501007387 */ /* 0x0009e80000100800 */
[----:B------:R-:W-:Y:S04]  /*26790*/  STL [R1+0x3b10], R6 ;  /* 0x003b100601007387 */ /* 0x000fe80000100800 */
[----:B------:R1:W-:Y:S01]  /*267a0*/  LDGSTS.E [R220+0x55a00], [R6.64], !P6 ;  /* 0x55a0000006dc7fae */ /* 0x0003e2000f121844 */
[----:B----4-:R-:W-:-:S03]  /*267b0*/  IMAD.WIDE R4, R2, 0x4, R148 ;  /* 0x0000000402047825 */ /* 0x010fc600078e0294 */
[----:B------:R-:W3:Y:S04]  /*267c0*/  LDL.LU.64 R148, [R1+0xb50] ;  /* 0x000b500001947983 */ /* 0x000ee80000300a00 */
[----:B------:R1:W-:Y:S04]  /*267d0*/  STL [R1+0x3b0c], R7 ;  /* 0x003b0c0701007387 */ /* 0x0003e80000100800 */
[----:B------:R-:W-:Y:S04]  /*267e0*/  STL [R1+0x3b18], R4 ;  /* 0x003b180401007387 */ /* 0x000fe80000100800 */
[----:B------:R4:W-:Y:S04]  /*267f0*/  STL [R1+0x3b14], R5 ;  /* 0x003b140501007387 */ /* 0x0009e80000100800 */
[----:B------:R4:W-:Y:S01]  /*26800*/  LDGSTS.E [R220+0x55c00], [R4.64], !P6 ;  /* 0x55c0000004dc7fae */ /* 0x0009e2000f121844 */
[----:B-1----:R-:W-:-:S03]  /*26810*/  IMAD.WIDE R6, R2, 0x4, R12 ;  /* 0x0000000402067825 */ /* 0x002fc600078e020c */
[----:B------:R-:W3:Y:S04]  /*26820*/  LDL.LU.64 R12, [R1+0xb48] ;  /* 0x000b4800010c7983 */ /* 0x000ee80000300a00 */
[----:B------:R-:W-:Y:S04]  /*26830*/  STL [R1+0x3b20], R6 ;  /* 0x003b200601007387 */ /* 0x000fe80000100800 */
[----:B------:R1:W-:Y:S04]  /*26840*/  STL [R1+0x3b1c], R7 ;  /* 0x003b1c0701007387 */ /* 0x0003e80000100800 */
[----:B------:R1:W-:Y:S01]  /*26850*/  LDGSTS.E [R220+0x55e00], [R6.64], !P6 ;  /* 0x55e0000006dc7fae */ /* 0x0003e2000f121844 */
[----:B----4-:R-:W-:-:S03]  /*26860*/  IMAD.WIDE R4, R2, 0x4, R76 ;  /* 0x0000000402047825 */ /* 0x010fc600078e024c */
[----:B------:R-:W4:Y:S04]  /*26870*/  LDL.LU.64 R76, [R1+0xb40] ;  /* 0x000b4000014c7983 */ /* 0x000f280000300a00 */
[----:B------:R-:W-:Y:S04]  /*26880*/  STL [R1+0x3b28], R4 ;  /* 0x003b280401007387 */ /* 0x000fe80000100800 */
[----:B------:R1:W-:Y:S04]  /*26890*/  STL [R1+0x3b24], R5 ;  /* 0x003b240501007387 */ /* 0x0003e80000100800 */
[----:B------:R1:W-:Y:S02]  /*268a0*/  LDGSTS.E [R220+0x57800], [R4.64], !P2 ;  /* 0x5780000004dc7fae */ /* 0x0003e4000d121844 */
[----:B-1----:R-:W-:-:S05]  /*268b0*/  IMAD.WIDE R6, R2, 0x4, R236 ;  /* 0x0000000402067825 */ /* 0x002fca00078e02ec */
[----:B------:R-:W-:Y:S04]  /*268c0*/  STL [R1+0x3bb0], R6 ;  /* 0x003bb00601007387 */ /* 0x000fe80000100800 */
[----:B------:R1:W-:Y:S01]  /*268d0*/  LDGSTS.E [R220+0x57a00], [R6.64], !P2 ;  /* 0x57a0000006dc7fae */ /* 0x0003e2000d121844 */
[----:B------:R-:W-:-:S03]  /*268e0*/  IMAD.WIDE R4, R2, 0x4, R156 ;  /* 0x0000000402047825 */ /* 0x000fc600078e029c */
[----:B------:R-:W4:Y:S04]  /*268f0*/  LDL.LU.64 R156, [R1+0xb70] ;  /* 0x000b7000019c7983 */ /* 0x000f280000300a00 */
[----:B------:R1:W-:Y:S04]  /*26900*/  STL [R1+0x3bac], R7 ;  /* 0x003bac0701007387 */ /* 0x0003e80000100800 */
[----:B------:R-:W-:Y:S04]  /*26910*/  STL [R1+0x3bb8], R4 ;  /* 0x003bb80401007387 */ /* 0x000fe80000100800 */
[----:B------:R2:W-:Y:S04]  /*26920*/  STL [R1+0x3bb4], R5 ;  /* 0x003bb40501007387 */ /* 0x0005e80000100800 */
[----:B------:R2:W-:Y:S01]  /*26930*/  LDGSTS.E [R220+0x57c00], [R4.64], !P2 ;  /* 0x57c0000004dc7fae */ /* 0x0005e2000d121844 */
[----:B-1----:R-:W-:-:S05]  /*26940*/  IMAD.WIDE R6, R2, 0x4, R84 ;  /* 0x0000000402067825 */ /* 0x002fca00078e0254 */
[----:B------:R-:W-:Y:S04]  /*26950*/  STL [R1+0x3bc0], R6 ;  /* 0x003bc00601007387 */ /* 0x000fe80000100800 */
[----:B------:R-:W4:Y:S04]  /*26960*/  LDL.LU.64 R84, [R1+0xb78] ;  /* 0x000b780001547983 */ /* 0x000f280000300a00 */
[----:B------:R3:W-:Y:S04]  /*26970*/  STL [R1+0x3bbc], R7 ;  /* 0x003bbc0701007387 */ /* 0x0007e80000100800 */
[----:B------:R3:W-:Y:S01]  /*26980*/  LDGSTS.E [R220+0x57e00], [R6.64], !P2 ;  /* 0x57e0000006dc7fae */ /* 0x0007e2000d121844 */
[----:B--2---:R-:W-:-:S03]  /*26990*/  IMAD.WIDE R4, R2, 0x4, R222 ;  /* 0x0000000402047825 */ /* 0x004fc600078e02de */
[----:B------:R-:W2:Y:S04]  /*269a0*/  LDL.LU.64 R222, [R1+0x438] ;  /* 0x0004380001de7983 */ /* 0x000ea80000300a00 */
[----:B------:R-:W-:Y:S04]  /*269b0*/  STL [R1+0x3bc8], R4 ;  /* 0x003bc80401007387 */ /* 0x000fe80000100800 */
[----:B------:R1:W-:Y:S04]  /*269c0*/  STL [R1+0x3bc4], R5 ;  /* 0x003bc40501007387 */ /* 0x0003e80000100800 */
[----:B------:R-:W2:Y:S04]  /*269d0*/  LDL.LU.64 R244, [R1+0xb90] ;  /* 0x000b900001f47983 */ /* 0x000ea80000300a00 */
[----:B------:R1:W-:Y:S01]  /*269e0*/  LDGSTS.E [R220+0x59800], [R4.64], !P3 ;  /* 0x5980000004dc7fae */ /* 0x0003e2000d921844 */
[----:B---3--:R-:W-:-:S03]  /*269f0*/  IMAD.WIDE R6, R2, 0x4, R148 ;  /* 0x0000000402067825 */ /* 0x008fc600078e0294 */
[----:B------:R-:W3:Y:S04]  /*26a00*/  LDL.LU.64 R164, [R1+0xb88] ;  /* 0x000b880001a47983 */ /* 0x000ee80000300a00 */
[----:B------:R-:W3:Y:S04]  /*26a10*/  LDL.LU.64 R148, [R1+0xb80] ;  /* 0x000b800001947983 */ /* 0x000ee80000300a00 */
[----:B------:R-:W-:Y:S04]  /*26a20*/  STL [R1+0x3bd0], R6 ;  /* 0x003bd00601007387 */ /* 0x000fe80000100800 */
[----:B------:R4:W-:Y:S04]  /*26a30*/  STL [R1+0x3bcc], R7 ;  /* 0x003bcc0701007387 */ /* 0x0009e80000100800 */
[----:B------:R4:W-:Y:S01]  /*26a40*/  LDGSTS.E [R220+0x59a00], [R6.64], !P3 ;  /* 0x59a0000006dc7fae */ /* 0x0009e2000d921844 */
[----:B-1----:R-:W-:-:S05]  /*26a50*/  IMAD.WIDE R4, R2, 0x4, R12 ;  /* 0x0000000402047825 */ /* 0x002fca00078e020c */
[----:B------:R-:W-:Y:S04]  /*26a60*/  STL [R1+0x3bd8], R4 ;  /* 0x003bd80401007387 */ /* 0x000fe80000100800 */
[----:B------:R1:W-:Y:S04]  /*26a70*/  STL [R1+0x3bd4], R5 ;  /* 0x003bd40501007387 */ /* 0x0003e80000100800 */
[----:B------:R-:W3:Y:S01]  /*26a80*/  LDL.LU.64 R236, [R1+0xba8] ;  /* 0x000ba80001ec7983 */ /* 0x000ee20000300a00 */
[----:B----4-:R-:W-:-:S03]  /*26a90*/  IMAD.WIDE R6, R2, 0x4, R76 ;  /* 0x0000000402067825 */ /* 0x010fc600078e024c */
[----:B------:R-:W4:Y:S04]  /*26aa0*/  LDL.LU.64 R12, [R1+0xba0] ;  /* 0x000ba000010c7983 */ /* 0x000f280000300a00 */
[----:B------:R-:W4:Y:S04]  /*26ab0*/  LDL.LU.64 R76, [R1+0xb98] ;  /* 0x000b9800014c7983 */ /* 0x000f280000300a00 */
[----:B------:R1:W-:Y:S04]  /*26ac0*/  LDGSTS.E [R220+0x59c00], [R4.64], !P3 ;  /* 0x59c0000004dc7fae */ /* 0x0003e8000d921844 */
[----:B------:R-:W-:Y:S04]  /*26ad0*/  STL [R1+0x3be0], R6 ;  /* 0x003be00601007387 */ /* 0x000fe80000100800 */
[----:B------:R-:W-:Y:S04]  /*26ae0*/  STL [R1+0x3bdc], R7 ;  /* 0x003bdc0701007387 */ /* 0x000fe80000100800 */
[----:B------:R3:W-:Y:S01]  /*26af0*/  LDGSTS.E [R220+0x59e00], [R6.64], !P3 ;  /* 0x59e0000006dc7fae */ /* 0x0007e2000d921844 */
[----:B-1----:R-:W-:-:S05]  /*26b00*/  IMAD.WIDE R4, R2, 0x4, R156 ;  /* 0x0000000402047825 */ /* 0x002fca00078e029c */
[----:B------:R-:W-:Y:S04]  /*26b10*/  STL [R1+0x3be8], R4 ;  /* 0x003be80401007387 */ /* 0x000fe80000100800 */
[----:B------:R1:W-:Y:S04]  /*26b20*/  STL [R1+0x3be4], R5 ;  /* 0x003be40501007387 */ /* 0x0003e80000100800 */
[----:B------:R-:W4:Y:S04]  /*26b30*/  LDL.LU.64 R92, [R1+0xbb0] ;  /* 0x000bb000015c7983 */ /* 0x000f280000300a00 */
[----:B------:R-:W4:Y:S04]  /*26b40*/  LDL.LU.64 R20, [R1+0x418] ;  /* 0x0004180001147983 */ /* 0x000f280000300a00 */
[----:B------:R-:W4:Y:S04]  /*26b50*/  LDL.LU.64 R156, [R1+0xbd0] ;  /* 0x000bd000019c7983 */ /* 0x000f280000300a00 */
[----:B------:R1:W-:Y:S01]  /*26b60*/  LDGSTS.E [R220+0x5b800], [R4.64], !P4 ;  /* 0x5b80000004dc7fae */ /* 0x0003e2000e121844 */
[----:B------:R-:W-:-:S03]  /*26b70*/  IMAD.WIDE R10, R2, 0x4, R84 ;  /* 0x00000004020a7825 */ /* 0x000fc600078e0254 */
[----:B------:R-:W4:Y:S01]  /*26b80*/  LDL.LU.64 R84, [R1+0xbc8] ;  /* 0x000bc80001547983 */ /* 0x000f220000300a00 */
[----:B--2---:R-:W-:-:S03]  /*26b90*/  IMAD.WIDE R16, R2, 0x4, R222 ;  /* 0x0000000402107825 */ /* 0x004fc600078e02de */
[----:B------:R-:W2:Y:S04]  /*26ba0*/  LDL.LU.64 R222, [R1+0xbb8] ;  /* 0x000bb80001de7983 */ /* 0x000ea80000300a00 */
[----:B------:R-:W-:Y:S01]  /*26bb0*/  STL [R1+0x3bf0], R10 ;  /* 0x003bf00a01007387 */ /* 0x000fe20000100800 */
[----:B-1----:R-:W-:-:S03]  /*26bc0*/  IMAD.WIDE R4, R2, 0x4, R244 ;  /* 0x0000000402047825 */ /* 0x002fc600078e02f4 */
[----:B------:R1:W-:Y:S04]  /*26bd0*/  STL [R1+0x3bec], R11 ;  /* 0x003bec0b01007387 */ /* 0x0003e80000100800 */
[----:B------:R1:W-:Y:S01]  /*26be0*/  LDGSTS.E [R220+0x5ba00], [R4.64], !P4 ;  /* 0x5ba0000004dc7fae */ /* 0x0003e2000e121844 */
[----:B---3--:R-:W-:-:S04]  /*26bf0*/  IMAD.WIDE R6, R2, 0x4, R164 ;  /* 0x0000000402067825 */ /* 0x008fc800078e02a4 */
[C---:B------:R-:W-:Y:S01]  /*26c00*/  IMAD.WIDE R8, R2.reuse, 0x4, R148 ;  /* 0x0000000402087825 */ /* 0x040fe200078e0294 */
[----:B------:R3:W-:Y:S04]  /*26c10*/  LDGSTS.E [R220+0x5bc00], [R6.64], !P4 ;  /* 0x5bc0000006dc7fae */ /* 0x0007e8000e121844 */
[----:B------:R-:W3:Y:S04]  /*26c20*/  LDL.LU.64 R148, [R1+0x3f8] ;  /* 0x0003f80001947983 */ /* 0x000ee80000300a00 */
[----:B------:R1:W-:Y:S04]  /*26c30*/  LDGSTS.E [R220+0x5be00], [R8.64], !P4 ;  /* 0x5be0000008dc7fae */ /* 0x0003e8000e121844 */
[----:B------:R1:W-:Y:S04]  /*26c40*/  LDGSTS.E [R220+0x5d800], [R10.64], !P1 ;  /* 0x5d8000000adc7fae */ /* 0x0003e8000c921844 */
[----:B------:R-:W-:Y:S04]  /*26c50*/  STL [R1+0x3bfc], R16 ;  /* 0x003bfc1001007387 */ /* 0x000fe80000100800 */
[----:B------:R4:W-:Y:S01]  /*26c60*/  STL [R1+0x3bf8], R17 ;  /* 0x003bf81101007387 */ /* 0x0009e20000100800 */
[----:B-1----:R-:W-:-:S03]  /*26c70*/  IMAD.WIDE R10, R2, 0x4, R236 ;  /* 0x00000004020a7825 */ /* 0x002fc600078e02ec */
[----:B------:R-:W3:Y:S04]  /*26c80*/  LDL.LU.64 R236, [R1+0x3d8] ;  /* 0x0003d80001ec7983 */ /* 0x000ee80000300a00 */
[----:B------:R-:W1:Y:S01]  /*26c90*/  S2R R221, SR_TID.X ;  /* 0x0000000000dd7919 */ /* 0x000e620000002100 */
[----:B----4-:R-:W-:-:S03]  /*26ca0*/  IMAD.WIDE R14, R2, 0x4, R76 ;  /* 0x00000004020e7825 */ /* 0x010fc600078e024c */
[----:B------:R-:W4:Y:S01]  /*26cb0*/  LDL.LU.64 R76, [R1+0x3b8] ;  /* 0x0003b800014c7983 */ /* 0x000f220000300a00 */
[----:B------:R-:W-:Y:S02]  /*26cc0*/  IMAD.MOV.U32 R0, RZ, RZ, c[0x0][0x180] ;  /* 0x00006000ff007624 */ /* 0x000fe400078e00ff */
[----:B------:R-:W-:Y:S01]  /*26cd0*/  IMAD.WIDE R12, R2, 0x4, R12 ;  /* 0x00000004020c7825 */ /* 0x000fe200078e020c */
[----:B------:R1:W-:Y:S02]  /*26ce0*/  LDGSTS.E [R220+0x5da00], [R10.64], !P1 ;  /* 0x5da000000adc7fae */ /* 0x0003e4000c921844 */
[----:B------:R-:W-:Y:S02]  /*26cf0*/  IADD3 R0, R0, -0xc0, RZ ;  /* 0xffffff4000007810 */ /* 0x000fe40007ffe0ff */
[----:B------:R2:W-:Y:S02]  /*26d00*/  LDGSTS.E [R220+0x5dc00], [R12.64], !P1 ;  /* 0x5dc000000cdc7fae */ /* 0x0005e4000c921844 */
[----:B------:R-:W-:-:S02]  /*26d10*/  ISETP.GE.U32.AND P2, PT, R0, 0x7fffff01, PT ;  /* 0x7fffff010000780c */ /* 0x000fc40003f46070 */
[----:B------:R2:W-:Y:S01]  /*26d20*/  LDGSTS.E [R220+0x5de00], [R14.64], !P1 ;  /* 0x5de000000edc7fae */ /* 0x0005e2000c921844 */
[----:B-1----:R-:W-:Y:S02]  /*26d30*/  SHF.R.S32.HI R0, RZ, 0x6, R221 ;  /* 0x00000006ff007819 */ /* 0x002fe400000114dd */
[----:B------:R-:W-:Y:S02]  /*26d40*/  LOP3.LUT R221, R221, 0x3f, RZ, 0xc0, !PT ;  /* 0x0000003fdddd7812 */ /* 0x000fe400078ec0ff */
[----:B------:R-:W-:-:S06]  /*26d50*/  SGXT R0, R0, 0x1 ;  /* 0x000000010000781a */ /* 0x000fcc0000000200 */
[----:B------:R1:W-:Y:S01]  /*26d60*/  LDGSTS.E [R220+0x5f800], [R16.64], !P2 ;  /* 0x5f80000010dc7fae */ /* 0x0003e2000d121844 */
[----:B------:R-:W-:-:S05]  /*26d70*/  IMAD.SHL.U32 R221, R221, 0x4, RZ ;  /* 0x00000004dddd7824 */ /* 0x000fca00078e00ff */
[----:B------:R-:W-:-:S04]  /*26d80*/  LOP3.LUT R221, R221, 0x110, R0, 0x78, !PT ;  /* 0x00000110dddd7812 */ /* 0x000fc800078e7800 */
[----:B------:R-:W-:Y:S01]  /*26d90*/  IADD3 R0, R221, 0x100000, RZ ;  /* 0x00100000dd007810 */ /* 0x000fe20007ffe0ff */
[----:B------:R-:W-:-:S04]  /*26da0*/  IMAD.WIDE R24, R3, 0x4, R92 ;  /* 0x0000000403187825 */ /* 0x000fc800078e025c */
[----:B------:R-:W-:-:S04]  /*26db0*/  IMAD.WIDE R22, R3, 0x4, R20 ;  /* 0x0000000403167825 */ /* 0x000fc800078e0214 */
[C---:B-1----:R-:W-:Y:S02]  /*26dc0*/  IMAD.WIDE R16, R2.reuse, 0x4, R156 ;  /* 0x0000000402107825 */ /* 0x042fe400078e029c */
[----:B------:R-:W4:Y:S04]  /*26dd0*/  LDL.LU.64 R156, [R1+0x398] ;  /* 0x00039800019c7983 */ /* 0x000f280000300a00 */
[----:B------:R-:W-:Y:S01]  /*26de0*/  STL [R1+0x3c04], R24 ;  /* 0x003c041801007387 */ /* 0x000fe20000100800 */
[----:B------:R-:W-:-:S03]  /*26df0*/  IMAD.WIDE R18, R2, 0x4, R84 ;  /* 0x0000000402127825 */ /* 0x000fc600078e0254 */
[----:B------:R3:W-:Y:S04]  /*26e00*/  STL [R1+0x3c00], R25 ;  /* 0x003c001901007387 */ /* 0x0007e80000100800 */
[----:B------:R-:W4:Y:S04]  /*26e10*/  LDL.LU.64 R84, [R1+0x378] ;  /* 0x0003780001547983 */ /* 0x000f280000300a00 */
[----:B------:R1:W-:Y:S04]  /*26e20*/  LDGSTS.E [R220+0x5fa00], [R16.64], !P2 ;  /* 0x5fa0000010dc7fae */ /* 0x0003e8000d121844 */
[----:B------:R1:W-:Y:S01]  /*26e30*/  LDGSTS.E [R220+0x5fc00], [R18.64], !P2 ;  /* 0x5fc0000012dc7fae */ /* 0x0003e2000d121844 */
[----:B------:R-:W-:Y:S01]  /*26e40*/  IADD3 R26, R221, 0x100000, RZ ;  /* 0x00100000dd1a7810 */ /* 0x000fe20007ffe0ff */
[----:B--2---:R-:W-:-:S02]  /*26e50*/  IMAD.WIDE R20, R2, 0x4, R222 ;  /* 0x0000000402147825 */ /* 0x004fc400078e02de */
[----:B------:R-:W2:Y:S04]  /*26e60*/  LDL.LU.64 R222, [R1+0xbc0] ;  /* 0x000bc00001de7983 */ /* 0x000ea80000300a00 */
[----:B------:R1:W-:Y:S04]  /*26e70*/  LDGSTS.E [R220+0x5fe00], [R20.64], !P2 ;  /* 0x5fe0000014dc7fae */ /* 0x0003e8000d121844 */
[----:B------:R-:W0:Y:S04]  /*26e80*/  LDGDEPBAR ;  /* 0x00000000000079af */ /* 0x000e280000000000 */
[----:B------:R3:W-:Y:S04]  /*26e90*/  LDGSTS.E [R0+-0x60000], [R24.64], P0 ;  /* 0xa000000018007fae */ /* 0x0007e80008121844 */
[----:B------:R-:W-:Y:S04]  /*26ea0*/  STL [R1+0x3c1c], R22 ;  /* 0x003c1c1601007387 */ /* 0x000fe80000100800 */
[----:B------:R-:W-:Y:S04]  /*26eb0*/  STL [R1+0x3c18], R23 ;  /* 0x003c181701007387 */ /* 0x000fe80000100800 */
[----:B------:R1:W-:Y:S01]  /*26ec0*/  LDGSTS.E [R26+-0x5f800], [R22.64], P0 ;  /* 0xa0800000161a7fae */ /* 0x0003e20008121844 */
[----:B---3--:R-:W-:-:S03]  /*26ed0*/  IMAD.WIDE R24, R3, 0x4, R148 ;  /* 0x0000000403187825 */ /* 0x008fc600078e0294 */
[----:B------:R-:W3:Y:S04]  /*26ee0*/  LDL.LU.64 R148, [R1+0xbd8] ;  /* 0x000bd80001947983 */ /* 0x000ee80000300a00 */
[----:B------:R-:W-:Y:S04]  /*26ef0*/  STL [R1+0x3c2c], R24 ;  /* 0x003c2c1801007387 */ /* 0x000fe80000100800 */
[----:B------:R4:W-:Y:S04]  /*26f00*/  STL [R1+0x3c28], R25 ;  /* 0x003c281901007387 */ /* 0x0009e80000100800 */
[----:B------:R4:W-:Y:S02]  /*26f10*/  LDGSTS.E [R0+-0x5f000], [R24.64], P0 ;  /* 0xa100000018007fae */ /* 0x0009e40008121844 */
[----:B----4-:R-:W-:-:S02]  /*26f20*/  IMAD.WIDE R24, R3, 0x4, R76 ;  /* 0x0000000403187825 */ /* 0x010fc400078e024c */
[----:B------:R-:W4:Y:S02]  /*26f30*/  LDL.LU.64 R76, [R1+0xbe0] ;  /* 0x000be000014c7983 */ /* 0x000f240000300a00 */
[----:B-1----:R-:W-:-:S05]  /*26f40*/  IMAD.WIDE R22, R3, 0x4, R236 ;  /* 0x0000000403167825 */ /* 0x002fca00078e02ec */
[----:B------:R-:W-:Y:S04]  /*26f50*/  STL [R1+0x3c3c], R22 ;  /* 0x003c3c1601007387 */ /* 0x000fe80000100800 */
[----:B------:R1:W-:Y:S04]  /*26f60*/  STL [R1+0x3c38], R23 ;  /* 0x003c381701007387 */ /* 0x0003e80000100800 */
[----:B------:R1:W-:Y:S04]  /*26f70*/  LDGSTS.E [R26+-0x5e800], [R22.64], P0 ;  /* 0xa1800000161a7fae */ /* 0x0003e80008121844 */
[----:B------:R-:W4:Y:S04]  /*26f80*/  LDL.LU.64 R236, [R1+0xbe8] ;  /* 0x000be80001ec7983 */ /* 0x000f280000300a00 */
[----:B------:R-:W-:Y:S04]  /*26f90*/  STL [R1+0x3c4c], R24 ;  /* 0x003c4c1801007387 */ /* 0x000fe80000100800 */
[----:B------:R1:W-:Y:S04]  /*26fa0*/  STL [R1+0x3c48], R25 ;  /* 0x003c481901007387 */ /* 0x0003e80000100800 */
[----:B------:R1:W-:Y:S02]  /*26fb0*/  LDGSTS.E [R0+-0x5e000], [R24.64], P0 ;  /* 0xa200000018007fae */ /* 0x0003e40008121844 */
[----:B-1----:R-:W-:-:S02]  /*26fc0*/  IMAD.WIDE R22, R3, 0x4, R156 ;  /* 0x0000000403167825 */ /* 0x002fc400078e029c */
[----:B------:R-:W4:Y:S04]  /*26fd0*/  LDL.LU.64 R156, [R1+0xbf0] ;  /* 0x000bf000019c7983 */ /* 0x000f280000300a00 */
[----:B------:R-:W-:Y:S04]  /*26fe0*/  STL [R1+0x3c5c], R22 ;  /* 0x003c5c1601007387 */ /* 0x000fe80000100800 */
[----:B------:R2:W-:Y:S01]  /*26ff0*/  STL [R1+0x3c58], R23 ;  /* 0x003c581701007387 */ /* 0x0005e20000100800 */
[----:B------:R-:W-:-:S03]  /*27000*/  IMAD.WIDE R24, R3, 0x4, R84 ;  /* 0x0000000403187825 */ /* 0x000fc600078e0254 */
[----:B------:R2:W-:Y:S04]  /*27010*/  LDGSTS.E [R26+-0x5d800], [R22.64], P0 ;  /* 0xa2800000161a7fae */ /* 0x0005e80008121844 */
[----:B------:R-:W4:Y:S04]  /*27020*/  LDL.LU.64 R84, [R1+0xbf8] ;  /* 0x000bf80001547983 */ /* 0x000f280000300a00 */
[----:B------:R-:W-:Y:S04]  /*27030*/  STL [R1+0x3c6c], R24 ;  /* 0x003c6c1801007387 */ /* 0x000fe80000100800 */
[----:B------:R3:W-:Y:S04]  /*27040*/  STL [R1+0x3c68], R25 ;  /* 0x003c681901007387 */ /* 0x0007e80000100800 */
[----:B------:R3:W-:Y:S01]  /*27050*/  LDGSTS.E [R0+-0x5d000], [R24.64], P0 ;  /* 0xa300000018007fae */ /* 0x0007e20008121844 */
[----:B--2---:R-:W-:-:S05]  /*27060*/  IMAD.WIDE R22, R3, 0x4, R222 ;  /* 0x0000000403167825 */ /* 0x004fca00078e02de */
[----:B------:R-:W-:Y:S04]  /*27070*/  STL [R1+0x3ccc], R22 ;  /* 0x003ccc1601007387 */ /* 0x000fe80000100800 */
[----:B------:R-:W2:Y:S04]  /*27080*/  LDL.LU.64 R222, [R1+0xc00] ;  /* 0x000c000001de7983 */ /* 0x000ea80000300a00 */
[----:B------:R4:W-:Y:S04]  /*27090*/  STL [R1+0x3cc8], R23 ;  /* 0x003cc81701007387 */ /* 0x0009e80000100800 */
[----:B------:R4:W-:Y:S01]  /*270a0*/  LDGSTS.E [R26+-0x5c800], [R22.64], P0 ;  /* 0xa3800000161a7fae */ /* 0x0009e20008121844 */
[----:B---3--:R-:W-:-:S03]  /*270b0*/  IMAD.WIDE R24, R3, 0x4, R148 ;  /* 0x0000000403187825 */ /* 0x008fc600078e0294 */
[----:B------:R-:W3:Y:S04]  /*270c0*/  LDL.LU.64 R148, [R1+0xc08] ;  /* 0x000c080001947983 */ /* 0x000ee80000300a00 */
[----:B------:R-:W-:Y:S04]  /*270d0*/  STL [R1+0x3cd4], R24 ;  /* 0x003cd41801007387 */ /* 0x000fe80000100800 */
[----:B------:R1:W-:Y:S04]  /*270e0*/  STL [R1+0x3cd0], R25 ;  /* 0x003cd01901007387 */ /* 0x0003e80000100800 */
[----:B------:R1:W-:Y:S01]  /*270f0*/  LDGSTS.E [R0+-0x5c000], [R24.64], P0 ;  /* 0xa400000018007fae */ /* 0x0003e20008121844 */
[----:B----4-:R-:W-:-:S03]  /*27100*/  IMAD.WIDE R22, R3, 0x4, R76 ;  /* 0x0000000403167825 */ /* 0x010fc600078e024c */
[----:B------:R-:W4:Y:S04]  /*27110*/  LDL.LU.64 R76, [R1+0xc10] ;  /* 0x000c1000014c7983 */ /* 0x000f280000300a00 */
[----:B------:R-:W-:Y:S04]  /*27120*/  STL [R1+0x3cdc], R22 ;  /* 0x003cdc1601007387 */ /* 0x000fe80000100800 */
[----:B------:R1:W-:Y:S04]  /*27130*/  STL [R1+0x3cd8], R23 ;  /* 0x003cd81701007387 */ /* 0x0003e80000100800 */
[----:B------:R1:W-:Y:S02]  /*27140*/  LDGSTS.E [R26+-0x5b800], [R22.64], P0 ;  /* 0xa4800000161a7fae */ /* 0x0003e40008121844 */
[----:B-1----:R-:W-:-:S05]  /*27150*/  IMAD.WIDE R24, R3, 0x4, R236 ;  /* 0x0000000403187825 */ /* 0x002fca00078e02ec */
[----:B------:R-:W-:Y:S04]  /*27160*/  STL [R1+0x3ce4], R24 ;  /* 0x003ce41801007387 */ /* 0x000fe80000100800 */
[----:B------:R1:W-:Y:S04]  /*27170*/  STL [R1+0x3ce0], R25 ;  /* 0x003ce01901007387 */ /* 0x0003e80000100800 */
[----:B------:R1:W-:Y:S01]  /*27180*/  LDGSTS.E [R0+-0x5b000], [R24.64], P0 ;  /* 0xa500000018007fae */ /* 0x0003e20008121844 */
[----:B------:R-:W-:-:S05]  /*27190*/  IMAD.WIDE R22, R3, 0x4, R156 ;  /* 0x0000000403167825 */ /* 0x000fca00078e029c */
[----:B------:R-:W-:Y:S04]  /*271a0*/  STL [R1+0x3cec], R22 ;  /* 0x003cec1601007387 */ /* 0x000fe80000100800 */
[----:B------:R2:W-:Y:S04]  /*271b0*/  STL [R1+0x3ce8], R23 ;  /* 0x003ce81701007387 */ /* 0x0005e80000100800 */
[----:B------:R-:W4:Y:S01]  /*271c0*/  LDL.LU.64 R244, [R1+0xc80] ;  /* 0x000c800001f47983 */ /* 0x000f220000300a00 */
[----:B-1----:R-:W-:-:S03]  /*271d0*/  IMAD.WIDE R24, R3, 0x4, R84 ;  /* 0x0000000403187825 */ /* 0x002fc600078e0254 */
[----:B------:R2:W-:Y:S04]  /*271e0*/  LDGSTS.E [R26+-0x5a800], [R22.64], P0 ;  /* 0xa5800000161a7fae */ /* 0x0005e80008121844 */
[----:B------:R-:W4:Y:S04]  /*271f0*/  LDL.LU.64 R236, [R1+0xc78] ;  /* 0x000c780001ec7983 */ /* 0x000f280000300a00 */
[----:B------:R-:W4:Y:S04]  /*27200*/  LDL.LU.64 R156, [R1+0xc70] ;  /* 0x000c7000019c7983 */ /* 0x000f280000300a00 */
[----:B------:R-:W4:Y:S04]  /*27210*/  LDL.LU.64 R84, [R1+0xc18] ;  /* 0x000c180001547983 */ /* 0x000f280000300a00 */
[----:B------:R-:W-:Y:S04]  /*27220*/  STL [R1+0x3cf4], R24 ;  /* 0x003cf41801007387 */ /* 0x000fe80000100800 */
[----:B------:R3:W-:Y:S04]  /*27230*/  STL [R1+0x3cf0], R25 ;  /* 0x003cf01901007387 */ /* 0x0007e80000100800 */
[----:B------:R3:W-:Y:S01]  /*27240*/  LDGSTS.E [R0+-0x5a000], [R24.64], P0 ;  /* 0xa600000018007fae */ /* 0x0007e20008121844 */
[----:B--2---:R-:W-:-:S05]  /*27250*/  IMAD.WIDE R22, R3, 0x4, R222 ;  /* 0x0000000403167825 */ /* 0x004fca00078e02de */
[----:B------:R-:W-:Y:S04]  /*27260*/  STL [R1+0x3cfc], R22 ;  /* 0x003cfc1601007387 */ /* 0x000fe80000100800 */
[----:B------:R4:W-:Y:S04]  /*27270*/  STL [R1+0x3cf8], R23 ;  /* 0x003cf81701007387 */ /* 0x0009e80000100800 */
[----:B------:R4:W-:Y:S01]  /*27280*/  LDGSTS.E [R26+-0x59800], [R22.64], P0 ;  /* 0xa6800000161a7fae */ /* 0x0009e20008121844 */
[----:B---3--:R-:W-:-:S05]  /*27290*/  IMAD.WIDE R24, R3, 0x4, R148 ;  /* 0x0000000403187825 */ /* 0x008fca00078e0294 */
[----:B------:R-:W-:Y:S04]  /*272a0*/  STL [R1+0x3d04], R24 ;  /* 0x003d041801007387 */ /* 0x000fe80000100800 */
[----:B------:R1:W-:Y:S04]  /*272b0*/  STL [R1+0x3d00], R25 ;  /* 0x003d001901007387 */ /* 0x0003e80000100800 */
[----:B------:R1:W-:Y:S01]  /*272c0*/  LDGSTS.E [R26+-0x59000], [R24.64], P0 ;  /* 0xa7000000181a7fae */ /* 0x0003e20008121844 */
[----:B----4-:R-:W-:-:S05]  /*272d0*/  IMAD.WIDE R22, R3, 0x4, R76 ;  /* 0x0000000403167825 */ /* 0x010fca00078e024c */
[----:B------:R-:W-:Y:S04]  /*272e0*/  STL [R1+0x3d0c], R22 ;  /* 0x003d0c1601007387 */ /* 0x000fe80000100800 */
[----:B------:R-:W2:Y:S04]  /*272f0*/  LDL.LU.64 R164, [R1+0xde0] ;  /* 0x000de00001a47983 */ /* 0x000ea80000300a00 */
[----:B------:R-:W3:Y:S04]  /*27300*/  LDL.LU.64 R92, [R1+0xdd8] ;  /* 0x000dd800015c7983 */ /* 0x000ee80000300a00 */
[----:B------:R-:W4:Y:S04]  /*27310*/  LDL.LU.64 R222, [R1+0xdd0] ;  /* 0x000dd00001de7983 */ /* 0x000f280000300a00 */
[----:B------:R-:W4:Y:S04]  /*27320*/  LDL.LU.64 R148, [R1+0xdc8] ;  /* 0x000dc80001947983 */ /* 0x000f280000300a00 */
[----:B------:R1:W-:Y:S04]  /*27330*/  STL [R1+0x3d08], R23 ;  /* 0x003d081701007387 */ /* 0x0003e80000100800 */
[----:B------:R-:W4:Y:S04]  /*27340*/  LDL.LU.64 R76, [R1+0xdc0] ;  /* 0x000dc000014c7983 */ /* 0x000f280000300a00 */
[----:B------:R1:W-:Y:S02]  /*27350*/  LDGSTS.E [R0+-0x58800], [R22.64], P0 ;  /* 0xa780000016007fae */ /* 0x0003e40008121844 */
[----:B-1----:R-:W-:-:S02]  /*27360*/  IADD3 R25, R221, 0x100000, RZ ;  /* 0x00100000dd197810 */ /* 0x002fc40007ffe0ff */
[----:B------:R-:W-:Y:S01]  /*27370*/  IADD3 R24, R221, 0x100000, RZ ;  /* 0x00100000dd187810 */ /* 0x000fe20007ffe0ff */
[----:B------:R-:W-:-:S04]  /*27380*/  IMAD.WIDE R22, R3, 0x4, R244 ;  /* 0x0000000403167825 */ /* 0x000fc800078e02f4 */
[C---:B------:R-:W-:Y:S01]  /*27390*/  IMAD.WIDE R32, R3.reuse, 0x4, R236 ;  /* 0x0000000403207825 */ /* 0x040fe200078e02ec */
[----:B------:R-:W-:Y:S03]  /*273a0*/  STL [R1+0x3d14], R22 ;  /* 0x003d141601007387 */ /* 0x000fe60000100800 */
[C---:B------:R-:W-:Y:S01]  /*273b0*/  IMAD.WIDE R28, R3.reuse, 0x4, R156 ;  /* 0x00000004031c7825 */ /* 0x040fe200078e029c */
[----:B------:R-:W-:Y:S03]  /*273c0*/  STL.64 [R1+0x3a30], R32 ;  /* 0x003a302001007387 */ /* 0x000fe60000100a00 */
[C---:B------:R-:W-:Y:S01]  /*273d0*/  IMAD.WIDE R30, R3.reuse, 0x4, R84 ;  /* 0x00000004031e7825 */ /* 0x040fe200078e0254 */
[----:B------:R-:W-:Y:S04]  /*273e0*/  STL [R1+0x3d10], R23 ;  /* 0x003d101701007387 */ /* 0x000fe80000100800 */
[----:B------:R1:W-:Y:S04]  /*273f0*/  LDGSTS.E [R26+-0x58000], [R22.64], P0 ;  /* 0xa8000000161a7fae */ /* 0x0003e80008121844 */
        /* <DEDUP_REMOVED lines=10> */
[----:B--2---:R-:W-:-:S04]  /*274a0*/  IMAD.WIDE R36, R3, 0x4, R164 ;  /* 0x0000000403247825 */ /* 0x004fc800078e02a4 */
[C---:B---3--:R-:W-:Y:S01]  /*274b0*/  IMAD.WIDE R34, R3.reuse, 0x4, R92 ;  /* 0x0000000403227825 */ /* 0x048fe200078e025c */
[----:B------:R-:W-:Y:S03]  /*274c0*/  STL.64 [R1+0x3a18], R36 ;  /* 0x003a182401007387 */ /* 0x000fe60000100a00 */
[C---:B----4-:R-:W-:Y:S01]  /*274d0*/  IMAD.WIDE R32, R3.reuse, 0x4, R222 ;  /* 0x0000000403207825 */ /* 0x050fe200078e02de */
[----:B------:R1:W-:Y:S03]  /*274e0*/  STL.64 [R1+0x3a10], R34 ;  /* 0x003a102201007387 */ /* 0x0003e60000100a00 */
[C---:B------:R-:W-:Y:S01]  /*274f0*/  IMAD.WIDE R30, R3.reuse, 0x4, R148 ;  /* 0x00000004031e7825 */ /* 0x040fe200078e0294 */
[----:B------:R2:W-:Y:S03]  /*27500*/  STL.64 [R1+0x3a08], R32 ;  /* 0x003a082001007387 */ /* 0x0005e60000100a00 */
[----:B------:R-:W-:Y:S01]  /*27510*/  IMAD.WIDE R26, R3, 0x4, R76 ;  /* 0x00000004031a7825 */ /* 0x000fe200078e024c */
[----:B------:R3:W-:Y:S04]  /*27520*/  STL.64 [R1+0x3a00], R30 ;  /* 0x003a001e01007387 */ /* 0x0007e80000100a00 */
[----:B------:R2:W-:Y:S04]  /*27530*/  STL.64 [R1+0x39f8], R26 ;  /* 0x0039f81a01007387 */ /* 0x0005e80000100a00 */
[----:B------:R-:W4:Y:S04]  /*27540*/  LDL.LU.64 R164, [R1+0xd90] ;  /* 0x000d900001a47983 */ /* 0x000f280000300a00 */
[----:B------:R-:W4:Y:S04]  /*27550*/  LDL.LU.64 R92, [R1+0xd88] ;  /* 0x000d8800015c7983 */ /* 0x000f280000300a00 */
[----:B------:R-:W4:Y:S04]  /*27560*/  LDL.LU.64 R222, [R1+0xd80] ;  /* 0x000d800001de7983 */ /* 0x000f280000300a00 */
[----:B------:R-:W4:Y:S04]  /*27570*/  LDL.LU.64 R148, [R1+0xd78] ;  /* 0x000d780001947983 */ /* 0x000f280000300a00 */
[----:B------:R-:W4:Y:S01]  /*27580*/  LDL.LU.64 R76, [R1+0xd70] ;  /* 0x000d7000014c7983 */ /* 0x000f220000300a00 */
[----:B------:R-:W-:-:S02]  /*27590*/  IADD3 R23, R221, 0x100000, RZ ;  /* 0x00100000dd177810 */ /* 0x000fc40007ffe0ff */
[----:B------:R-:W-:Y:S01]  /*275a0*/  IADD3 R22, R221, 0x100000, RZ ;  /* 0x00100000dd167810 */ /* 0x000fe20007ffe0ff */
[----:B------:R4:W-:Y:S04]  /*275b0*/  LDGSTS.E [R25+-0x56000], [R36.64], P0 ;  /* 0xaa00000024197fae */ /* 0x0009e80008121844 */
[----:B------:R1:W-:Y:S04]  /*275c0*/  LDGSTS.E [R24+-0x55800], [R34.64], P0 ;  /* 0xaa80000022187fae */ /* 0x0003e80008121844 */
[----:B------:R2:W-:Y:S04]  /*275d0*/  LDGSTS.E [R23+-0x55000], [R32.64], P0 ;  /* 0xab00000020177fae */ /* 0x0005e80008121844 */
[----:B------:R3:W-:Y:S04]  /*275e0*/  LDGSTS.E [R22+-0x54800], [R30.64], P0 ;  /* 0xab8000001e167fae */ /* 0x0007e80008121844 */
[----:B------:R1:W-:Y:S02]  /*275f0*/  LDGSTS.E [R0+-0x54000], [R26.64], P0 ;  /* 0xac0000001a007fae */ /* 0x0003e40008121844 */
[----:B-1----:R-:W-:-:S04]  /*27600*/  IMAD.WIDE R34, R3, 0x4, R28 ;  /* 0x0000000403227825 */ /* 0x002fc800078e021c */
[C---:B--2---:R-:W-:Y:S01]  /*27610*/  IMAD.WIDE R32, R3.reuse, 0x4, R244 ;  /* 0x0000000403207825 */ /* 0x044fe200078e02f4 */
[----:B------:R-:W-:Y:S03]  /*27620*/  STL.64 [R1+0x39f0], R34 ;  /* 0x0039f02201007387 */ /* 0x000fe60000100a00 */
[C---:B---3--:R-:W-:Y:S01]  /*27630*/  IMAD.WIDE R30, R3.reuse, 0x4, R236 ;  /* 0x00000004031e7825 */ /* 0x048fe200078e02ec */
[----:B------:R-:W-:Y:S03]  /*27640*/  STL.64 [R1+0x39e8], R32 ;  /* 0x0039e82001007387 */ /* 0x000fe60000100a00 */
[C---:B------:R-:W-:Y:S01]  /*27650*/  IMAD.WIDE R28, R3.reuse, 0x4, R156 ;  /* 0x00000004031c7825 */ /* 0x040fe200078e029c */
[----:B------:R1:W-:Y:S03]  /*27660*/  LDGSTS.E [R25+-0x53800], [R34.64], P0 ;  /* 0xac80000022197fae */ /* 0x0003e60008121844 */
[C---:B------:R-:W-:Y:S01]  /*27670*/  IMAD.WIDE R26, R3.reuse, 0x4, R84 ;  /* 0x00000004031a7825 */ /* 0x040fe200078e0254 */
[----:B------:R-:W-:Y:S04]  /*27680*/  STL.64 [R1+0x39e0], R30 ;  /* 0x0039e01e01007387 */ /* 0x000fe80000100a00 */
[----:B------:R2:W-:Y:S04]  /*27690*/  LDGSTS.E [R24+-0x53000], [R32.64], P0 ;  /* 0xad00000020187fae */ /* 0x0005e80008121844 */
[----:B------:R3:W-:Y:S04]  /*276a0*/  STL.64 [R1+0x39d8], R28 ;  /* 0x0039d81c01007387 */ /* 0x0007e80000100a00 */
[----:B------:R1:W-:Y:S04]  /*276b0*/  LDGSTS.E [R23+-0x52800], [R30.64], P0 ;  /* 0xad8000001e177fae */ /* 0x0003e80008121844 */
[----:B------:R1:W-:Y:S04]  /*276c0*/  STL.64 [R1+0x39d0], R26 ;  /* 0x0039d01a01007387 */ /* 0x0003e80000100a00 */
[----:B------:R3:W-:Y:S04]  /*276d0*/  LDGSTS.E [R22+-0x52000], [R28.64], P0 ;  /* 0xae0000001c167fae */ /* 0x0007e80008121844 */
[----:B------:R1:W-:Y:S04]  /*276e0*/  LDGSTS.E [R0+-0x51800], [R26.64], P0 ;  /* 0xae8000001a007fae */ /* 0x0003e80008121844 */
[----:B---3--:R-:W2:Y:S04]  /*276f0*/  LDL.LU.64 R28, [R1+0xd68] ;  /* 0x000d6800011c7983 */ /* 0x008ea80000300a00 */
[----:B------:R-:W2:Y:S04]  /*27700*/  LDL.LU.64 R244, [R1+0xd60] ;  /* 0x000d600001f47983 */ /* 0x000ea80000300a00 */
[----:B------:R-:W2:Y:S04]  /*27710*/  LDL.LU.64 R236, [R1+0xd58] ;  /* 0x000d580001ec7983 */ /* 0x000ea80000300a00 */
[----:B------:R-:W2:Y:S04]  /*27720*/  LDL.LU.64 R156, [R1+0xd50] ;  /* 0x000d5000019c7983 */ /* 0x000ea80000300a00 */
[----:B------:R-:W2:Y:S01]  /*27730*/  LDL.LU.64 R84, [R1+0xd48] ;  /* 0x000d480001547983 */ /* 0x000ea20000300a00 */
[----:B----4-:R-:W-:-:S04]  /*27740*/  IMAD.WIDE R36, R3, 0x4, R164 ;  /* 0x0000000403247825 */ /* 0x010fc800078e02a4 */
[C---:B-1----:R-:W-:Y:S01]  /*27750*/  IMAD.WIDE R34, R3.reuse, 0x4, R92 ;  /* 0x0000000403227825 */ /* 0x042fe200078e025c */
[----:B------:R-:W-:Y:S03]  /*27760*/  STL.64 [R1+0x39c8], R36 ;  /* 0x0039c82401007387 */ /* 0x000fe60000100a00 */
[C---:B--2---:R-:W-:Y:S01]  /*27770*/  IMAD.WIDE R32, R3.reuse, 0x4, R222 ;  /* 0x0000000403207825 */ /* 0x044fe200078e02de */
[----:B------:R2:W-:Y:S03]  /*27780*/  STL.64 [R1+0x39c0], R34 ;  /* 0x0039c02201007387 */ /* 0x0005e60000100a00 */
[C---:B------:R-:W-:Y:S01]  /*27790*/  IMAD.WIDE R30, R3.reuse, 0x4, R148 ;  /* 0x00000004031e7825 */ /* 0x040fe200078e0294 */
[----:B------:R1:W-:Y:S03]  /*277a0*/  STL.64 [R1+0x39b8], R32 ;  /* 0x0039b82001007387 */ /* 0x0003e60000100a00 */
[C---:B------:R-:W-:Y:S01]  /*277b0*/  IMAD.WIDE R26, R3.reuse, 0x4, R76 ;  /* 0x00000004031a7825 */ /* 0x040fe200078e024c */
[----:B------:R2:W-:Y:S04]  /*277c0*/  STL.64 [R1+0x39b0], R30 ;  /* 0x0039b01e01007387 */ /* 0x0005e80000100a00 */
[----:B------:R4:W-:Y:S04]  /*277d0*/  STL.64 [R1+0x39a8], R26 ;  /* 0x0039a81a01007387 */ /* 0x0009e80000100a00 */
[----:B------:R-:W3:Y:S04]  /*277e0*/  LDL.LU.64 R164, [R1+0xd40] ;  /* 0x000d400001a47983 */ /* 0x000ee80000300a00 */
[----:B------:R-:W3:Y:S04]  /*277f0*/  LDL.LU.64 R92, [R1+0xd38] ;  /* 0x000d3800015c7983 */ /* 0x000ee80000300a00 */
[----:B------:R-:W3:Y:S04]  /*27800*/  LDL.LU.64 R222, [R1+0xd30] ;  /* 0x000d300001de7983 */ /* 0x000ee80000300a00 */
[----:B------:R-:W3:Y:S04]  /*27810*/  LDL.LU.64 R148, [R1+0xd28] ;  /* 0x000d280001947983 */ /* 0x000ee80000300a00 */
[----:B------:R-:W3:Y:S04]  /*27820*/  LDL.LU.64 R76, [R1+0xd20] ;  /* 0x000d2000014c7983 */ /* 0x000ee80000300a00 */
[----:B------:R3:W-:Y:S04]  /*27830*/  LDGSTS.E [R25+-0x51000], [R36.64], P0 ;  /* 0xaf00000024197fae */ /* 0x0007e80008121844 */
[----:B------:R2:W-:Y:S04]  /*27840*/  LDGSTS.E [R24+-0x50800], [R34.64], P0 ;  /* 0xaf80000022187fae */ /* 0x0005e80008121844 */
[----:B------:R1:W-:Y:S04]  /*27850*/  LDGSTS.E [R23+-0x50000], [R32.64], P0 ;  /* 0xb000000020177fae */ /* 0x0003e80008121844 */
[----:B------:R1:W-:Y:S04]  /*27860*/  LDGSTS.E [R22+-0x4f800], [R30.64], P0 ;  /* 0xb08000001e167fae */ /* 0x0003e80008121844 */
[----:B------:R4:W-:Y:S01]  /*27870*/  LDGSTS.E [R0+-0x4f000], [R26.64], P0 ;  /* 0xb10000001a007fae */ /* 0x0009e20008121844 */
[----:B--2---:R-:W-:-:S04]  /*27880*/  IMAD.WIDE R34, R3, 0x4, R28 ;  /* 0x0000000403227825 */ /* 0x004fc800078e021c */
[C---:B-1----:R-:W-:Y:S01]  /*27890*/  IMAD.WIDE R32, R3.reuse, 0x4, R244 ;  /* 0x0000000403207825 */ /* 0x042fe200078e02f4 */
[----:B------:R-:W-:Y:S03]  /*278a0*/  STL.64 [R1+0x39a0], R34 ;  /* 0x0039a02201007387 */ /* 0x000fe60000100a00 */
[C---:B------:R-:W-:Y:S01]  /*278b0*/  IMAD.WIDE R30, R3.reuse, 0x4, R236 ;  /* 0x00000004031e7825 */ /* 0x040fe200078e02ec */
[----:B------:R-:W-:Y:S03]  /*278c0*/  STL.64 [R1+0x3998], R32 ;  /* 0x0039982001007387 */ /* 0x000fe60000100a00 */
[C---:B------:R-:W-:Y:S01]  /*278d0*/  IMAD.WIDE R28, R3.reuse, 0x4, R156 ;  /* 0x00000004031c7825 */ /* 0x040fe200078e029c */
[----:B------:R1:W-:Y:S03]  /*278e0*/  LDGSTS.E [R25+-0x4e800], [R34.64], P0 ;  /* 0xb180000022197fae */ /* 0x0003e60008121844 */
[C---:B----4-:R-:W-:Y:S01]  /*278f0*/  IMAD.WIDE R26, R3.reuse, 0x4, R84 ;  /* 0x00000004031a7825 */ /* 0x050fe200078e0254 */
[----:B------:R-:W-:Y:S04]  /*27900*/  STL.64 [R1+0x3990], R30 ;  /* 0x0039901e01007387 */ /* 0x000fe80000100a00 */
[----:B------:R2:W-:Y:S04]  /*27910*/  LDGSTS.E [R24+-0x4e000], [R32.64], P0 ;  /* 0xb200000020187fae */ /* 0x0005e80008121844 */
[----:B------:R4:W-:Y:S04]  /*27920*/  STL.64 [R1+0x3988], R28 ;  /* 0x0039881c01007387 */ /* 0x0009e80000100a00 */
[----:B------:R1:W-:Y:S04]  /*27930*/  LDGSTS.E [R23+-0x4d800], [R30.64], P0 ;  /* 0xb28000001e177fae */ /* 0x0003e80008121844 */
[----:B------:R1:W-:Y:S04]  /*27940*/  STL.64 [R1+0x3980], R26 ;  /* 0x0039801a01007387 */ /* 0x0003e80000100a00 */
[----:B------:R4:W-:Y:S04]  /*27950*/  LDGSTS.E [R22+-0x4d000], [R28.64], P0 ;  /* 0xb30000001c167fae */ /* 0x0009e80008121844 */
[----:B------:R1:W-:Y:S04]  /*27960*/  LDGSTS.E [R0+-0x4c800], [R26.64], P0 ;  /* 0xb38000001a007fae */ /* 0x0003e80008121844 */
[----:B----4-:R-:W4:Y:S04]  /*27970*/  LDL.LU.64 R28, [R1+0xd18] ;  /* 0x000d1800011c7983 */ /* 0x010f280000300a00 */
[----:B------:R-:W4:Y:S04]  /*27980*/  LDL.LU.64 R244, [R1+0xd10] ;  /* 0x000d100001f47983 */ /* 0x000f280000300a00 */
[----:B------:R-:W4:Y:S04]  /*27990*/  LDL.LU.64 R236, [R1+0xd08] ;  /* 0x000d080001ec7983 */ /* 0x000f280000300a00 */
[----:B------:R-:W4:Y:S04]  /*279a0*/  LDL.LU.64 R156, [R1+0xd00] ;  /* 0x000d0000019c7983 */ /* 0x000f280000300a00 */
[----:B------:R-:W4:Y:S01]  /*279b0*/  LDL.LU.64 R84, [R1+0xcf8] ;  /* 0x000cf80001547983 */ /* 0x000f220000300a00 */
[----:B---3--:R-:W-:-:S04]  /*279c0*/  IMAD.WIDE R36, R3, 0x4, R164 ;  /* 0x0000000403247825 */ /* 0x008fc800078e02a4 */
        /* <DEDUP_REMOVED lines=19> */
[----:B----4-:R-:W-:-:S04]  /*27b00*/  IMAD.WIDE R34, R3, 0x4, R28 ;  /* 0x0000000403227825 */ /* 0x010fc800078e021c */
[C---:B-1----:R-:W-:Y:S01]  /*27b10*/  IMAD.WIDE R32, R3.reuse, 0x4, R244 ;  /* 0x0000000403207825 */ /* 0x042fe200078e02f4 */
[----:B------:R-:W-:Y:S03]  /*27b20*/  STL.64 [R1+0x3950], R34 ;  /* 0x0039502201007387 */ /* 0x000fe60000100a00 */
[C---:B--2---:R-:W-:Y:S01]  /*27b30*/  IMAD.WIDE R30, R3.reuse, 0x4, R236 ;  /* 0x00000004031e7825 */ /* 0x044fe200078e02ec */
        /* <DEDUP_REMOVED lines=22> */
[----:B------:R-:W2:Y:S04]  /*27ca0*/  LDL.LU.64 R164, [R1+0xca0] ;  /* 0x000ca00001a47983 */ /* 0x000ea80000300a00 */
[----:B------:R1:W-:Y:S04]  /*27cb0*/  STL.64 [R1+0x3918], R32 ;  /* 0x0039182001007387 */ /* 0x0003e80000100a00 */
[----:B------:R-:W4:Y:S04]  /*27cc0*/  LDL.LU.64 R92, [R1+0xc98] ;  /* 0x000c9800015c7983 */ /* 0x000f280000300a00 */
[----:B------:R1:W-:Y:S04]  /*27cd0*/  STL.64 [R1+0x3910], R30 ;  /* 0x0039101e01007387 */ /* 0x0003e80000100a00 */
[----:B------:R-:W2:Y:S01]  /*27ce0*/  LDL.LU.64 R148, [R1+0xc90] ;  /* 0x000c900001947983 */ /* 0x000ea20000300a00 */
[----:B------:R-:W-:-:S03]  /*27cf0*/  IMAD.WIDE R26, R3, 0x4, R76 ;  /* 0x00000004031a7825 */ /* 0x000fc600078e024c */
[----:B------:R1:W-:Y:S04]  /*27d00*/  LDGSTS.E [R25+-0x47000], [R36.64], P0 ;  /* 0xb900000024197fae */ /* 0x0003e80008121844 */
[----:B------:R1:W-:Y:S04]  /*27d10*/  STL.64 [R1+0x3908], R26 ;  /* 0x0039081a01007387 */ /* 0x0003e80000100a00 */
[----:B------:R-:W4:Y:S04]  /*27d20*/  LDL.LU.64 R222, [R1+0xc88] ;  /* 0x000c880001de7983 */ /* 0x000f280000300a00 */
[----:B------:R-:W4:Y:S04]  /*27d30*/  LDL.LU.64 R76, [R1+0x430] ;  /* 0x00043000014c7983 */ /* 0x000f280000300a00 */
[----:B------:R4:W-:Y:S04]  /*27d40*/  LDGSTS.E [R24+-0x46800], [R34.64], P0 ;  /* 0xb980000022187fae */ /* 0x0009e80008121844 */
[----:B------:R1:W-:Y:S04]  /*27d50*/  LDGSTS.E [R23+-0x46000], [R32.64], P0 ;  /* 0xba00000020177fae */ /* 0x0003e80008121844 */
[----:B------:R1:W-:Y:S04]  /*27d60*/  LDGSTS.E [R22+-0x45800], [R30.64], P0 ;  /* 0xba8000001e167fae */ /* 0x0003e80008121844 */
[----:B------:R1:W-:Y:S01]  /*27d70*/  LDGSTS.E [R0+-0x45000], [R26.64], P0 ;  /* 0xbb0000001a007fae */ /* 0x0003e20008121844 */
[----:B----4-:R-:W-:-:S04]  /*27d80*/  IMAD.WIDE R34, R3, 0x4, R28 ;  /* 0x0000000403227825 */ /* 0x010fc800078e021c */
[C---:B-1----:R-:W-:Y:S01]  /*27d90*/  IMAD.WIDE R32, R3.reuse, 0x4, R244 ;  /* 0x0000000403207825 */ /* 0x042fe200078e02f4 */
[----:B------:R1:W-:Y:S03]  /*27da0*/  LDGSTS.E [R25+-0x44800], [R34.64], P0 ;  /* 0xbb80000022197fae */ /* 0x0003e60008121844 */
[C---:B------:R-:W-:Y:S01]  /*27db0*/  IMAD.WIDE R30, R3.reuse, 0x4, R156 ;  /* 0x00000004031e7825 */ /* 0x040fe200078e029c */
[----:B------:R4:W-:Y:S04]  /*27dc0*/  LDGSTS.E [R24+-0x44000], [R32.64], P0 ;  /* 0xbc00000020187fae */ /* 0x0009e80008121844 */
[----:B------:R-:W3:Y:S01]  /*27dd0*/  LDL.LU.64 R156, [R1+0x410] ;  /* 0x00041000019c7983 */ /* 0x000ee20000300a00 */
[----:B------:R-:W-:-:S03]  /*27de0*/  IMAD.WIDE R28, R3, 0x4, R236 ;  /* 0x00000004031c7825 */ /* 0x000fc600078e02ec */
[----:B------:R-:W-:Y:S01]  /*27df0*/  STL.64 [R1+0x3900], R34 ;  /* 0x0039002201007387 */ /* 0x000fe20000100a00 */
[----:B------:R-:W-:-:S03]  /*27e00*/  IMAD.WIDE R26, R3, 0x4, R84 ;  /* 0x00000004031a7825 */ /* 0x000fc600078e0254 */
[----:B------:R-:W-:Y:S04]  /*27e10*/  STL.64 [R1+0x38f8], R32 ;  /* 0x0038f82001007387 */ /* 0x000fe80000100a00 */
[----:B------:R-:W-:Y:S04]  /*27e20*/  STL.64 [R1+0x38f0], R30 ;  /* 0x0038f01e01007387 */ /* 0x000fe80000100a00 */
[----:B------:R-:W3:Y:S04]  /*27e30*/  LDL.LU.64 R84, [R1+0x3f0] ;  /* 0x0003f00001547983 */ /* 0x000ee80000300a00 */
[----:B------:R2:W-:Y:S04]  /*27e40*/  STL.64 [R1+0x38e8], R28 ;  /* 0x0038e81c01007387 */ /* 0x0005e80000100a00 */
[----:B------:R1:W-:Y:S04]  /*27e50*/  LDGSTS.E [R23+-0x43800], [R30.64], P0 ;  /* 0xbc8000001e177fae */ /* 0x0003e80008121844 */
[----:B------:R1:W-:Y:S04]  /*27e60*/  STL.64 [R1+0x38e0], R26 ;  /* 0x0038e01a01007387 */ /* 0x0003e80000100a00 */
[----:B------:R2:W-:Y:S04]  /*27e70*/  LDGSTS.E [R22+-0x43000], [R28.64], P0 ;  /* 0xbd0000001c167fae */ /* 0x0005e80008121844 */
[----:B------:R-:W3:Y:S04]  /*27e80*/  LDL.LU.64 R236, [R1+0x3d0] ;  /* 0x0003d00001ec7983 */ /* 0x000ee80000300a00 */
[----:B------:R-:W1:Y:S04]  /*27e90*/  S2R R220, SR_TID.X ;  /* 0x0000000000dc7919 */ /* 0x000e680000002100 */
[----:B------:R1:W-:Y:S01]  /*27ea0*/  LDGSTS.E [R0+-0x42800], [R26.64], P0 ;  /* 0xbd8000001a007fae */ /* 0x0003e20008121844 */
[----:B--2---:R-:W-:-:S03]  /*27eb0*/  IMAD.WIDE R28, R3, 0x4, R148 ;  /* 0x00000004031c7825 */ /* 0x004fc600078e0294 */
[----:B------:R-:W2:Y:S01]  /*27ec0*/  LDL.LU.64 R148, [R1+0x3b0] ;  /* 0x0003b00001947983 */ /* 0x000ea20000300a00 */
[----:B-1----:R-:W-:Y:S01]  /*27ed0*/  SHF.R.S32.HI R221, RZ, 0x6, R220 ;  /* 0x00000006ffdd7819 */ /* 0x002fe200000114dc */
[----:B----4-:R-:W-:Y:S01]  /*27ee0*/  IMAD.WIDE R32, R3, 0x4, R164 ;  /* 0x0000000403207825 */ /* 0x010fe200078e02a4 */
[----:B------:R-:W-:-:S03]  /*27ef0*/  LOP3.LUT R220, R220, 0x3f, RZ, 0xc0, !PT ;  /* 0x0000003fdcdc7812 */ /* 0x000fc600078ec0ff */
[----:B------:R-:W-:Y:S01]  /*27f00*/  IMAD.WIDE R30, R3, 0x4, R92 ;  /* 0x00000004031e7825 */ /* 0x000fe200078e025c */
[----:B------:R-:W-:Y:S01]  /*27f10*/  SGXT R221, R221, 0x1 ;  /* 0x00000001dddd781a */ /* 0x000fe20000000200 */
[----:B------:R1:W-:Y:S01]  /*27f20*/  LDGSTS.E [R24+-0x42000], [R32.64], P0 ;  /* 0xbe00000020187fae */ /* 0x0003e20008121844 */
[----:B------:R-:W-:Y:S01]  /*27f30*/  SHF.L.U32 R220, R220, 0x2, RZ ;  /* 0x00000002dcdc7819 */ /* 0x000fe200000006ff */
[----:B------:R-:W-:Y:S02]  /*27f40*/  IMAD.WIDE R26, R3, 0x4, R222 ;  /* 0x00000004031a7825 */ /* 0x000fe400078e02de */
[----:B------:R-:W-:Y:S01]  /*27f50*/  STL.64 [R1+0x38d8], R32 ;  /* 0x0038d82001007387 */ /* 0x000fe20000100a00 */
[----:B------:R-:W-:-:S03]  /*27f60*/  LOP3.LUT R220, R220, 0x110, R221, 0x78, !PT ;  /* 0x00000110dcdc7812 */ /* 0x000fc600078e78dd */
[----:B------:R-:W-:Y:S04]  /*27f70*/  STL.64 [R1+0x38d0], R30 ;  /* 0x0038d01e01007387 */ /* 0x000fe80000100a00 */
[----:B------:R-:W-:Y:S01]  /*27f80*/  STL.64 [R1+0x38c8], R28 ;  /* 0x0038c81c01007387 */ /* 0x000fe20000100a00 */
[----:B-1----:R-:W-:-:S03]  /*27f90*/  IMAD.WIDE R24, R3, 0x4, R76 ;  /* 0x0000000403187825 */ /* 0x002fc600078e024c */
[----:B------:R1:W-:Y:S01]  /*27fa0*/  STL.64 [R1+0x38c0], R26 ;  /* 0x0038c01a01007387 */ /* 0x0003e20000100a00 */
[----:B------:R-:W-:-:S03]  /*27fb0*/  LOP3.LUT R220, R220, 0x20, RZ, 0x3c, !PT ;  /* 0x00000020dcdc7812 */ /* 0x000fc600078e3cff */
[----:B------:R-:W4:Y:S04]  /*27fc0*/  LDL.LU.64 R222, [R1+0x390] ;  /* 0x0003900001de7983 */ /* 0x000f280000300a00 */
[----:B------:R3:W-:Y:S04]  /*27fd0*/  LDGSTS.E [R23+-0x41800], [R30.64], P0 ;  /* 0xbe8000001e177fae */ /* 0x0007e80008121844 */
[----:B------:R3:W-:Y:S04]  /*27fe0*/  LDGSTS.E [R22+-0x41000], [R28.64], P0 ;  /* 0xbf0000001c167fae */ /* 0x0007e80008121844 */
[----:B------:R1:W-:Y:S04]  /*27ff0*/  LDGSTS.E [R0+-0x40800], [R26.64], P0 ;  /* 0xbf8000001a007fae */ /* 0x0003e80008121844 */
[----:B------:R-:W4:Y:S04]  /*28000*/  LDL.LU.64 R76, [R1+0x370] ;  /* 0x00037000014c7983 */ /* 0x000f280000300a00 */
[----:B------:R-:W-:Y:S01]  /*28010*/  STL [R1+0x3c0c], R24 ;  /* 0x003c0c1801007387 */ /* 0x000fe20000100800 */
[----:B-1----:R-:W-:-:S03]  /*28020*/  IADD3 R0, R220, 0x100000, RZ ;  /* 0x00100000dc007810 */ /* 0x002fc60007ffe0ff */
[----:B------:R1:W-:Y:S01]  /*28030*/  STL [R1+0x3c08], R25 ;  /* 0x003c081901007387 */ /* 0x0003e20000100800 */
[----:B------:R-:W-:-:S03]  /*28040*/  IADD3 R26, R220, 0x100000, RZ ;  /* 0x00100000dc1a7810 */ /* 0x000fc60007ffe0ff */
[----:B------:R1:W-:Y:S01]  /*28050*/  LDGSTS.E [R0+-0x5fe00], [R24.64], P0 ;  /* 0xa020000018007fae */ /* 0x0003e20008121844 */
[----:B---3--:R-:W-:-:S03]  /*28060*/  IMAD.WIDE R22, R3, 0x4, R156 ;  /* 0x0000000403167825 */ /* 0x008fc600078e029c */
[----:B------:R-:W3:Y:S04]  /*28070*/  LDL.LU.64 R156, [R1+0xde8] ;  /* 0x000de800019c7983 */ /* 0x000ee80000300a00 */
[----:B------:R-:W-:Y:S04]  /*28080*/  STL [R1+0x3c24], R22 ;  /* 0x003c241601007387 */ /* 0x000fe80000100800 */
[----:B------:R-:W-:Y:S04]  /*28090*/  STL [R1+0x3c20], R23 ;  /* 0x003c201701007387 */ /* 0x000fe80000100800 */
[----:B------:R2:W-:Y:S01]  /*280a0*/  LDGSTS.E [R26+-0x5f600], [R22.64], P0 ;  /* 0xa0a00000161a7fae */ /* 0x0005e20008121844 */
[----:B-1----:R-:W-:-:S03]  /*280b0*/  IMAD.WIDE R24, R3, 0x4, R84 ;  /* 0x0000000403187825 */ /* 0x002fc600078e0254 */
[----:B------:R-:W3:Y:S04]  /*280c0*/  LDL.LU.64 R84, [R1+0xdf0] ;  /* 0x000df00001547983 */ /* 0x000ee80000300a00 */
[----:B------:R-:W-:Y:S04]  /*280d0*/  STL [R1+0x3c34], R24 ;  /* 0x003c341801007387 */ /* 0x000fe80000100800 */
[----:B------:R2:W-:Y:S04]  /*280e0*/  STL [R1+0x3c30], R25 ;  /* 0x003c301901007387 */ /* 0x0005e80000100800 */
[----:B------:R2:W-:Y:S02]  /*280f0*/  LDGSTS.E [R0+-0x5ee00], [R24.64], P0 ;  /* 0xa120000018007fae */ /* 0x0005e40008121844 */
[----:B--2---:R-:W-:-:S02]  /*28100*/  IMAD.WIDE R24, R3, 0x4, R148 ;  /* 0x0000000403187825 */ /* 0x004fc400078e0294 */
[----:B------:R-:W2:Y:S02]  /*28110*/  LDL.LU.64 R148, [R1+0xdf8] ;  /* 0x000df80001947983 */ /* 0x000ea40000300a00 */
[----:B------:R-:W-:-:S05]  /*28120*/  IMAD.WIDE R22, R3, 0x4, R236 ;  /* 0x0000000403167825 */ /* 0x000fca00078e02ec */
[----:B------:R-:W-:Y:S04]  /*28130*/  STL [R1+0x3c44], R22 ;  /* 0x003c441601007387 */ /* 0x000fe80000100800 */
[----:B------:R4:W-:Y:S04]  /*28140*/  STL [R1+0x3c40], R23 ;  /* 0x003c401701007387 */ /* 0x0009e80000100800 */
[----:B------:R-:W2:Y:S04]  /*28150*/  LDL.LU.64 R236, [R1+0xe00] ;  /* 0x000e000001ec7983 */ /* 0x000ea80000300a00 */
[----:B------:R4:W-:Y:S04]  /*28160*/  LDGSTS.E [R26+-0x5e600], [R22.64], P0 ;  /* 0xa1a00000161a7fae */ /* 0x0009e80008121844 */
[----:B------:R-:W-:Y:S04]  /*28170*/  STL [R1+0x3c54], R24 ;  /* 0x003c541801007387 */ /* 0x000fe80000100800 */
[----:B------:R1:W-:Y:S01]  /*28180*/  STL [R1+0x3c50], R25 ;  /* 0x003c501901007387 */ /* 0x0003e20000100800 */
[----:B----4-:R-:W-:-:S03]  /*28190*/  IMAD.WIDE R22, R3, 0x4, R222 ;  /* 0x0000000403167825 */ /* 0x010fc600078e02de */
[----:B------:R1:W-:Y:S04]  /*281a0*/  LDGSTS.E [R0+-0x5de00], [R24.64], P0 ;  /* 0xa220000018007fae */ /* 0x0003e80008121844 */
[----:B------:R-:W4:Y:S04]  /*281b0*/  LDL.LU.64 R222, [R1+0xe08] ;  /* 0x000e080001de7983 */ /* 0x000f280000300a00 */
[----:B------:R-:W-:Y:S01]  /*281c0*/  STL [R1+0x3c64], R22 ;  /* 0x003c641601007387 */ /* 0x000fe20000100800 */
[----:B-1----:R-:W-:-:S03]  /*281d0*/  IMAD.WIDE R24, R3, 0x4, R76 ;  /* 0x0000000403187825 */ /* 0x002fc600078e024c */
[----:B------:R3:W-:Y:S04]  /*281e0*/  STL [R1+0x3c60], R23 ;  /* 0x003c601701007387 */ /* 0x0007e80000100800 */
[----:B------:R3:W-:Y:S04]  /*281f0*/  LDGSTS.E [R26+-0x5d600], [R22.64], P0 ;  /* 0xa2a00000161a7fae */ /* 0x0007e80008121844 */
[----:B------:R-:W4:Y:S04]  /*28200*/  LDL.LU.64 R76, [R1+0xe10] ;  /* 0x000e1000014c7983 */ /* 0x000f280000300a00 */
[----:B------:R-:W-:Y:S04]  /*28210*/  STL [R1+0x3cc4], R24 ;  /* 0x003cc41801007387 */ /* 0x000fe80000100800 */
[----:B------:R1:W-:Y:S04]  /*28220*/  STL [R1+0x3cc0], R25 ;  /* 0x003cc01901007387 */ /* 0x0003e80000100800 */
[----:B------:R1:W-:Y:S01]  /*28230*/  LDGSTS.E [R0+-0x5ce00], [R24.64], P0 ;  /* 0xa320000018007fae */ /* 0x0003e20008121844 */
[----:B---3--:R-:W-:-:S05]  /*28240*/  IMAD.WIDE R22, R3, 0x4, R156 ;  /* 0x0000000403167825 */ /* 0x008fca00078e029c */
[----:B------:R-:W-:Y:S04]  /*28250*/  STL [R1+0x3cbc], R22 ;  /* 0x003cbc1601007387 */ /* 0x000fe80000100800 */
[----:B------:R-:W3:Y:S04]  /*28260*/  LDL.LU.64 R156, [R1+0xe18] ;  /* 0x000e1800019c7983 */ /* 0x000ee80000300a00 */
[----:B------:R2:W-:Y:S01]  /*28270*/  STL [R1+0x3cb8], R23 ;  /* 0x003cb81701007387 */ /* 0x0005e20000100800 */
[----:B-1----:R-:W-:-:S03]  /*28280*/  IMAD.WIDE R24, R3, 0x4, R84 ;  /* 0x0000000403187825 */ /* 0x002fc600078e0254 */
[----:B------:R2:W-:Y:S04]  /*28290*/  LDGSTS.E [R26+-0x5c600], [R22.64], P0 ;  /* 0xa3a00000161a7fae */ /* 0x0005e80008121844 */
[----:B------:R-:W3:Y:S04]  /*282a0*/  LDL.LU.64 R84, [R1+0xe20] ;  /* 0x000e200001547983 */ /* 0x000ee80000300a00 */
[----:B------:R-:W-:Y:S04]  /*282b0*/  STL [R1+0x3cb4], R24 ;  /* 0x003cb41801007387 */ /* 0x000fe80000100800 */
[----:B------:R1:W-:Y:S04]  /*282c0*/  STL [R1+0x3cb0], R25 ;  /* 0x003cb01901007387 */ /* 0x0003e80000100800 */
[----:B------:R1:W-:Y:S01]  /*282d0*/  LDGSTS.E [R0+-0x5be00], [R24.64], P0 ;  /* 0xa420000018007fae */ /* 0x0003e20008121844 */
[----:B--2---:R-:W-:-:S03]  /*282e0*/  IMAD.WIDE R22, R3, 0x4, R148 ;  /* 0x0000000403167825 */ /* 0x004fc600078e0294 */
[----:B------:R-:W2:Y:S04]  /*282f0*/  LDL.LU.64 R148, [R1+0xe28] ;  /* 0x000e280001947983 */ /* 0x000ea80000300a00 */
[----:B------:R-:W-:Y:S04]  /*28300*/  STL [R1+0x3cac], R22 ;  /* 0x003cac1601007387 */ /* 0x000fe80000100800 */
[----:B------:R4:W-:Y:S04]  /*28310*/  STL [R1+0x3ca8], R23 ;  /* 0x003ca81701007387 */ /* 0x0009e80000100800 */
[----:B------:R4:W-:Y:S01]  /*28320*/  LDGSTS.E [R26+-0x5b600], [R22.64], P0 ;  /* 0xa4a00000161a7fae */ /* 0x0009e20008121844 */
[----:B-1----:R-:W-:-:S05]  /*28330*/  IMAD.WIDE R24, R3, 0x4, R236 ;  /* 0x0000000403187825 */ /* 0x002fca00078e02ec */
[----:B------:R-:W-:Y:S04]  /*28340*/  STL [R1+0x3ca4], R24 ;  /* 0x003ca41801007387 */ /* 0x000fe80000100800 */
[----:B------:R1:W-:Y:S04]  /*28350*/  STL [R1+0x3ca0], R25 ;  /* 0x003ca01901007387 */ /* 0x0003e80000100800 */
[----:B------:R1:W-:Y:S01]  /*28360*/  LDGSTS.E [R0+-0x5ae00], [R24.64], P0 ;  /* 0xa520000018007fae */ /* 0x0003e20008121844 */
[----:B----4-:R-:W-:-:S05]  /*28370*/  IMAD.WIDE R22, R3, 0x4, R222 ;  /* 0x0000000403167825 */ /* 0x010fca00078e02de */
[----:B------:R-:W-:Y:S04]  /*28380*/  STL [R1+0x3c9c], R22 ;  /* 0x003c9c1601007387 */ /* 0x000fe80000100800 */
[----:B------:R3:W-:Y:S04]  /*28390*/  STL [R1+0x3c98], R23 ;  /* 0x003c981701007387 */ /* 0x0007e80000100800 */
[----:B------:R-:W4:Y:S04]  /*283a0*/  LDL.LU.64 R244, [R1+0xe48] ;  /* 0x000e480001f47983 */ /* 0x000f280000300a00 */
[----:B------:R-:W4:Y:S01]  /*283b0*/  LDL.LU.64 R236, [R1+0xe40] ;  /* 0x000e400001ec7983 */ /* 0x000f220000300a00 */
[----:B-1----:R-:W-:-:S03]  /*283c0*/  IMAD.WIDE R24, R3, 0x4, R76 ;  /* 0x0000000403187825 */ /* 0x002fc600078e024c */
[----:B------:R-:W4:Y:S04]  /*283d0*/  LDL.LU.64 R222, [R1+0xe38] ;  /* 0x000e380001de7983 */ /* 0x000f280000300a00 */
[----:B------:R-:W4:Y:S04]  /*283e0*/  LDL.LU.64 R76, [R1+0xe30] ;  /* 0x000e3000014c7983 */ /* 0x000f280000300a00 */
[----:B------:R3:W-:Y:S04]  /*283f0*/  LDGSTS.E [R26+-0x5a600], [R22.64], P0 ;  /* 0xa5a00000161a7fae */ /* 0x0007e80008121844 */
[----:B------:R-:W-:Y:S04]  /*28400*/  STL [R1+0x3c94], R24 ;  /* 0x003c941801007387 */ /* 0x000fe80000100800 */
[----:B------:R1:W-:Y:S04]  /*28410*/  STL [R1+0x3c90], R25 ;  /* 0x003c901901007387 */ /* 0x0003e80000100800 */
[----:B------:R1:W-:Y:S01]  /*28420*/  LDGSTS.E [R0+-0x59e00], [R24.64], P0 ;  /* 0xa620000018007fae */ /* 0x0003e20008121844 */
[----:B---3--:R-:W-:-:S05]  /*28430*/  IMAD.WIDE R22, R3, 0x4, R156 ;  /* 0x0000000403167825 */ /* 0x008fca00078e029c */
[----:B------:R-:W-:Y:S04]  /*28440*/  STL [R1+0x3c8c], R22 ;  /* 0x003c8c1601007387 */ /* 0x000fe80000100800 */
[----:B------:R2:W-:Y:S01]  /*28450*/  STL [R1+0x3c88], R23 ;  /* 0x003c881701007387 */ /* 0x0005e20000100800 */
[----:B-1----:R-:W-:-:S03]  /*28460*/  IMAD.WIDE R24, R3, 0x4, R84 ;  /* 0x0000000403187825 */ /* 0x002fc600078e0254 */
[----:B------:R2:W-:Y:S04]  /*28470*/  LDGSTS.E [R26+-0x59600], [R22.64], P0 ;  /* 0xa6a00000161a7fae */ /* 0x0005e80008121844 */
[----:B------:R-:W-:Y:S04]  /*28480*/  STL [R1+0x3c84], R24 ;  /* 0x003c841801007387 */ /* 0x000fe80000100800 */
[----:B------:R1:W-:Y:S04]  /*28490*/  STL [R1+0x3c80], R25 ;  /* 0x003c801901007387 */ /* 0x0003e80000100800 */
[----:B------:R1:W-:Y:S01]  /*284a0*/  LDGSTS.E [R26+-0x58e00], [R24.64], P0 ;  /* 0xa7200000181a7fae */ /* 0x0003e20008121844 */
[----:B--2---:R-:W-:-:S05]  /*284b0*/  IMAD.WIDE R22, R3, 0x4, R148 ;  /* 0x0000000403167825 */ /* 0x004fca00078e0294 */
[----:B------:R-:W-:Y:S04]  /*284c0*/  STL [R1+0x3c7c], R22 ;  /* 0x003c7c1601007387 */ /* 0x000fe80000100800 */
[----:B------:R-:W2:Y:S04]  /*284d0*/  LDL.LU.64 R164, [R1+0xfa8] ;  /* 0x000fa80001a47983 */ /* 0x000ea80000300a00 */
[----:B------:R-:W3:Y:S04]  /*284e0*/  LDL.LU.64 R92, [R1+0xfa0] ;  /* 0x000fa000015c7983 */ /* 0x000ee80000300a00 */
[----:B------:R-:W3:Y:S04]  /*284f0*/  LDL.LU.64 R156, [R1+0xf98] ;  /* 0x000f9800019c7983 */ /* 0x000ee80000300a00 */
[----:B------:R-:W3:Y:S04]  /*28500*/  LDL.LU.64 R84, [R1+0xf90] ;  /* 0x000f900001547983 */ /* 0x000ee80000300a00 */
[----:B------:R4:W-:Y:S04]  /*28510*/  STL [R1+0x3c70], R23 ;  /* 0x003c701701007387 */ /* 0x0009e80000100800 */
[----:B------:R-:W3:Y:S04]  /*28520*/  LDL.LU.64 R148, [R1+0xf88] ;  /* 0x000f880001947983 */ /* 0x000ee80000300a00 */
[----:B------:R4:W-:Y:S01]  /*28530*/  LDGSTS.E [R0+-0x58600], [R22.64], P0 ;  /* 0xa7a0000016007fae */ /* 0x0009e20008121844 */
[----:B-1----:R-:W-:-:S02]  /*28540*/  IADD3 R25, R220, 0x100000, RZ ;  /* 0x00100000dc197810 */ /* 0x002fc40007ffe0ff */
[----:B------:R-:W-:Y:S01]  /*28550*/  IADD3 R24, R220, 0x100000, RZ ;  /* 0x00100000dc187810 */ /* 0x000fe20007ffe0ff */
[----:B----4-:R-:W-:-:S04]  /*28560*/  IMAD.WIDE R22, R3, 0x4, R244 ;  /* 0x0000000403167825 */ /* 0x010fc800078e02f4 */
        /* <DEDUP_REMOVED lines=17> */
[----:B--2---:R-:W-:-:S04]  /*28680*/  IMAD.WIDE R36, R3, 0x4, R164 ;  /* 0x0000000403247825 */ /* 0x004fc800078e02a4 */
[C---:B---3--:R-:W-:Y:S01]  /*28690*/  IMAD.WIDE R34, R3.reuse, 0x4, R92 ;  /* 0x0000000403227825 */ /* 0x048fe200078e025c */
[----:B------:R-:W-:Y:S03]  /*286a0*/  STL.64 [R1+0x38a0], R36 ;  /* 0x0038a02401007387 */ /* 0x000fe60000100a00 */
[C---:B-1----:R-:W-:Y:S01]  /*286b0*/  IMAD.WIDE R32, R3.reuse, 0x4, R156 ;  /* 0x0000000403207825 */ /* 0x042fe200078e029c */
[----:B------:R4:W-:Y:S03]  /*286c0*/  STL.64 [R1+0x3898], R34 ;  /* 0x0038982201007387 */ /* 0x0009e60000100a00 */
[C---:B------:R-:W-:Y:S01]  /*286d0*/  IMAD.WIDE R30, R3.reuse, 0x4, R84 ;  /* 0x00000004031e7825 */ /* 0x040fe200078e0254 */
[----:B------:R1:W-:Y:S03]  /*286e0*/  STL.64 [R1+0x3890], R32 ;  /* 0x0038902001007387 */ /* 0x0003e60000100a00 */
[----:B------:R-:W-:Y:S01]  /*286f0*/  IMAD.WIDE R26, R3, 0x4, R148 ;  /* 0x00000004031a7825 */ /* 0x000fe200078e0294 */
[----:B------:R2:W-:Y:S04]  /*28700*/  STL.64 [R1+0x3888], R30 ;  /* 0x0038881e01007387 */ /* 0x0005e80000100a00 */
[----:B------:R2:W-:Y:S04]  /*28710*/  STL.64 [R1+0x3880], R26 ;  /* 0x0038801a01007387 */ /* 0x0005e80000100a00 */
[----:B------:R-:W3:Y:S04]  /*28720*/  LDL.LU.64 R164, [R1+0xf58] ;  /* 0x000f580001a47983 */ /* 0x000ee80000300a00 */
[----:B------:R-:W3:Y:S04]  /*28730*/  LDL.LU.64 R92, [R1+0xf50] ;  /* 0x000f5000015c7983 */ /* 0x000ee80000300a00 */
[----:B------:R-:W3:Y:S04]  /*28740*/  LDL.LU.64 R156, [R1+0xf48] ;  /* 0x000f4800019c7983 */ /* 0x000ee80000300a00 */
[----:B------:R-:W3:Y:S04]  /*28750*/  LDL.LU.64 R84, [R1+0xf40] ;  /* 0x000f400001547983 */ /* 0x000ee80000300a00 */
[----:B------:R-:W3:Y:S01]  /*28760*/  LDL.LU.64 R148, [R1+0xf38] ;  /* 0x000f380001947983 */ /* 0x000ee20000300a00 */
[----:B------:R-:W-:-:S02]  /*28770*/  IADD3 R23, R220, 0x100000, RZ ;  /* 0x00100000dc177810 */ /* 0x000fc40007ffe0ff */
[----:B------:R-:W-:Y:S01]  /*28780*/  IADD3 R22, R220, 0x100000, RZ ;  /* 0x00100000dc167810 */ /* 0x000fe20007ffe0ff */
        /* <DEDUP_REMOVED lines=112> */
[----:B------:R1:W-:Y:S01]  /*28e90*/  STL.64 [R1+0x37a0], R32 ;  /* 0x0037a02001007387 */ /* 0x0003e20000100a00 */
[----:B------:R-:W-:-:S03]  /*28ea0*/  IMAD.WIDE R26, R3, 0x4, R148 ;  /* 0x00000004031a7825 */ /* 0x000fc600078e0294 */
[----:B------:R-:W4:Y:S04]  /*28eb0*/  LDL.LU.64 R92, [R1+0xe60] ;  /* 0x000e6000015c7983 */ /* 0x000f280000300a00 */
[----:B------:R1:W-:Y:S04]  /*28ec0*/  STL.64 [R1+0x3798], R30 ;  /* 0x0037981e01007387 */ /* 0x0003e80000100a00 */
[----:B------:R-:W2:Y:S04]  /*28ed0*/  LDL.LU.64 R148, [R1+0xe58] ;  /* 0x000e580001947983 */ /* 0x000ea80000300a00 */
[----:B------:R1:W-:Y:S04]  /*28ee0*/  STL.64 [R1+0x3790], R26 ;  /* 0x0037901a01007387 */ /* 0x0003e80000100a00 */
[----:B------:R-:W4:Y:S04]  /*28ef0*/  LDL.LU.64 R156, [R1+0xe50] ;  /* 0x000e5000019c7983 */ /* 0x000f280000300a00 */
[----:B------:R1:W-:Y:S04]  /*28f00*/  LDGSTS.E [R25+-0x46e00], [R36.64], P0 ;  /* 0xb920000024197fae */ /* 0x0003e80008121844 */
[----:B------:R4:W-:Y:S04]  /*28f10*/  LDGSTS.E [R24+-0x46600], [R34.64], P0 ;  /* 0xb9a0000022187fae */ /* 0x0009e80008121844 */
[----:B------:R1:W-:Y:S04]  /*28f20*/  LDGSTS.E [R23+-0x45e00], [R32.64], P0 ;  /* 0xba20000020177fae */ /* 0x0003e80008121844 */
[----:B------:R1:W-:Y:S04]  /*28f30*/  LDGSTS.E [R22+-0x45600], [R30.64], P0 ;  /* 0xbaa000001e167fae */ /* 0x0003e80008121844 */
[----:B------:R-:W4:Y:S04]  /*28f40*/  LDL.LU.64 R84, [R1+0x428] ;  /* 0x0004280001547983 */ /* 0x000f280000300a00 */
[----:B------:R1:W-:Y:S01]  /*28f50*/  LDGSTS.E [R0+-0x44e00], [R26.64], P0 ;  /* 0xbb2000001a007fae */ /* 0x0003e20008121844 */
[----:B----4-:R-:W-:-:S04]  /*28f60*/  IMAD.WIDE R34, R3, 0x4, R28 ;  /* 0x0000000403227825 */ /* 0x010fc800078e021c */
[C---:B-1----:R-:W-:Y:S01]  /*28f70*/  IMAD.WIDE R32, R3.reuse, 0x4, R244 ;  /* 0x0000000403207825 */ /* 0x042fe200078e02f4 */
[----:B------:R1:W-:Y:S03]  /*28f80*/  LDGSTS.E [R25+-0x44600], [R34.64], P0 ;  /* 0xbba0000022197fae */ /* 0x0003e60008121844 */
[C---:B------:R-:W-:Y:S01]  /*28f90*/  IMAD.WIDE R30, R3.reuse, 0x4, R222 ;  /* 0x00000004031e7825 */ /* 0x040fe200078e02de */
[----:B------:R4:W-:Y:S04]  /*28fa0*/  LDGSTS.E [R24+-0x43e00], [R32.64], P0 ;  /* 0xbc20000020187fae */ /* 0x0009e80008121844 */
[----:B------:R-:W3:Y:S04]  /*28fb0*/  LDL.LU.64 R222, [R1+0x408] ;  /* 0x0004080001de7983 */ /* 0x000ee80000300a00 */
[----:B------:R-:W-:Y:S01]  /*28fc0*/  STL.64 [R1+0x3788], R34 ;  /* 0x0037882201007387 */ /* 0x000fe20000100a00 */
[----:B------:R-:W-:-:S03]  /*28fd0*/  IMAD.WIDE R26, R3, 0x4, R76 ;  /* 0x00000004031a7825 */ /* 0x000fc600078e024c */
[----:B------:R-:W-:Y:S04]  /*28fe0*/  STL.64 [R1+0x3780], R32 ;  /* 0x0037802001007387 */ /* 0x000fe80000100a00 */
[----:B------:R-:W-:Y:S04]  /*28ff0*/  STL.64 [R1+0x3778], R30 ;  /* 0x0037781e01007387 */ /* 0x000fe80000100a00 */
[----:B------:R-:W3:Y:S01]  /*29000*/  LDL.LU.64 R76, [R1+0x3e8] ;  /* 0x0003e800014c7983 */ /* 0x000ee20000300a00 */
[----:B------:R-:W-:-:S03]  /*29010*/  IMAD.WIDE R28, R3, 0x4, R236 ;  /* 0x00000004031c7825 */ /* 0x000fc600078e02ec */
[----:B------:R1:W-:Y:S04]  /*29020*/  LDGSTS.E [R23+-0x43600], [R30.64], P0 ;  /* 0xbca000001e177fae */ /* 0x0003e80008121844 */
[----:B------:R2:W-:Y:S04]  /*29030*/  STL.64 [R1+0x3770], R28 ;  /* 0x0037701c01007387 */ /* 0x0005e80000100a00 */
[----:B------:R1:W-:Y:S04]  /*29040*/  STL.64 [R1+0x3768], R26 ;  /* 0x0037681a01007387 */ /* 0x0003e80000100a00 */
[----:B------:R2:W-:Y:S04]  /*29050*/  LDGSTS.E [R22+-0x42e00], [R28.64], P0 ;  /* 0xbd2000001c167fae */ /* 0x0005e80008121844 */
[----:B------:R-:W3:Y:S04]  /*29060*/  LDL.LU.64 R236, [R1+0x3c8] ;  /* 0x0003c80001ec7983 */ /* 0x000ee80000300a00 */
[----:B------:R-:W1:Y:S04]  /*29070*/  S2R R221, SR_TID.X ;  /* 0x0000000000dd7919 */ /* 0x000e680000002100 */
[----:B------:R1:W-:Y:S01]  /*29080*/  LDGSTS.E [R0+-0x42600], [R26.64], P0 ;  /* 0xbda000001a007fae */ /* 0x0003e20008121844 */
[----:B--2---:R-:W-:-:S03]  /*29090*/  IMAD.WIDE R28, R3, 0x4, R148 ;  /* 0x00000004031c7825 */ /* 0x004fc600078e0294 */
[----:B------:R-:W2:Y:S01]  /*290a0*/  LDL.LU.64 R148, [R1+0x3a8] ;  /* 0x0003a80001947983 */ /* 0x000ea20000300a00 */
[----:B-1----:R-:W-:Y:S02]  /*290b0*/  SHF.R.S32.HI R220, RZ, 0x6, R221 ;  /* 0x00000006ffdc7819 */ /* 0x002fe400000114dd */
[----:B------:R-:W-:Y:S01]  /*290c0*/  LOP3.LUT R221, R221, 0x3f, RZ, 0xc0, !PT ;  /* 0x0000003fdddd7812 */ /* 0x000fe200078ec0ff */
[----:B----4-:R-:W-:Y:S01]  /*290d0*/  IMAD.WIDE R32, R3, 0x4, R164 ;  /* 0x0000000403207825 */ /* 0x010fe200078e02a4 */
[----:B------:R-:W-:-:S03]  /*290e0*/  SGXT R220, R220, 0x1 ;  /* 0x00000001dcdc781a */ /* 0x000fc60000000200 */
[----:B------:R-:W-:Y:S02]  /*290f0*/  IMAD.SHL.U32 R221, R221, 0x4, RZ ;  /* 0x00000004dddd7824 */ /* 0x000fe400078e00ff */
[C---:B------:R-:W-:Y:S01]  /*29100*/  IMAD.WIDE R30, R3.reuse, 0x4, R92 ;  /* 0x00000004031e7825 */ /* 0x040fe200078e025c */
[----:B------:R-:W-:Y:S03]  /*29110*/  STL.64 [R1+0x3760], R32 ;  /* 0x0037602001007387 */ /* 0x000fe60000100a00 */
[----:B------:R-:W-:Y:S01]  /*29120*/  IMAD.WIDE R26, R3, 0x4, R156 ;  /* 0x00000004031a7825 */ /* 0x000fe200078e029c */
[----:B------:R-:W-:Y:S01]  /*29130*/  LOP3.LUT R221, R221, 0x110, R220, 0x78, !PT ;  /* 0x00000110dddd7812 */ /* 0x000fe200078e78dc */
[----:B------:R-:W-:Y:S04]  /*29140*/  STL.64 [R1+0x3758], R30 ;  /* 0x0037581e01007387 */ /* 0x000fe80000100a00 */
[----:B------:R-:W-:Y:S01]  /*29150*/  STL.64 [R1+0x3750], R28 ;  /* 0x0037501c01007387 */ /* 0x000fe20000100a00 */
[----:B------:R-:W-:-:S03]  /*29160*/  LOP3.LUT R221, R221, 0x40, RZ, 0x3c, !PT ;  /* 0x00000040dddd7812 */ /* 0x000fc600078e3cff */
[----:B------:R1:W-:Y:S04]  /*29170*/  STL.64 [R1+0x3748], R26 ;  /* 0x0037481a01007387 */ /* 0x0003e80000100a00 */
[----:B------:R4:W-:Y:S04]  /*29180*/  LDGSTS.E [R24+-0x41e00], [R32.64], P0 ;  /* 0xbe20000020187fae */ /* 0x0009e80008121844 */
[----:B------:R-:W2:Y:S04]  /*29190*/  LDL.LU.64 R156, [R1+0x388] ;  /* 0x00038800019c7983 */ /* 0x000ea80000300a00 */
[----:B------:R3:W-:Y:S04]  /*291a0*/  LDGSTS.E [R23+-0x41600], [R30.64], P0 ;  /* 0xbea000001e177fae */ /* 0x0007e80008121844 */
[----:B------:R3:W-:Y:S01]  /*291b0*/  LDGSTS.E [R22+-0x40e00], [R28.64], P0 ;  /* 0xbf2000001c167fae */ /* 0x0007e20008121844 */
[----:B----4-:R-:W-:-:S03]  /*291c0*/  IMAD.WIDE R24, R3, 0x4, R84 ;  /* 0x0000000403187825 */ /* 0x010fc600078e0254 */
[----:B------:R4:W-:Y:S04]  /*291d0*/  LDGSTS.E [R0+-0x40600], [R26.64], P0 ;  /* 0xbfa000001a007fae */ /* 0x0009e80008121844 */
[----:B------:R-:W2:Y:S04]  /*291e0*/  LDL.LU.64 R84, [R1+0x368] ;  /* 0x0003680001547983 */ /* 0x000ea80000300a00 */
[----:B------:R-:W-:Y:S01]  /*291f0*/  STL [R1+0x3c14], R24 ;  /* 0x003c141801007387 */ /* 0x000fe20000100800 */
[----:B----4-:R-:W-:-:S03]  /*29200*/  IADD3 R0, R221, 0x100000, RZ ;  /* 0x00100000dd007810 */ /* 0x010fc60007ffe0ff */
[----:B------:R4:W-:Y:S04]  /*29210*/  STL [R1+0x3c10], R25 ;  /* 0x003c101901007387 */ /* 0x0009e80000100800 */
[----:B------:R4:W-:Y:S01]  /*29220*/  LDGSTS.E [R0+-0x5fc00], [R24.64], P0 ;  /* 0xa040000018007fae */ /* 0x0009e20008121844 */
[----:B-1----:R-:W-:Y:S01]  /*29230*/  IADD3 R26, R221, 0x100000, RZ ;  /* 0x00100000dd1a7810 */ /* 0x002fe20007ffe0ff */
[----:B---3--:R-:W-:-:S05]  /*29240*/  IMAD.WIDE R22, R3, 0x4, R222 ;  /* 0x0000000403167825 */ /* 0x008fca00078e02de */
[----:B------:R1:W-:Y:S01]  /*29250*/  LDGSTS.E [R26+-0x5f400], [R22.64], P0 ;  /* 0xa0c00000161a7fae */ /* 0x0003e20008121844 */
[----:B----4-:R-:W-:-:S03]  /*29260*/  IMAD.WIDE R24, R3, 0x4, R76 ;  /* 0x0000000403187825 */ /* 0x010fc600078e024c */
[----:B------:R-:W3:Y:S04]  /*29270*/  LDL.LU.64 R76, [R1+0xfb0] ;  /* 0x000fb000014c7983 */ /* 0x000ee80000300a00 */
[----:B------:R-:W-:Y:S04]  /*29280*/  STL [R1+0x3ba8], R22 ;  /* 0x003ba81601007387 */ /* 0x000fe80000100800 */
[----:B------:R-:W-:Y:S04]  /*29290*/  STL [R1+0x3ba4], R23 ;  /* 0x003ba41701007387 */ /* 0x000fe80000100800 */
[----:B------:R-:W4:Y:S04]  /*292a0*/  LDL.LU.64 R222, [R1+0xfb8] ;  /* 0x000fb80001de7983 */ /* 0x000f280000300a00 */
[----:B------:R-:W-:Y:S04]  /*292b0*/  STL [R1+0x3ba0], R24 ;  /* 0x003ba01801007387 */ /* 0x000fe80000100800 */
[----:B------:R2:W-:Y:S04]  /*292c0*/  STL [R1+0x3b9c], R25 ;  /* 0x003b9c1901007387 */ /* 0x0005e80000100800 */
[----:B------:R2:W-:Y:S02]  /*292d0*/  LDGSTS.E [R0+-0x5ec00], [R24.64], P0 ;  /* 0xa140000018007fae */ /* 0x0005e40008121844 */
[----:B--2---:R-:W-:-:S02]  /*292e0*/  IMAD.WIDE R24, R3, 0x4, R148 ;  /* 0x0000000403187825 */ /* 0x004fc400078e0294 */
[----:B------:R-:W2:Y:S02]  /*292f0*/  LDL.LU.64 R148, [R1+0xfc0] ;  /* 0x000fc00001947983 */ /* 0x000ea40000300a00 */
[----:B-1----:R-:W-:-:S05]  /*29300*/  IMAD.WIDE R22, R3, 0x4, R236 ;  /* 0x0000000403167825 */ /* 0x002fca00078e02ec */
[----:B------:R-:W-:Y:S04]  /*29310*/  STL [R1+0x3b98], R22 ;  /* 0x003b981601007387 */ /* 0x000fe80000100800 */
[----:B------:R1:W-:Y:S04]  /*29320*/  STL [R1+0x3b94], R23 ;  /* 0x003b941701007387 */ /* 0x0003e80000100800 */
[----:B------:R-:W2:Y:S04]  /*29330*/  LDL.LU.64 R236, [R1+0xfc8] ;  /* 0x000fc80001ec7983 */ /* 0x000ea80000300a00 */
[----:B------:R1:W-:Y:S04]  /*29340*/  LDGSTS.E [R26+-0x5e400], [R22.64], P0 ;  /* 0xa1c00000161a7fae */ /* 0x0003e80008121844 */
[----:B------:R-:W-:Y:S04]  /*29350*/  STL [R1+0x3b90], R24 ;  /* 0x003b901801007387 */ /* 0x000fe80000100800 */
[----:B------:R1:W-:Y:S02]  /*29360*/  STL [R1+0x3b8c], R25 ;  /* 0x003b8c1901007387 */ /* 0x0003e40000100800 */
[----:B-1----:R-:W-:-:S02]  /*29370*/  IMAD.WIDE R22, R3, 0x4, R156 ;  /* 0x0000000403167825 */ /* 0x002fc400078e029c */
[----:B------:R1:W-:Y:S04]  /*29380*/  LDGSTS.E [R0+-0x5dc00], [R24.64], P0 ;  /* 0xa240000018007fae */ /* 0x0003e80008121844 */
[----:B------:R-:W2:Y:S04]  /*29390*/  LDL.LU.64 R156, [R1+0xfd0] ;  /* 0x000fd000019c7983 */ /* 0x000ea80000300a00 */
[----:B------:R-:W-:Y:S04]  /*293a0*/  STL [R1+0x3b88], R22 ;  /* 0x003b881601007387 */ /* 0x000fe80000100800 */
[----:B------:R3:W-:Y:S01]  /*293b0*/  STL [R1+0x3b84], R23 ;  /* 0x003b841701007387 */ /* 0x0007e20000100800 */
[----:B-1----:R-:W-:-:S03]  /*293c0*/  IMAD.WIDE R24, R3, 0x4, R84 ;  /* 0x0000000403187825 */ /* 0x002fc600078e0254 */
[----:B------:R-:W2:Y:S04]  /*293d0*/  LDL.LU.64 R84, [R1+0xfd8] ;  /* 0x000fd80001547983 */ /* 0x000ea80000300a00 */
[----:B------:R3:W-:Y:S04]  /*293e0*/  LDGSTS.E [R26+-0x5d400], [R22.64], P0 ;  /* 0xa2c00000161a7fae */ /* 0x0007e80008121844 */
[----:B------:R-:W-:Y:S04]  /*293f0*/  STL [R1+0x3b80], R24 ;  /* 0x003b801801007387 */ /* 0x000fe80000100800 */
[----:B------:R4:W-:Y:S01]  /*29400*/  LDGSTS.E [R0+-0x5cc00], [R24.64], P0 ;  /* 0xa340000018007fae */ /* 0x0009e20008121844 */
[----:B---3--:R-:W-:-:S03]  /*29410*/  IMAD.WIDE R22, R3, 0x4, R76 ;  /* 0x0000000403167825 */ /* 0x008fc600078e024c */
[----:B------:R-:W3:Y:S04]  /*29420*/  LDL.LU.64 R76, [R1+0xfe0] ;  /* 0x000fe000014c7983 */ /* 0x000ee80000300a00 */
[----:B------:R4:W-:Y:S04]  /*29430*/  STL [R1+0x3b7c], R25 ;  /* 0x003b7c1901007387 */ /* 0x0009e80000100800 */
[----:B------:R-:W-:Y:S04]  /*29440*/  STL [R1+0x3b78], R22 ;  /* 0x003b781601007387 */ /* 0x000fe80000100800 */
[----:B------:R2:W-:Y:S01]  /*29450*/  LDGSTS.E [R26+-0x5c400], [R22.64], P0 ;  /* 0xa3c00000161a7fae */ /* 0x0005e20008121844 */
[----:B----4-:R-:W-:-:S03]  /*29460*/  IMAD.WIDE R24, R3, 0x4, R222 ;  /* 0x0000000403187825 */ /* 0x010fc600078e02de */
[----:B------:R2:W-:Y:S04]  /*29470*/  STL [R1+0x3b74], R23 ;  /* 0x003b741701007387 */ /* 0x0005e80000100800 */
[----:B------:R-:W4:Y:S04]  /*29480*/  LDL.LU.64 R222, [R1+0xfe8] ;  /* 0x000fe80001de7983 */ /* 0x000f280000300a00 */
[----:B------:R-:W-:Y:S04]  /*29490*/  STL [R1+0x3b70], R24 ;  /* 0x003b701801007387 */ /* 0x000fe80000100800 */
[----:B------:R1:W-:Y:S04]  /*294a0*/  STL [R1+0x3b6c], R25 ;  /* 0x003b6c1901007387 */ /* 0x0003e80000100800 */
[----:B------:R1:W-:Y:S01]  /*294b0*/  LDGSTS.E [R0+-0x5bc00], [R24.64], P0 ;  /* 0xa440000018007fae */ /* 0x0003e20008121844 */
[----:B--2---:R-:W-:-:S03]  /*294c0*/  IMAD.WIDE R22, R3, 0x4, R148 ;  /* 0x0000000403167825 */ /* 0x004fc600078e0294 */
[----:B------:R-:W2:Y:S04]  /*294d0*/  LDL.LU.64 R148, [R1+0xff0] ;  /* 0x000ff00001947983 */ /* 0x000ea80000300a00 */
        /* <DEDUP_REMOVED lines=9> */
[----:B------:R3:W-:Y:S01]  /*29570*/  STL [R1+0x3b54], R23 ;  /* 0x003b541701007387 */ /* 0x0007e20000100800 */
[----:B-1----:R-:W-:-:S03]  /*29580*/  IMAD.WIDE R24, R3, 0x4, R84 ;  /* 0x0000000403187825 */ /* 0x002fc600078e0254 */
[----:B------:R-:W2:Y:S04]  /*29590*/  LDL.LU.64 R28, [R1+0x1170] ;  /* 0x00117000011c7983 */ /* 0x000ea80000300a00 */
[----:B------:R-:W2:Y:S04]  /*295a0*/  LDL.LU.64 R244, [R1+0x1168] ;  /* 0x0011680001f47983 */ /* 0x000ea80000300a00 */
[----:B------:R-:W2:Y:S04]  /*295b0*/  LDL.LU.64 R164, [R1+0x1160] ;  /* 0x0011600001a47983 */ /* 0x000ea80000300a00 */
[----:B------:R3:W-:Y:S04]  /*295c0*/  LDGSTS.E [R26+-0x5a400], [R22.64], P0 ;  /* 0xa5c00000161a7fae */ /* 0x0007e80008121844 */
[----:B------:R-:W2:Y:S04]  /*295d0*/  LDL.LU.64 R236, [R1+0x1158] ;  /* 0x0011580001ec7983 */ /* 0x000ea80000300a00 */
[----:B------:R-:W-:Y:S04]  /*295e0*/  STL [R1+0x3b50], R24 ;  /* 0x003b501801007387 */ /* 0x000fe80000100800 */
[----:B------:R4:W-:Y:S01]  /*295f0*/  LDGSTS.E [R0+-0x59c00], [R24.64], P0 ;  /* 0xa640000018007fae */ /* 0x0009e20008121844 */
[----:B---3--:R-:W-:-:S03]  /*29600*/  IMAD.WIDE R22, R3, 0x4, R76 ;  /* 0x0000000403167825 */ /* 0x008fc600078e024c */
[----:B------:R-:W3:Y:S04]  /*29610*/  LDL.LU.64 R76, [R1+0x1150] ;  /* 0x00115000014c7983 */ /* 0x000ee80000300a00 */
[----:B------:R4:W-:Y:S04]  /*29620*/  STL [R1+0x3b4c], R25 ;  /* 0x003b4c1901007387 */ /* 0x0009e80000100800 */
[----:B------:R-:W-:Y:S04]  /*29630*/  STL [R1+0x3b48], R22 ;  /* 0x003b481601007387 */ /* 0x000fe80000100800 */
[----:B------:R2:W-:Y:S04]  /*29640*/  STL [R1+0x3b44], R23 ;  /* 0x003b441701007387 */ /* 0x0005e80000100800 */
[----:B------:R2:W-:Y:S01]  /*29650*/  LDGSTS.E [R26+-0x59400], [R22.64], P0 ;  /* 0xa6c00000161a7fae */ /* 0x0005e20008121844 */
[----:B----4-:R-:W-:-:S05]  /*29660*/  IMAD.WIDE R24, R3, 0x4, R222 ;  /* 0x0000000403187825 */ /* 0x010fca00078e02de */
[----:B------:R-:W-:Y:S04]  /*29670*/  STL [R1+0x3b40], R24 ;  /* 0x003b401801007387 */ /* 0x000fe80000100800 */
[----:B------:R1:W-:Y:S04]  /*29680*/  STL [R1+0x3b3c], R25 ;  /* 0x003b3c1901007387 */ /* 0x0003e80000100800 */
[----:B------:R1:W-:Y:S01]  /*29690*/  LDGSTS.E [R26+-0x58c00], [R24.64], P0 ;  /* 0xa7400000181a7fae */ /* 0x0003e20008121844 */
[----:B--2---:R-:W-:-:S05]  /*296a0*/  IMAD.WIDE R22, R3, 0x4, R148 ;  /* 0x0000000403167825 */ /* 0x004fca00078e0294 */
[----:B------:R-:W-:Y:S04]  /*296b0*/  STL [R1+0x3b38], R22 ;  /* 0x003b381601007387 */ /* 0x000fe80000100800 */
[----:B------:R2:W-:Y:S04]  /*296c0*/  STL [R1+0x3b34], R23 ;  /* 0x003b341701007387 */ /* 0x0005e80000100800 */
[----:B------:R-:W4:Y:S04]  /*296d0*/  LDL.LU.64 R92, [R1+0x1148] ;  /* 0x00114800015c7983 */ /* 0x000f280000300a00 */
[----:B------:R-:W4:Y:S04]  /*296e0*/  LDL.LU.64 R156, [R1+0x1140] ;  /* 0x00114000019c7983 */ /* 0x000f280000300a00 */
[----:B------:R-:W4:Y:S04]  /*296f0*/  LDL.LU.64 R84, [R1+0x1138] ;  /* 0x0011380001547983 */ /* 0x000f280000300a00 */
[----:B------:R-:W4:Y:S04]  /*29700*/  LDL.LU.64 R222, [R1+0x1130] ;  /* 0x0011300001de7983 */ /* 0x000f280000300a00 */
[----:B------:R-:W4:Y:S01]  /*29710*/  LDL.LU.64 R148, [R1+0x1128] ;  /* 0x0011280001947983 */ /* 0x000f220000300a00 */
[----:B-1----:R-:W-:-:S02]  /*29720*/  IADD3 R25, R221, 0x100000, RZ ;  /* 0x00100000dd197810 */ /* 0x002fc40007ffe0ff */
[----:B------:R-:W-:Y:S01]  /*29730*/  IADD3 R24, R221, 0x100000, RZ ;  /* 0x00100000dd187810 */ /* 0x000fe20007ffe0ff */
[----:B------:R2:W-:Y:S01]  /*29740*/  LDGSTS.E [R0+-0x58400], [R22.64], P0 ;  /* 0xa7c0000016007fae */ /* 0x0005e20008121844 */
[----:B------:R-:W-:Y:S01]  /*29750*/  IMAD.WIDE R34, R3, 0x4, R28 ;  /* 0x0000000403227825 */ /* 0x000fe200078e021c */
[----:B--2---:R-:W-:-:S03]  /*29760*/  IADD3 R23, R221, 0x100000, RZ ;  /* 0x00100000dd177810 */ /* 0x004fc60007ffe0ff */
[----:B------:R-:W-:Y:S01]  /*29770*/  IMAD.WIDE R32, R3, 0x4, R244 ;  /* 0x0000000403207825 */ /* 0x000fe200078e02f4 */
[----:B------:R-:W-:-:S03]  /*29780*/  IADD3 R22, R221, 0x100000, RZ ;  /* 0x00100000dd167810 */ /* 0x000fc60007ffe0ff */
[C---:B------:R-:W-:Y:S01]  /*29790*/  IMAD.WIDE R30, R3.reuse, 0x4, R164 ;  /* 0x00000004031e7825 */ /* 0x040fe200078e02a4 */
[----:B------:R-:W-:Y:S04]  /*297a0*/  STL.64 [R1+0x3740], R34 ;  /* 0x0037402201007387 */ /* 0x000fe80000100a00 */
[----:B------:R-:W-:Y:S01]  /*297b0*/  STL.64 [R1+0x3738], R32 ;  /* 0x0037382001007387 */ /* 0x000fe20000100a00 */
[----:B------:R-:W-:-:S03]  /*297c0*/  IMAD.WIDE R28, R3, 0x4, R236 ;  /* 0x00000004031c7825 */ /* 0x000fc600078e02ec */
[----:B------:R1:W-:Y:S04]  /*297d0*/  LDGSTS.E [R25+-0x57c00], [R34.64], P0 ;  /* 0xa840000022197fae */ /* 0x0003e80008121844 */
[----:B------:R-:W-:Y:S04]  /*297e0*/  STL.64 [R1+0x3730], R30 ;  /* 0x0037301e01007387 */ /* 0x000fe80000100a00 */
[----:B------:R2:W-:Y:S04]  /*297f0*/  LDGSTS.E [R24+-0x57400], [R32.64], P0 ;  /* 0xa8c0000020187fae */ /* 0x0005e80008121844 */
[----:B------:R1:W-:Y:S04]  /*29800*/  STL.64 [R1+0x3728], R28 ;  /* 0x0037281c01007387 */ /* 0x0003e80000100a00 */
[----:B------:R1:W-:Y:S04]  /*29810*/  LDGSTS.E [R23+-0x56c00], [R30.64], P0 ;  /* 0xa94000001e177fae */ /* 0x0003e80008121844 */
[----:B------:R1:W-:Y:S01]  /*29820*/  LDGSTS.E [R22+-0x56400], [R28.64], P0 ;  /* 0xa9c000001c167fae */ /* 0x0003e20008121844 */
[----:B---3--:R-:W-:-:S05]  /*29830*/  IMAD.WIDE R26, R3, 0x4, R76 ;  /* 0x00000004031a7825 */ /* 0x008fca00078e024c */
[----:B------:R2:W-:Y:S04]  /*29840*/  STL.64 [R1+0x3720], R26 ;  /* 0x0037201a01007387 */ /* 0x0005e80000100a00 */
[----:B-1----:R-:W2:Y:S04]  /*29850*/  LDL.LU.64 R28, [R1+0x1120] ;  /* 0x00112000011c7983 */ /* 0x002ea80000300a00 */
[----:B------:R-:W2:Y:S04]  /*29860*/  LDL.LU.64 R244, [R1+0x1118] ;  /* 0x0011180001f47983 */ /* 0x000ea80000300a00 */
[----:B------:R-:W2:Y:S04]  /*29870*/  LDL.LU.64 R164, [R1+0x1110] ;  /* 0x0011100001a47983 */ /* 0x000ea80000300a00 */
[----:B------:R-:W2:Y:S04]  /*29880*/  LDL.LU.64 R236, [R1+0x1108] ;  /* 0x0011080001ec7983 */ /* 0x000ea80000300a00 */
[----:B------:R-:W2:Y:S04]  /*29890*/  LDL.LU.64 R76, [R1+0x1100] ;  /* 0x00110000014c7983 */ /* 0x000ea80000300a00 */
[----:B------:R1:W-:Y:S01]  /*298a0*/  LDGSTS.E [R0+-0x55c00], [R26.64], P0 ;  /* 0xaa4000001a007fae */ /* 0x0003e20008121844 */
[----:B----4-:R-:W-:-:S04]  /*298b0*/  IMAD.WIDE R36, R3, 0x4, R92 ;  /* 0x0000000403247825 */ /* 0x010fc800078e025c */
[C---:B------:R-:W-:Y:S01]  /*298c0*/  IMAD.WIDE R34, R3.reuse, 0x4, R156 ;  /* 0x0000000403227825 */ /* 0x040fe200078e029c */
[----:B------:R-:W-:Y:S03]  /*298d0*/  STL.64 [R1+0x3718], R36 ;  /* 0x0037182401007387 */ /* 0x000fe60000100a00 */
[C---:B--2---:R-:W-:Y:S01]  /*298e0*/  IMAD.WIDE R32, R3.reuse, 0x4, R84 ;  /* 0x0000000403207825 */ /* 0x044fe200078e0254 */
[----:B------:R2:W-:Y:S03]  /*298f0*/  STL.64 [R1+0x3710], R34 ;  /* 0x0037102201007387 */ /* 0x0005e60000100a00 */
[C---:B------:R-:W-:Y:S01]  /*29900*/  IMAD.WIDE R30, R3.reuse, 0x4, R222 ;  /* 0x00000004031e7825 */ /* 0x040fe200078e02de */
[----:B------:R2:W-:Y:S03]  /*29910*/  STL.64 [R1+0x3708], R32 ;  /* 0x0037082001007387 */ /* 0x0005e60000100a00 */
[C---:B-1----:R-:W-:Y:S01]  /*29920*/  IMAD.WIDE R26, R3.reuse, 0x4, R148 ;  /* 0x00000004031a7825 */ /* 0x042fe200078e0294 */
        /* <DEDUP_REMOVED lines=112> */
[----:B---3--:R-:W-:-:S03]  /*2a030*/  IMAD.WIDE R36, R3, 0x4, R92 ;  /* 0x0000000403247825 */ /* 0x008fc600078e025c */
[----:B------:R-:W3:Y:S01]  /*2a040*/  LDL.LU.64 R92, [R1+0x1008] ;  /* 0x00100800015c7983 */ /* 0x000ee20000300a00 */
[----:B-1----:R-:W-:-:S03]  /*2a050*/  IMAD.WIDE R34, R3, 0x4, R156 ;  /* 0x0000000403227825 */ /* 0x002fc600078e029c */
[----:B------:R-:W-:Y:S01]  /*2a060*/  STL.64 [R1+0x3628], R36 ;  /* 0x0036282401007387 */ /* 0x000fe20000100a00 */
[----:B--2---:R-:W-:-:S03]  /*2a070*/  IMAD.WIDE R32, R3, 0x4, R84 ;  /* 0x0000000403207825 */ /* 0x004fc600078e0254 */
[----:B------:R4:W-:Y:S01]  /*2a080*/  STL.64 [R1+0x3620], R34 ;  /* 0x0036202201007387 */ /* 0x0009e20000100a00 */
[----:B------:R-:W-:-:S03]  /*2a090*/  IMAD.WIDE R30, R3, 0x4, R222 ;  /* 0x00000004031e7825 */ /* 0x000fc600078e02de */
[----:B------:R-:W2:Y:S01]  /*2a0a0*/  LDL.LU.64 R84, [R1+0x1000] ;  /* 0x0010000001547983 */ /* 0x000ea20000300a00 */
[----:B------:R-:W-:-:S03]  /*2a0b0*/  IMAD.WIDE R26, R3, 0x4, R148 ;  /* 0x00000004031a7825 */ /* 0x000fc600078e0294 */
[----:B------:R1:W-:Y:S04]  /*2a0c0*/  STL.64 [R1+0x3618], R32 ;  /* 0x0036182001007387 */ /* 0x0003e80000100a00 */
[----:B------:R1:W-:Y:S04]  /*2a0d0*/  STL.64 [R1+0x3610], R30 ;  /* 0x0036101e01007387 */ /* 0x0003e80000100a00 */
[----:B------:R1:W-:Y:S04]  /*2a0e0*/  STL.64 [R1+0x3608], R26 ;  /* 0x0036081a01007387 */ /* 0x0003e80000100a00 */
[----:B------:R-:W2:Y:S04]  /*2a0f0*/  LDL.LU.64 R156, [R1+0xff8] ;  /* 0x000ff800019c7983 */ /* 0x000ea80000300a00 */
[----:B------:R-:W1:Y:S04]  /*2a100*/  S2R R220, SR_TID.X ;  /* 0x0000000000dc7919 */ /* 0x000e680000002100 */
[----:B------:R3:W-:Y:S04]  /*2a110*/  LDGSTS.E [R25+-0x46400], [R36.64], P0 ;  /* 0xb9c0000024197fae */ /* 0x0007e80008121844 */
[----:B------:R4:W-:Y:S04]  /*2a120*/  LDGSTS.E [R24+-0x45c00], [R34.64], P0 ;  /* 0xba40000022187fae */ /* 0x0009e80008121844 */
[----:B------:R-:W2:Y:S04]  /*2a130*/  LDL.LU.64 R222, [R1+0x420] ;  /* 0x0004200001de7983 */ /* 0x000ea80000300a00 */
[----:B------:R1:W-:Y:S04]  /*2a140*/  LDGSTS.E [R23+-0x45400], [R32.64], P0 ;  /* 0xbac0000020177fae */ /* 0x0003e80008121844 */
[----:B------:R4:W-:Y:S04]  /*2a150*/  LDGSTS.E [R22+-0x44c00], [R30.64], P0 ;  /* 0xbb4000001e167fae */ /* 0x0009e80008121844 */
[----:B------:R4:W-:Y:S04]  /*2a160*/  LDGSTS.E [R0+-0x44400], [R26.64], P0 ;  /* 0xbbc000001a007fae */ /* 0x0009e80008121844 */
[----:B------:R-:W2:Y:S01]  /*2a170*/  LDL.LU.64 R148, [R1+0x400] ;  /* 0x0004000001947983 */ /* 0x000ea20000300a00 */
[----:B-1----:R-:W-:-:S02]  /*2a180*/  SHF.R.S32.HI R221, RZ, 0x6, R220 ;  /* 0x00000006ffdd7819 */ /* 0x002fc400000114dc */
[----:B------:R-:W-:Y:S02]  /*2a190*/  LOP3.LUT R220, R220, 0x3f, RZ, 0xc0, !PT ;  /* 0x0000003fdcdc7812 */ /* 0x000fe400078ec0ff */
[----:B------:R-:W-:Y:S01]  /*2a1a0*/  SGXT R221, R221, 0x1 ;  /* 0x00000001dddd781a */ /* 0x000fe20000000200 */
[----:B----4-:R-:W-:-:S04]  /*2a1b0*/  IMAD.WIDE R34, R3, 0x4, R28 ;  /* 0x0000000403227825 */ /* 0x010fc800078e021c */
[C---:B------:R-:W-:Y:S01]  /*2a1c0*/  IMAD.WIDE R32, R3.reuse, 0x4, R244 ;  /* 0x0000000403207825 */ /* 0x040fe200078e02f4 */
[----:B------:R-:W-:Y:S03]  /*2a1d0*/  STL.64 [R1+0x3600], R34 ;  /* 0x0036002201007387 */ /* 0x000fe60000100a00 */
[C---:B------:R-:W-:Y:S01]  /*2a1e0*/  IMAD.WIDE R30, R3.reuse, 0x4, R164 ;  /* 0x00000004031e7825 */ /* 0x040fe200078e02a4 */
[----:B------:R-:W-:Y:S03]  /*2a1f0*/  STL.64 [R1+0x35f8], R32 ;  /* 0x0035f82001007387 */ /* 0x000fe60000100a00 */
[C---:B------:R-:W-:Y:S01]  /*2a200*/  IMAD.WIDE R28, R3.reuse, 0x4, R236 ;  /* 0x00000004031c7825 */ /* 0x040fe200078e02ec */
[----:B------:R3:W-:Y:S03]  /*2a210*/  LDGSTS.E [R25+-0x43c00], [R34.64], P0 ;  /* 0xbc40000022197fae */ /* 0x0007e60008121844 */
[C---:B------:R-:W-:Y:S01]  /*2a220*/  IMAD.WIDE R26, R3.reuse, 0x4, R76 ;  /* 0x00000004031a7825 */ /* 0x040fe200078e024c */
[----:B------:R-:W4:Y:S04]  /*2a230*/  LDL.LU.64 R236, [R1+0x3e0] ;  /* 0x0003e00001ec7983 */ /* 0x000f280000300a00 */
[----:B------:R-:W-:Y:S04]  /*2a240*/  STL.64 [R1+0x35f0], R30 ;  /* 0x0035f01e01007387 */ /* 0x000fe80000100a00 */
[----:B------:R2:W-:Y:S04]  /*2a250*/  STL.64 [R1+0x35e8], R28 ;  /* 0x0035e81c01007387 */ /* 0x0005e80000100a00 */
[----:B------:R1:W-:Y:S04]  /*2a260*/  STL.64 [R1+0x35e0], R26 ;  /* 0x0035e01a01007387 */ /* 0x0003e80000100a00 */
[----:B------:R-:W4:Y:S04]  /*2a270*/  LDL.LU.64 R76, [R1+0x3c0] ;  /* 0x0003c000014c7983 */ /* 0x000f280000300a00 */
[----:B------:R3:W-:Y:S04]  /*2a280*/  LDGSTS.E [R24+-0x43400], [R32.64], P0 ;  /* 0xbcc0000020187fae */ /* 0x0007e80008121844 */
[----:B------:R1:W-:Y:S04]  /*2a290*/  LDGSTS.E [R23+-0x42c00], [R30.64], P0 ;  /* 0xbd4000001e177fae */ /* 0x0003e80008121844 */
[----:B------:R2:W-:Y:S04]  /*2a2a0*/  LDGSTS.E [R22+-0x42400], [R28.64], P0 ;  /* 0xbdc000001c167fae */ /* 0x0005e80008121844 */
[----:B------:R1:W-:Y:S01]  /*2a2b0*/  LDGSTS.E [R0+-0x41c00], [R26.64], P0 ;  /* 0xbe4000001a007fae */ /* 0x0003e20008121844 */
[----:B---3--:R-:W-:-:S05]  /*2a2c0*/  IMAD.WIDE R24, R3, 0x4, R92 ;  /* 0x0000000403187825 */ /* 0x008fca00078e025c */
[----:B------:R3:W-:Y:S04]  /*2a2d0*/  STL.64 [R1+0x35d8], R24 ;  /* 0x0035d81801007387 */ /* 0x0007e80000100a00 */
[----:B------:R3:W-:Y:S01]  /*2a2e0*/  LDGSTS.E [R23+-0x41400], [R24.64], P0 ;  /* 0xbec0000018177fae */ /* 0x0007e20008121844 */
[----:B--2---:R-:W-:-:S03]  /*2a2f0*/  IMAD.WIDE R28, R3, 0x4, R84 ;  /* 0x00000004031c7825 */ /* 0x004fc600078e0254 */
[----:B------:R-:W2:Y:S04]  /*2a300*/  LDL.LU.64 R84, [R1+0x3a0] ;  /* 0x0003a00001547983 */ /* 0x000ea80000300a00 */
[----:B------:R-:W-:Y:S04]  /*2a310*/  STL.64 [R1+0x35d0], R28 ;  /* 0x0035d01c01007387 */ /* 0x000fe80000100a00 */
[----:B------:R3:W-:Y:S01]  /*2a320*/  LDGSTS.E [R0+-0x40c00], [R28.64], P0 ;  /* 0xbf4000001c007fae */ /* 0x0007e20008121844 */
[----:B-1----:R-:W-:-:S04]  /*2a330*/  IMAD.WIDE R26, R3, 0x4, R156 ;  /* 0x00000004031a7825 */ /* 0x002fc800078e029c */
[----:B------:R-:W-:Y:S01]  /*2a340*/  IMAD.SHL.U32 R157, R220, 0x4, RZ ;  /* 0x00000004dc9d7824 */ /* 0x000fe200078e00ff */
[----:B------:R1:W-:Y:S04]  /*2a350*/  LDGSTS.E [R22+-0x40400], [R26.64], P0 ;  /* 0xbfc000001a167fae */ /* 0x0003e80008121844 */
[----:B------:R-:W-:Y:S02]  /*2a360*/  LOP3.LUT R157, R157, 0x110, R221, 0x78, !PT ;  /* 0x000001109d9d7812 */ /* 0x000fe400078e78dd */
[----:B------:R-:W2:Y:S02]  /*2a370*/  LDL.LU.64 R220, [R1+0x380] ;  /* 0x0003800001dc7983 */ /* 0x000ea40000300a00 */
[----:B------:R-:W-:Y:S02]  /*2a380*/  LOP3.LUT R157, R157, 0x60, RZ, 0x3c, !PT ;  /* 0x000000609d9d7812 */ /* 0x000fe400078e3cff */
[----:B------:R1:W-:Y:S01]  /*2a390*/  STL.64 [R1+0x35c8], R26 ;  /* 0x0035c81a01007387 */ /* 0x0003e20000100a00 */
[----:B---3--:R-:W-:-:S03]  /*2a3a0*/  IMAD.WIDE R24, R3, 0x4, R222 ;  /* 0x0000000403187825 */ /* 0x008fc600078e02de */
[----:B------:R-:W3:Y:S01]  /*2a3b0*/  LDL.LU.64 R222, [R1+0x360] ;  /* 0x0003600001de7983 */ /* 0x000ee20000300a00 */
[----:B------:R-:W-:-:S03]  /*2a3c0*/  IADD3 R0, R157, 0x100000, RZ ;  /* 0x001000009d007810 */ /* 0x000fc60007ffe0ff */
[----:B------:R-:W-:Y:S04]  /*2a3d0*/  STL [R1+0x3b30], R24 ;  /* 0x003b301801007387 */ /* 0x000fe80000100800 */
[----:B------:R4:W-:Y:S04]  /*2a3e0*/  STL [R1+0x3b2c], R25 ;  /* 0x003b2c1901007387 */ /* 0x0009e80000100800 */
[----:B------:R4:W-:Y:S01]  /*2a3f0*/  LDGSTS.E [R0+-0x5fa00], [R24.64], P0 ;  /* 0xa060000018007fae */ /* 0x0009e20008121844 */
[----:B-1----:R-:W-:-:S03]  /*2a400*/  IMAD.WIDE R22, R3, 0x4, R148 ;  /* 0x0000000403167825 */ /* 0x002fc600078e0294 */
[----:B------:R-:W3:Y:S04]  /*2a410*/  LDL.LU.64 R148, [R1+0x1178] ;  /* 0x0011780001947983 */ /* 0x000ee80000300a00 */
[----:B------:R-:W-:Y:S04]  /*2a420*/  STL [R1+0x3b00], R22 ;  /* 0x003b001601007387 */ /* 0x000fe80000100800 */
[----:B------:R1:W-:Y:S04]  /*2a430*/  STL [R1+0x3afc], R23 ;  /* 0x003afc1701007387 */ /* 0x0003e80000100800 */
[----:B------:R1:W-:Y:S01]  /*2a440*/  LDGSTS.E [R0+-0x5f200], [R22.64], P0 ;  /* 0xa0e0000016007fae */ /* 0x0003e20008121844 */
[----:B------:R-:W-:Y:S01]  /*2a450*/  IADD3 R26, R157, 0x100000, RZ ;  /* 0x001000009d1a7810 */ /* 0x000fe20007ffe0ff */
[----:B----4-:R-:W-:-:S05]  /*2a460*/  IMAD.WIDE R24, R3, 0x4, R236 ;  /* 0x0000000403187825 */ /* 0x010fca00078e02ec */
[----:B------:R2:W-:Y:S01]  /*2a470*/  LDGSTS.E [R26+-0x5ea00], [R24.64], P0 ;  /* 0xa1600000181a7fae */ /* 0x0005e20008121844 */
[----:B-1----:R-:W-:-:S03]  /*2a480*/  IMAD.WIDE R22, R3, 0x4, R76 ;  /* 0x0000000403167825 */ /* 0x002fc600078e024c */
[----:B------:R-:W4:Y:S04]  /*2a490*/  LDL.LU.64 R76, [R1+0x1180] ;  /* 0x00118000014c7983 */ /* 0x000f280000300a00 */
[----:B------:R-:W-:Y:S04]  /*2a4a0*/  STL [R1+0x3af8], R24 ;  /* 0x003af81801007387 */ /* 0x000fe80000100800 */
        /* <DEDUP_REMOVED lines=10> */
[----:B-1----:R-:W-:-:S03]  /*2a550*/  IMAD.WIDE R22, R3, 0x4, R220 ;  /* 0x0000000403167825 */ /* 0x002fc600078e02dc */
[----:B------:R-:W2:Y:S01]  /*2a560*/  LDL.LU.64 R220, [R1+0x1198] ;  /* 0x0011980001dc7983 */ /* 0x000ea20000300a00 */
[----:B---3--:R-:W-:-:S03]  /*2a570*/  IMAD.WIDE R24, R3, 0x4, R222 ;  /* 0x0000000403187825 */ /* 0x008fc600078e02de */
[----:B------:R-:W-:Y:S04]  /*2a580*/  STL [R1+0x3ae0], R22 ;  /* 0x003ae01601007387 */ /* 0x000fe80000100800 */
[----:B------:R1:W-:Y:S04]  /*2a590*/  STL [R1+0x3adc], R23 ;  /* 0x003adc1701007387 */ /* 0x0003e80000100800 */
[----:B------:R1:W-:Y:S04]  /*2a5a0*/  LDGSTS.E [R0+-0x5d200], [R22.64], P0 ;  /* 0xa2e0000016007fae */ /* 0x0003e80008121844 */
[----:B------:R-:W-:Y:S04]  /*2a5b0*/  STL [R1+0x3ad8], R24 ;  /* 0x003ad81801007387 */ /* 0x000fe80000100800 */
[----:B------:R-:W3:Y:S01]  /*2a5c0*/  LDL.LU.64 R222, [R1+0x11a0] ;  /* 0x0011a00001de7983 */ /* 0x000ee20000300a00 */
[----:B-1----:R-:W-:-:S03]  /*2a5d0*/  IMAD.WIDE R22, R3, 0x4, R148 ;  /* 0x0000000403167825 */ /* 0x002fc600078e0294 */
[----:B------:R4:W-:Y:S04]  /*2a5e0*/  STL [R1+0x3ad4], R25 ;  /* 0x003ad41901007387 */ /* 0x0009e80000100800 */
[----:B------:R-:W3:Y:S04]  /*2a5f0*/  LDL.LU.64 R148, [R1+0x11a8] ;  /* 0x0011a80001947983 */ /* 0x000ee80000300a00 */
[----:B------:R4:W-:Y:S04]  /*2a600*/  LDGSTS.E [R26+-0x5ca00], [R24.64], P0 ;  /* 0xa3600000181a7fae */ /* 0x0009e80008121844 */
[----:B------:R-:W-:Y:S04]  /*2a610*/  STL [R1+0x3ad0], R22 ;  /* 0x003ad01601007387 */ /* 0x000fe80000100800 */
[----:B------:R1:W-:Y:S04]  /*2a620*/  STL [R1+0x3acc], R23 ;  /* 0x003acc1701007387 */ /* 0x0003e80000100800 */
[----:B------:R1:W-:Y:S01]  /*2a630*/  LDGSTS.E [R0+-0x5c200], [R22.64], P0 ;  /* 0xa3e0000016007fae */ /* 0x0003e20008121844 */
[----:B----4-:R-:W-:-:S03]  /*2a640*/  IMAD.WIDE R24, R3, 0x4, R76 ;  /* 0x0000000403187825 */ /* 0x010fc600078e024c */
[----:B------:R-:W4:Y:S04]  /*2a650*/  LDL.LU.64 R76, [R1+0x11b0] ;  /* 0x0011b000014c7983 */ /* 0x000f280000300a00 */
        /* <DEDUP_REMOVED lines=9> */
[----:B------:R3:W-:Y:S04]  /*2a6f0*/  STL [R1+0x3ab4], R25 ;  /* 0x003ab41901007387 */ /* 0x0007e80000100800 */
[----:B------:R-:W2:Y:S04]  /*2a700*/  LDL.LU.64 R164, [R1+0x11d0] ;  /* 0x0011d00001a47983 */ /* 0x000ea80000300a00 */
[----:B------:R-:W2:Y:S04]  /*2a710*/  LDL.LU.64 R92, [R1+0x11c8] ;  /* 0x0011c800015c7983 */ /* 0x000ea80000300a00 */
[----:B------:R-:W2:Y:S01]  /*2a720*/  LDL.LU.64 R236, [R1+0x11c0] ;  /* 0x0011c00001ec7983 */ /* 0x000ea20000300a00 */
[----:B-1----:R-:W-:-:S03]  /*2a730*/  IMAD.WIDE R22, R3, 0x4, R220 ;  /* 0x0000000403167825 */ /* 0x002fc600078e02dc */
[----:B------:R3:W-:Y:S04]  /*2a740*/  LDGSTS.E [R26+-0x5aa00], [R24.64], P0 ;  /* 0xa5600000181a7fae */ /* 0x0007e80008121844 */
[----:B------:R-:W2:Y:S04]  /*2a750*/  LDL.LU.64 R220, [R1+0x11b8] ;  /* 0x0011b80001dc7983 */ /* 0x000ea80000300a00 */
[----:B------:R-:W-:Y:S04]  /*2a760*/  STL [R1+0x3ab0], R22 ;  /* 0x003ab01601007387 */ /* 0x000fe80000100800 */
[----:B------:R1:W-:Y:S04]  /*2a770*/  STL [R1+0x3aac], R23 ;  /* 0x003aac1701007387 */ /* 0x0003e80000100800 */
[----:B------:R1:W-:Y:S01]  /*2a780*/  LDGSTS.E [R0+-0x5a200], [R22.64], P0 ;  /* 0xa5e0000016007fae */ /* 0x0003e20008121844 */
[----:B---3--:R-:W-:-:S05]  /*2a790*/  IMAD.WIDE R24, R3, 0x4, R222 ;  /* 0x0000000403187825 */ /* 0x008fca00078e02de */
[----:B------:R-:W-:Y:S01]  /*2a7a0*/  STL [R1+0x3aa8], R24 ;  /* 0x003aa81801007387 */ /* 0x000fe20000100800 */
[----:B-1----:R-:W-:-:S03]  /*2a7b0*/  IMAD.WIDE R22, R3, 0x4, R148 ;  /* 0x0000000403167825 */ /* 0x002fc600078e0294 */
[----:B------:R4:W-:Y:S04]  /*2a7c0*/  STL [R1+0x3aa4], R25 ;  /* 0x003aa41901007387 */ /* 0x0009e80000100800 */
[----:B------:R4:W-:Y:S04]  /*2a7d0*/  LDGSTS.E [R26+-0x59a00], [R24.64], P0 ;  /* 0xa6600000181a7fae */ /* 0x0009e80008121844 */
[----:B------:R-:W-:Y:S04]  /*2a7e0*/  STL [R1+0x3aa0], R22 ;  /* 0x003aa01601007387 */ /* 0x000fe80000100800 */
[----:B------:R2:W-:Y:S04]  /*2a7f0*/  STL [R1+0x3a9c], R23 ;  /* 0x003a9c1701007387 */ /* 0x0005e80000100800 */
[----:B------:R2:W-:Y:S01]  /*2a800*/  LDGSTS.E [R26+-0x59200], [R22.64], P0 ;  /* 0xa6e00000161a7fae */ /* 0x0005e20008121844 */
[----:B----4-:R-:W-:-:S05]  /*2a810*/  IMAD.WIDE R24, R3, 0x4, R76 ;  /* 0x0000000403187825 */ /* 0x010fca00078e024c */
[----:B------:R-:W-:Y:S04]  /*2a820*/  STL [R1+0x3a98], R24 ;  /* 0x003a981801007387 */ /* 0x000fe80000100800 */
[----:B------:R-:W3:Y:S04]  /*2a830*/  LDL.LU.64 R28, [R1+0x1338] ;  /* 0x00133800011c7983 */ /* 0x000ee80000300a00 */
[----:B------:R-:W4:Y:S04]  /*2a840*/  LDL.LU.64 R84, [R1+0x1330] ;  /* 0x0013300001547983 */ /* 0x000f280000300a00 */
[----:B------:R-:W4:Y:S04]  /*2a850*/  LDL.LU.64 R222, [R1+0x1328] ;  /* 0x0013280001de7983 */ /* 0x000f280000300a00 */
[----:B------:R-:W4:Y:S04]  /*2a860*/  LDL.LU.64 R148, [R1+0x1320] ;  /* 0x0013200001947983 */ /* 0x000f280000300a00 */
[----:B------:R1:W-:Y:S04]  /*2a870*/  STL [R1+0x3a94], R25 ;  /* 0x003a941901007387 */ /* 0x0003e80000100800 */
[----:B------:R-:W4:Y:S04]  /*2a880*/  LDL.LU.64 R76, [R1+0x1318] ;  /* 0x00131800014c7983 */ /* 0x000f280000300a00 */
[----:B------:R1:W-:Y:S01]  /*2a890*/  LDGSTS.E [R0+-0x58a00], [R24.64], P0 ;  /* 0xa760000018007fae */ /* 0x0003e20008121844 */
[----:B--2---:R-:W-:-:S04]  /*2a8a0*/  IMAD.WIDE R22, R3, 0x4, R164 ;  /* 0x0000000403167825 */ /* 0x004fc800078e02a4 */
[C---:B------:R-:W-:Y:S01]  /*2a8b0*/  IMAD.WIDE R34, R3.reuse, 0x4, R92 ;  /* 0x0000000403227825 */ /* 0x040fe200078e025c */
[----:B------:R-:W-:Y:S03]  /*2a8c0*/  STL [R1+0x3a90], R22 ;  /* 0x003a901601007387 */ /* 0x000fe60000100800 */
[C---:B------:R-:W-:Y:S01]  /*2a8d0*/  IMAD.WIDE R32, R3.reuse, 0x4, R236 ;  /* 0x0000000403207825 */ /* 0x040fe200078e02ec */
[----:B------:R-:W-:Y:S04]  /*2a8e0*/  STL.64 [R1+0x35b0], R34 ;  /* 0x0035b02201007387 */ /* 0x000fe80000100a00 */
[----:B------:R2:W-:Y:S01]  /*2a8f0*/  STL [R1+0x3a8c], R23 ;  /* 0x003a8c1701007387 */ /* 0x0005e20000100800 */
[----:B------:R-:W-:-:S03]  /*2a900*/  IMAD.WIDE R30, R3, 0x4, R220 ;  /* 0x00000004031e7825 */ /* 0x000fc600078e02dc */
[----:B------:R4:W-:Y:S04]  /*2a910*/  STL.64 [R1+0x35a8], R32 ;  /* 0x0035a82001007387 */ /* 0x0009e80000100a00 */
[----:B------:R1:W-:Y:S04]  /*2a920*/  STL.64 [R1+0x35a0], R30 ;  /* 0x0035a01e01007387 */ /* 0x0003e80000100a00 */
[----:B------:R-:W4:Y:S04]  /*2a930*/  LDL.LU.64 R244, [R1+0x1310] ;  /* 0x0013100001f47983 */ /* 0x000f280000300a00 */
[----:B------:R-:W4:Y:S04]  /*2a940*/  LDL.LU.64 R164, [R1+0x1308] ;  /* 0x0013080001a47983 */ /* 0x000f280000300a00 */
[----:B------:R-:W4:Y:S04]  /*2a950*/  LDL.LU.64 R92, [R1+0x1300] ;  /* 0x00130000015c7983 */ /* 0x000f280000300a00 */
[----:B------:R-:W4:Y:S04]  /*2a960*/  LDL.LU.64 R236, [R1+0x12f8] ;  /* 0x0012f80001ec7983 */ /* 0x000f280000300a00 */
[----:B------:R-:W4:Y:S01]  /*2a970*/  LDL.LU.64 R220, [R1+0x12f0] ;  /* 0x0012f00001dc7983 */ /* 0x000f220000300a00 */
[----:B-1----:R-:W-:-:S02]  /*2a980*/  IADD3 R25, R157, 0x100000, RZ ;  /* 0x001000009d197810 */ /* 0x002fc40007ffe0ff */
[C---:B------:R-:W-:Y:S01]  /*2a990*/  IADD3 R24, R157.reuse, 0x100000, RZ ;  /* 0x001000009d187810 */ /* 0x040fe20007ffe0ff */
[----:B------:R2:W-:Y:S04]  /*2a9a0*/  LDGSTS.E [R26+-0x58200], [R22.64], P0 ;  /* 0xa7e00000161a7fae */ /* 0x0005e80008121844 */
[----:B------:R3:W-:Y:S04]  /*2a9b0*/  LDGSTS.E [R25+-0x57a00], [R34.64], P0 ;  /* 0xa860000022197fae */ /* 0x0007e80008121844 */
[----:B------:R4:W-:Y:S04]  /*2a9c0*/  LDGSTS.E [R24+-0x57200], [R32.64], P0 ;  /* 0xa8e0000020187fae */ /* 0x0009e80008121844 */
[----:B------:R1:W-:Y:S01]  /*2a9d0*/  LDGSTS.E [R0+-0x56a00], [R30.64], P0 ;  /* 0xa96000001e007fae */ /* 0x0003e20008121844 */
[----:B--2---:R-:W-:-:S02]  /*2a9e0*/  IADD3 R23, R157, 0x100000, RZ ;  /* 0x001000009d177810 */ /* 0x004fc40007ffe0ff */
[----:B------:R-:W-:Y:S01]  /*2a9f0*/  IADD3 R22, R157, 0x100000, RZ ;  /* 0x001000009d167810 */ /* 0x000fe20007ffe0ff */
[----:B---3--:R-:W-:-:S04]  /*2aa00*/  IMAD.WIDE R34, R3, 0x4, R28 ;  /* 0x0000000403227825 */ /* 0x008fc800078e021c */
[C---:B----4-:R-:W-:Y:S01]  /*2aa10*/  IMAD.WIDE R32, R3.reuse, 0x4, R84 ;  /* 0x0000000403207825 */ /* 0x050fe200078e0254 */
[----:B------:R-:W-:Y:S03]  /*2aa20*/  STL.64 [R1+0x3598], R34 ;  /* 0x0035982201007387 */ /* 0x000fe60000100a00 */
[C---:B-1----:R-:W-:Y:S01]  /*2aa30*/  IMAD.WIDE R30, R3.reuse, 0x4, R222 ;  /* 0x00000004031e7825 */ /* 0x042fe200078e02de */
[----:B------:R-:W-:Y:S03]  /*2aa40*/  STL.64 [R1+0x3590], R32 ;  /* 0x0035902001007387 */ /* 0x000fe60000100a00 */
[C---:B------:R-:W-:Y:S01]  /*2aa50*/  IMAD.WIDE R28, R3.reuse, 0x4, R148 ;  /* 0x00000004031c7825 */ /* 0x040fe200078e0294 */
[----:B------:R1:W-:Y:S04]  /*2aa60*/  LDGSTS.E [R25+-0x56200], [R34.64], P0 ;  /* 0xa9e0000022197fae */ /* 0x0003e80008121844 */
[----:B------:R-:W-:Y:S01]  /*2aa70*/  STL.64 [R1+0x3588], R30 ;  /* 0x0035881e01007387 */ /* 0x000fe20000100a00 */
[----:B------:R-:W-:-:S03]  /*2aa80*/  IMAD.WIDE R26, R3, 0x4, R76 ;  /* 0x00000004031a7825 */ /* 0x000fc600078e024c */
[----:B------:R2:W-:Y:S04]  /*2aa90*/  LDGSTS.E [R24+-0x55a00], [R32.64], P0 ;  /* 0xaa60000020187fae */ /* 0x0005e80008121844 */
[----:B------:R3:W-:Y:S04]  /*2aaa0*/  STL.64 [R1+0x3580], R28 ;  /* 0x0035801c01007387 */ /* 0x0007e80000100a00 */
[----:B------:R4:W-:Y:S04]  /*2aab0*/  LDGSTS.E [R23+-0x55200], [R30.64], P0 ;  /* 0xaae000001e177fae */ /* 0x0009e80008121844 */
[----:B------:R1:W-:Y:S04]  /*2aac0*/  STL.64 [R1+0x3578], R26 ;  /* 0x0035781a01007387 */ /* 0x0003e80000100a00 */
[----:B------:R3:W-:Y:S04]  /*2aad0*/  LDGSTS.E [R22+-0x54a00], [R28.64], P0 ;  /* 0xab6000001c167fae */ /* 0x0007e80008121844 */
[----:B------:R1:W-:Y:S04]  /*2aae0*/  LDGSTS.E [R0+-0x54200], [R26.64], P0 ;  /* 0xabe000001a007fae */ /* 0x0003e80008121844 */
[----:B---3--:R-:W3:Y:S04]  /*2aaf0*/  LDL.LU.64 R28, [R1+0x12e8] ;  /* 0x0012e800011c7983 */ /* 0x008ee80000300a00 */
[----:B------:R-:W3:Y:S04]  /*2ab00*/  LDL.LU.64 R84, [R1+0x12e0] ;  /* 0x0012e00001547983 */ /* 0x000ee80000300a00 */
[----:B------:R-:W3:Y:S04]  /*2ab10*/  LDL.LU.64 R222, [R1+0x12d8] ;  /* 0x0012d80001de7983 */ /* 0x000ee80000300a00 */
[----:B------:R-:W3:Y:S04]  /*2ab20*/  LDL.LU.64 R148, [R1+0x12d0] ;  /* 0x0012d00001947983 */ /* 0x000ee80000300a00 */
[----:B------:R-:W3:Y:S01]  /*2ab30*/  LDL.LU.64 R76, [R1+0x12c8] ;  /* 0x0012c800014c7983 */ /* 0x000ee20000300a00 */
[----:B------:R-:W-:-:S04]  /*2ab40*/  IMAD.WIDE R36, R3, 0x4, R244 ;  /* 0x0000000403247825 */ /* 0x000fc800078e02f4 */
[C---:B-1----:R-:W-:Y:S01]  /*2ab50*/  IMAD.WIDE R34, R3.reuse, 0x4, R164 ;  /* 0x0000000403227825 */ /* 0x042fe200078e02a4 */
[----:B------:R-:W-:Y:S03]  /*2ab60*/  STL.64 [R1+0x3570], R36 ;  /* 0x0035702401007387 */ /* 0x000fe60000100a00 */
[C---:B--2---:R-:W-:Y:S01]  /*2ab70*/  IMAD.WIDE R32, R3.reuse, 0x4, R92 ;  /* 0x0000000403207825 */ /* 0x044fe200078e025c */
[----:B------:R3:W-:Y:S03]  /*2ab80*/  STL.64 [R1+0x3568], R34 ;  /* 0x0035682201007387 */ /* 0x0007e60000100a00 */
        /* <DEDUP_REMOVED lines=15> */
[----:B---3--:R-:W-:-:S04]  /*2ac80*/  IMAD.WIDE R34, R3, 0x4, R28 ;  /* 0x0000000403227825 */ /* 0x008fc800078e021c */
[C---:B-1----:R-:W-:Y:S01]  /*2ac90*/  IMAD.WIDE R32, R3.reuse, 0x4, R84 ;  /* 0x0000000403207825 */ /* 0x042fe200078e0254 */
[----:B------:R-:W-:Y:S03]  /*2aca0*/  STL.64 [R1+0x3548], R34 ;  /* 0x0035482201007387 */ /* 0x000fe60000100a00 */
[C---:B--2---:R-:W-:Y:S01]  /*2acb0*/  IMAD.WIDE R30, R3.reuse, 0x4, R222 ;  /* 0x00000004031e7825 */ /* 0x044fe200078e02de */
        /* <DEDUP_REMOVED lines=31> */
[----:B------:R2:W-:Y:S04]  /*2aeb0*/  LDGSTS.E [R22+-0x4d200], [R30.64], P0 ;  /* 0xb2e000001e167fae */ /* 0x0005e80008121844 */
[----:B------:R-:W3:Y:S04]  /*2aec0*/  LDL.LU.64 R164, [R1+0x1260] ;  /* 0x0012600001a47983 */ /* 0x000ee80000300a00 */
[----:B------:R4:W-:Y:S04]  /*2aed0*/  LDGSTS.E [R0+-0x4ca00], [R26.64], P0 ;  /* 0xb36000001a007fae */ /* 0x0009e80008121844 */
[----:B------:R-:W3:Y:S04]  /*2aee0*/  LDL.LU.64 R92, [R1+0x1258] ;  /* 0x00125800015c7983 */ /* 0x000ee80000300a00 */
[----:B------:R-:W3:Y:S02]  /*2aef0*/  LDL.LU.64 R236, [R1+0x1250] ;  /* 0x0012500001ec7983 */ /* 0x000ee40000300a00 */
[----:B---3--:R-:W-:-:S04]  /*2af00*/  IMAD.WIDE R34, R3, 0x4, R28 ;  /* 0x0000000403227825 */ /* 0x008fc800078e021c */
[C---:B-1----:R-:W-:Y:S01]  /*2af10*/  IMAD.WIDE R32, R3.reuse, 0x4, R84 ;  /* 0x0000000403207825 */ /* 0x042fe200078e0254 */
[----:B------:R1:W-:Y:S03]  /*2af20*/  STL.64 [R1+0x34f8], R34 ;  /* 0x0034f82201007387 */ /* 0x0003e60000100a00 */
[C---:B--2---:R-:W-:Y:S01]  /*2af30*/  IMAD.WIDE R30, R3.reuse, 0x4, R222 ;  /* 0x00000004031e7825 */ /* 0x044fe200078e02de */
[----:B------:R2:W-:Y:S03]  /*2af40*/  STL.64 [R1+0x34f0], R32 ;  /* 0x0034f02001007387 */ /* 0x0005e60000100a00 */
[C---:B------:R-:W-:Y:S01]  /*2af50*/  IMAD.WIDE R28, R3.reuse, 0x4, R148 ;  /* 0x00000004031c7825 */ /* 0x040fe200078e0294 */
[----:B------:R2:W-:Y:S03]  /*2af60*/  STL.64 [R1+0x34e8], R30 ;  /* 0x0034e81e01007387 */ /* 0x0005e60000100a00 */
[C---:B----4-:R-:W-:Y:S01]  /*2af70*/  IMAD.WIDE R26, R3.reuse, 0x4, R76 ;  /* 0x00000004031a7825 */ /* 0x050fe200078e024c */
[----:B------:R4:W-:Y:S04]  /*2af80*/  STL.64 [R1+0x34e0], R28 ;  /* 0x0034e01c01007387 */ /* 0x0009e80000100a00 */
[----:B------:R1:W-:Y:S04]  /*2af90*/  STL.64 [R1+0x34d8], R26 ;  /* 0x0034d81a01007387 */ /* 0x0003e80000100a00 */
[----:B------:R-:W3:Y:S04]  /*2afa0*/  LDL.LU.64 R84, [R1+0x1248] ;  /* 0x0012480001547983 */ /* 0x000ee80000300a00 */
[----:B------:R-:W3:Y:S04]  /*2afb0*/  LDL.LU.64 R222, [R1+0x1240] ;  /* 0x0012400001de7983 */ /* 0x000ee80000300a00 */
[----:B------:R-:W3:Y:S04]  /*2afc0*/  LDL.LU.64 R148, [R1+0x1238] ;  /* 0x0012380001947983 */ /* 0x000ee80000300a00 */
[----:B------:R-:W3:Y:S04]  /*2afd0*/  LDL.LU.64 R76, [R1+0x1230] ;  /* 0x00123000014c7983 */ /* 0x000ee80000300a00 */
[----:B------:R1:W-:Y:S04]  /*2afe0*/  LDGSTS.E [R25+-0x4c200], [R34.64], P0 ;  /* 0xb3e0000022197fae */ /* 0x0003e80008121844 */
[----:B------:R2:W-:Y:S04]  /*2aff0*/  LDGSTS.E [R24+-0x4ba00], [R32.64], P0 ;  /* 0xb460000020187fae */ /* 0x0005e80008121844 */
[----:B------:R4:W-:Y:S01]  /*2b000*/  LDGSTS.E [R23+-0x4b200], [R30.64], P0 ;  /* 0xb4e000001e177fae */ /* 0x0009e20008121844 */
[----:B-1----:R-:W-:-:S03]  /*2b010*/  IMAD.WIDE R34, R3, 0x4, R244 ;  /* 0x0000000403227825 */ /* 0x002fc600078e02f4 */
[----:B------:R1:W-:Y:S01]  /*2b020*/  LDGSTS.E [R22+-0x4aa00], [R28.64], P0 ;  /* 0xb56000001c167fae */ /* 0x0003e20008121844 */
[----:B--2---:R-:W-:-:S03]  /*2b030*/  IMAD.WIDE R32, R3, 0x4, R220 ;  /* 0x0000000403207825 */ /* 0x004fc600078e02dc */
[----:B------:R2:W-:Y:S04]  /*2b040*/  LDGSTS.E [R0+-0x4a200], [R26.64], P0 ;  /* 0xb5e000001a007fae */ /* 0x0005e80008121844 */
[----:B------:R-:W3:Y:S01]  /*2b050*/  LDL.LU.64 R220, [R1+0x1228] ;  /* 0x0012280001dc7983 */ /* 0x000ee20000300a00 */
[----:B----4-:R-:W-:-:S03]  /*2b060*/  IMAD.WIDE R30, R3, 0x4, R164 ;  /* 0x00000004031e7825 */ /* 0x010fc600078e02a4 */
[----:B------:R-:W-:Y:S04]  /*2b070*/  STL.64 [R1+0x34d0], R34 ;  /* 0x0034d02201007387 */ /* 0x000fe80000100a00 */
[----:B------:R-:W-:Y:S01]  /*2b080*/  STL.64 [R1+0x34c8], R32 ;  /* 0x0034c82001007387 */ /* 0x000fe20000100a00 */
[----:B-1----:R-:W-:-:S03]  /*2b090*/  IMAD.WIDE R28, R3, 0x4, R92 ;  /* 0x00000004031c7825 */ /* 0x002fc600078e025c */
[----:B------:R1:W-:Y:S01]  /*2b0a0*/  LDGSTS.E [R25+-0x49a00], [R34.64], P0 ;  /* 0xb660000022197fae */ /* 0x0003e20008121844 */
[----:B--2---:R-:W-:-:S03]  /*2b0b0*/  IMAD.WIDE R26, R3, 0x4, R236 ;  /* 0x00000004031a7825 */ /* 0x004fc600078e02ec */
        /* <DEDUP_REMOVED lines=16> */
[----:B------:R-:W2:Y:S03]  /*2b1c0*/  LDL.LU.64 R84, [R1+0x11f8] ;  /* 0x0011f80001547983 */ /* 0x000ea60000300a00 */
[C---:B------:R-:W-:Y:S01]  /*2b1d0*/  IMAD.WIDE R30, R3.reuse, 0x4, R76 ;  /* 0x00000004031e7825 */ /* 0x040fe200078e024c */
[----:B------:R4:W-:Y:S04]  /*2b1e0*/  STL.64 [R1+0x34a0], R34 ;  /* 0x0034a02201007387 */ /* 0x0009e80000100a00 */
[----:B------:R-:W3:Y:S04]  /*2b1f0*/  LDL.LU.64 R222, [R1+0x11f0] ;  /* 0x0011f00001de7983 */ /* 0x000ee80000300a00 */
[----:B------:R1:W-:Y:S04]  /*2b200*/  STL.64 [R1+0x3498], R32 ;  /* 0x0034982001007387 */ /* 0x0003e80000100a00 */
[----:B------:R-:W3:Y:S04]  /*2b210*/  LDL.LU.64 R148, [R1+0x11e8] ;  /* 0x0011e80001947983 */ /* 0x000ee80000300a00 */
[----:B------:R1:W-:Y:S04]  /*2b220*/  STL.64 [R1+0x3490], R30 ;  /* 0x0034901e01007387 */ /* 0x0003e80000100a00 */
[----:B------:R-:W3:Y:S01]  /*2b230*/  LDL.LU.64 R76, [R1+0x11e0] ;  /* 0x0011e000014c7983 */ /* 0x000ee20000300a00 */
[----:B------:R-:W-:-:S03]  /*2b240*/  IMAD.WIDE R26, R3, 0x4, R220 ;  /* 0x00000004031a7825 */ /* 0x000fc600078e02dc */
[----:B------:R1:W-:Y:S04]  /*2b250*/  LDGSTS.E [R25+-0x47200], [R36.64], P0 ;  /* 0xb8e0000024197fae */ /* 0x0003e80008121844 */
[----:B------:R-:W3:Y:S04]  /*2b260*/  LDL.LU.64 R220, [R1+0x11d8] ;  /* 0x0011d80001dc7983 */ /* 0x000ee80000300a00 */
[----:B------:R4:W-:Y:S04]  /*2b270*/  LDGSTS.E [R24+-0x46a00], [R34.64], P0 ;  /* 0xb960000022187fae */ /* 0x0009e80008121844 */
[----:B------:R1:W-:Y:S04]  /*2b280*/  LDGSTS.E [R23+-0x46200], [R32.64], P0 ;  /* 0xb9e0000020177fae */ /* 0x0003e80008121844 */
[----:B------:R1:W-:Y:S04]  /*2b290*/  LDGSTS.E [R22+-0x45a00], [R30.64], P0 ;  /* 0xba6000001e167fae */ /* 0x0003e80008121844 */
[----:B------:R1:W-:Y:S04]  /*2b2a0*/  STL.64 [R1+0x3488], R26 ;  /* 0x0034881a01007387 */ /* 0x0003e80000100a00 */
[----:B------:R1:W-:Y:S01]  /*2b2b0*/  LDGSTS.E [R0+-0x45200], [R26.64], P0 ;  /* 0xbae000001a007fae */ /* 0x0003e20008121844 */
[----:B----4-:R-:W-:-:S04]  /*2b2c0*/  IMAD.WIDE R34, R3, 0x4, R28 ;  /* 0x0000000403227825 */ /* 0x010fc800078e021c */
[C---:B-1----:R-:W-:Y:S01]  /*2b2d0*/  IMAD.WIDE R32, R3.reuse, 0x4, R244 ;  /* 0x0000000403207825 */ /* 0x042fe200078e02f4 */
[----:B------:R2:W-:Y:S03]  /*2b2e0*/  STL.64 [R1+0x3480], R34 ;  /* 0x0034802201007387 */ /* 0x0005e60000100a00 */
[C---:B------:R-:W-:Y:S01]  /*2b2f0*/  IMAD.WIDE R30, R3.reuse, 0x4, R164 ;  /* 0x00000004031e7825 */ /* 0x040fe200078e02a4 */
[----:B------:R2:W-:Y:S03]  /*2b300*/  LDGSTS.E [R25+-0x44a00], [R34.64], P0 ;  /* 0xbb60000022197fae */ /* 0x0005e60008121844 */
[C---:B------:R-:W-:Y:S01]  /*2b310*/  IMAD.WIDE R28, R3.reuse, 0x4, R92 ;  /* 0x00000004031c7825 */ /* 0x040fe200078e025c */
[----:B------:R3:W-:Y:S03]  /*2b320*/  STL.64 [R1+0x3478], R32 ;  /* 0x0034782001007387 */ /* 0x0007e60000100a00 */
[C---:B------:R-:W-:Y:S01]  /*2b330*/  IMAD.WIDE R26, R3.reuse, 0x4, R236 ;  /* 0x00000004031a7825 */ /* 0x040fe200078e02ec */
[----:B------:R3:W-:Y:S04]  /*2b340*/  LDGSTS.E [R24+-0x44200], [R32.64], P0 ;  /* 0xbbe0000020187fae */ /* 0x0007e80008121844 */
[----:B------:R1:W-:Y:S04]  /*2b350*/  STL.64 [R1+0x3470], R30 ;  /* 0x0034701e01007387 */ /* 0x0003e80000100a00 */
[----:B------:R1:W-:Y:S04]  /*2b360*/  LDGSTS.E [R23+-0x43a00], [R30.64], P0 ;  /* 0xbc6000001e177fae */ /* 0x0003e80008121844 */
[----:B------:R4:W-:Y:S04]  /*2b370*/  STL.64 [R1+0x3468], R28 ;  /* 0x0034681c01007387 */ /* 0x0009e80000100a00 */
[----:B------:R4:W-:Y:S04]  /*2b380*/  LDGSTS.E [R22+-0x43200], [R28.64], P0 ;  /* 0xbce000001c167fae */ /* 0x0009e80008121844 */
[----:B------:R1:W-:Y:S04]  /*2b390*/  STL.64 [R1+0x3460], R26 ;  /* 0x0034601a01007387 */ /* 0x0003e80000100a00 */
[----:B------:R1:W-:Y:S01]  /*2b3a0*/  LDGSTS.E [R0+-0x42a00], [R26.64], P0 ;  /* 0xbd6000001a007fae */ /* 0x0003e20008121844 */
[----:B--2---:R-:W-:-:S04]  /*2b3b0*/  IMAD.WIDE R34, R3, 0x4, R84 ;  /* 0x0000000403227825 */ /* 0x004fc800078e0254 */
[C---:B---3--:R-:W-:Y:S01]  /*2b3c0*/  IMAD.WIDE R32, R3.reuse, 0x4, R222 ;  /* 0x0000000403207825 */ /* 0x048fe200078e02de */
[----:B------:R2:W-:Y:S03]  /*2b3d0*/  STL.64 [R1+0x3458], R34 ;  /* 0x0034582201007387 */ /* 0x0005e60000100a00 */
[C---:B-1----:R-:W-:Y:S01]  /*2b3e0*/  IMAD.WIDE R30, R3.reuse, 0x4, R148 ;  /* 0x00000004031e7825 */ /* 0x042fe200078e0294 */
[----:B------:R2:W-:Y:S03]  /*2b3f0*/  STL.64 [R1+0x3450], R32 ;  /* 0x0034502001007387 */ /* 0x0005e60000100a00 */
[C---:B----4-:R-:W-:Y:S01]  /*2b400*/  IMAD.WIDE R28, R3.reuse, 0x4, R76 ;  /* 0x00000004031c7825 */ /* 0x050fe200078e024c */
[----:B------:R2:W-:Y:S04]  /*2b410*/  STL.64 [R1+0x3448], R30 ;  /* 0x0034481e01007387 */ /* 0x0005e80000100a00 */
[----:B------:R2:W-:Y:S01]  /*2b420*/  STL.64 [R1+0x35b8], R28 ;  /* 0x0035b81c01007387 */ /* 0x0005e20000100a00 */
[----:B------:R-:W-:-:S03]  /*2b430*/  IMAD.WIDE R26, R3, 0x4, R220 ;  /* 0x00000004031a7825 */ /* 0x000fc600078e02dc */
[----:B------:R2:W-:Y:S04]  /*2b440*/  LDGSTS.E [R25+-0x42200], [R34.64], P0 ;  /* 0xbde0000022197fae */ /* 0x0005e80008121844 */
[----:B------:R2:W-:Y:S04]  /*2b450*/  STL.64 [R1+0x35c0], R26 ;  /* 0x0035c01a01007387 */ /* 0x0005e80000100a00 */
[----:B------:R2:W-:Y:S04]  /*2b460*/  STL [R1+0x3a88], R4 ;  /* 0x003a880401007387 */ /* 0x0005e80000100800 */
        /* <DEDUP_REMOVED lines=16> */
[----:B------:R-:W1:Y:S04]  /*2b570*/  S2R R221, SR_TID.X ;  /* 0x0000000000dd7919 */ /* 0x000e680000002100 */
[----:B------:R2:W-:Y:S04]  /*2b580*/  STL [R1+0x3a44], R21 ;  /* 0x003a441501007387 */ /* 0x0005e80000100800 */
[----:B------:R2:W-:Y:S04]  /*2b590*/  LDGSTS.E [R24+-0x41a00], [R32.64], P0 ;  /* 0xbe60000020187fae */ /* 0x0005e80008121844 */
[----:B------:R2:W-:Y:S04]  /*2b5a0*/  LDGSTS.E [R23+-0x41200], [R30.64], P0 ;  /* 0xbee000001e177fae */ /* 0x0005e80008121844 */
[----:B------:R2:W-:Y:S04]  /*2b5b0*/  LDGSTS.E [R22+-0x40a00], [R28.64], P0 ;  /* 0xbf6000001c167fae */ /* 0x0005e80008121844 */
[----:B------:R2:W-:Y:S04]  /*2b5c0*/  LDGSTS.E [R0+-0x40200], [R26.64], P0 ;  /* 0xbfe000001a007fae */ /* 0x0005e80008121844 */
[----:B------:R-:W0:Y:S01]  /*2b5d0*/  LDGDEPBAR ;  /* 0x00000000000079af */ /* 0x000e220000000000 */
[----:B------:R-:W-:Y:S05]  /*2b5e0*/  @P5 BRA `(.L_x_0) ;  /* 0x00007f8000005947 */ /* 0x000fea0003800000 */
[----:B-1----:R1:W-:Y:S01]  /*2b5f0*/  STL [R1+0x1140], RZ ;  /* 0x001140ff01007387 */ /* 0x0023e20000100800 */
[----:B--2---:R-:W-:Y:S01]  /*2b600*/  IMAD.SHL.U32 R0, R221, 0x40, RZ ;  /* 0x00000040dd007824 */ /* 0x004fe200078e00ff */
[----:B------:R-:W-:Y:S01]  /*2b610*/  CS2R R28, SRZ ;  /* 0x00000000001c7805 */ /* 0x000fe2000001ff00 */
[----:B------:R-:W-:Y:S01]  /*2b620*/  CS2R R30, SRZ ;  /* 0x00000000001e7805 */ /* 0x000fe2000001ff00 */
[----:B------:R1:W-:Y:S01]  /*2b630*/  STL [R1+0x1144], RZ ;  /* 0x001144ff01007387 */ /* 0x0003e20000100800 */
[----:B------:R-:W-:Y:S01]  /*2b640*/  CS2R R24, SRZ ;  /* 0x0000000000187805 */ /* 0x000fe2000001ff00 */
[----:B------:R-:W-:Y:S01]  /*2b650*/  LOP3.LUT R0, R0, 0x800, RZ, 0xc0, !PT ;  /* 0x0000080000007812 */ /* 0x000fe200078ec0ff */
[----:B------:R-:W-:Y:S01]  /*2b660*/  CS2R R26, SRZ ;  /* 0x00000000001a7805 */ /* 0x000fe2000001ff00 */
[----:B------:R1:W-:Y:S01]  /*2b670*/  STL [R1+0x1148], RZ ;  /* 0x001148ff01007387 */ /* 0x0003e20000100800 */
[----:B------:R-:W-:Y:S01]  /*2b680*/  CS2R R20, SRZ ;  /* 0x0000000000147805 */ /* 0x000fe2000001ff00 */
[----:B------:R-:W-:Y:S01]  /*2b690*/  CS2R R22, SRZ ;  /* 0x0000000000167805 */ /* 0x000fe2000001ff00 */
[----:B------:R-:W-:Y:S01]  /*2b6a0*/  CS2R R16, SRZ ;  /* 0x0000000000107805 */ /* 0x000fe2000001ff00 */
[----:B------:R1:W-:Y:S01]  /*2b6b0*/  STL [R1+0x114c], RZ ;  /* 0x00114cff01007387 */ /* 0x0003e20000100800 */
[----:B------:R-:W-:Y:S01]  /*2b6c0*/  CS2R R18, SRZ ;  /* 0x0000000000127805 */ /* 0x000fe2000001ff00 */
[----:B------:R-:W-:Y:S01]  /*2b6d0*/  CS2R R12, SRZ ;  /* 0x00000000000c7805 */ /* 0x000fe2000001ff00 */
[----:B------:R-:W-:Y:S01]  /*2b6e0*/  CS2R R14, SRZ ;  /* 0x00000000000e7805 */ /* 0x000fe2000001ff00 */
[----:B------:R1:W-:Y:S01]  /*2b6f0*/  STL [R1+0x1130], RZ ;  /* 0x001130ff01007387 */ /* 0x0003e20000100800 */
[----:B------:R-:W-:Y:S01]  /*2b700*/  CS2R R8, SRZ ;  /* 0x0000000000087805 */ /* 0x000fe2000001ff00 */
[----:B------:R-:W-:-:S02]  /*2b710*/  CS2R R10, SRZ ;  /* 0x00000000000a7805 */ /* 0x000fc4000001ff00 */
[----:B------:R1:W-:Y:S04]  /*2b720*/  STL [R1+0x1134], RZ ;  /* 0x001134ff01007387 */ /* 0x0003e80000100800 */
        /* <DEDUP_REMOVED lines=1896> */
[----:B------:R1:W-:Y:S04]  /*32db0*/  STL [R1+0x4474], R0 ;  /* 0x0044740001007387 */ /* 0x0003e80000100800 */
        /* <DEDUP_REMOVED lines=121> */
[----:B------:R1:W-:Y:S01]  /*33550*/  STL [R1+0x1e1c], RZ ;  /* 0x001e1cff01007387 */ /* 0x0003e20000100800 */
[----:B------:R-:W-:Y:S05]  /*33560*/  BRA `(.L_x_1) ;  /* 0x00093d5000007947 */ /* 0x000fea0003800000 */
.L_x_0:
[C---:B-12---:R-:W-:Y:S01]  /*33570*/  LOP3.LUT R5, R221.reuse, 0x7, RZ, 0xc0, !PT ;  /* 0x00000007dd057812 */ /* 0x046fe200078ec0ff */
[----:B------:R-:W-:Y:S01]  /*33580*/  IMAD.MOV.U32 R8, RZ, RZ, 0x2 ;  /* 0x00000002ff087424 */ /* 0x000fe200078e00ff */
[----:B------:R-:W-:Y:S01]  /*33590*/  SHF.L.U32 R7, R221, 0x1, RZ ;  /* 0x00000001dd077819 */ /* 0x000fe200000006ff */
[----:B------:R-:W-:Y:S01]  /*335a0*/  STL [R1+0x3a38], RZ ;  /* 0x003a38ff01007387 */ /* 0x000fe20000100800 */
[----:B------:R-:W-:Y:S01]  /*335b0*/  IMAD.MOV.U32 R0, RZ, RZ, 0x3f ;  /* 0x0000003fff007424 */ /* 0x000fe200078e00ff */
[----:B------:R-:W-:Y:S01]  /*335c0*/  CS2R R28, SRZ ;  /* 0x00000000001c7805 */ /* 0x000fe2000001ff00 */
[----:B------:R-:W-:Y:S01]  /*335d0*/  IMAD R5, R5, 0x110, RZ ;  /* 0x0000011005057824 */ /* 0x000fe200078e02ff */
[----:B------:R1:W-:Y:S01]  /*335e0*/  STL [R1+0x3430], R8 ;  /* 0x0034300801007387 */ /* 0x0003e20000100800 */
[----:B------:R-:W-:Y:S01]  /*335f0*/  CS2R R30, SRZ ;  /* 0x00000000001e7805 */ /* 0x000fe2000001ff00 */
[----:B------:R-:W-:Y:S01]  /*33600*/  IADD3 R6, R0, c[0x0][0x180], RZ ;  /* 0x0000600000067a10 */ /* 0x000fe20007ffe0ff */
[----:B------:R-:W-:Y:S01]  /*33610*/  CS2R R24, SRZ ;  /* 0x0000000000187805 */ /* 0x000fe2000001ff00 */
[----:B------:R-:W-:Y:S01]  /*33620*/  LOP3.LUT R5, R5, 0x30, R7, 0x78, !PT ;  /* 0x0000003005057812 */ /* 0x000fe200078e7807 */
[----:B------:R-:W-:Y:S01]  /*33630*/  IMAD.MOV.U32 R7, RZ, RZ, -0x1 ;  /* 0xffffffffff077424 */ /* 0x000fe200078e00ff */
[----:B------:R-:W-:Y:S01]  /*33640*/  SHF.R.S32.HI R4, RZ, 0x1f, R6 ;  /* 0x0000001fff047819 */ /* 0x000fe20000011406 */
[----:B------:R-:W-:Y:S01]  /*33650*/  CS2R R26, SRZ ;  /* 0x00000000001a7805 */ /* 0x000fe2000001ff00 */
[----:B------:R-:W-:Y:S01]  /*33660*/  SHF.R.S32.HI R0, RZ, 0x1f, R2 ;  /* 0x0000001fff007819 */ /* 0x000fe20000011402 */
[----:B------:R-:W-:Y:S01]  /*33670*/  CS2R R20, SRZ ;  /* 0x0000000000147805 */ /* 0x000fe2000001ff00 */
[----:B------:R2:W-:Y:S01]  /*33680*/  STL [R1+0x343c], R7 ;  /* 0x00343c0701007387 */ /* 0x0005e20000100800 */
[----:B------:R-:W-:Y:S01]  /*33690*/  LEA.HI R4, R4, R6, RZ, 0x6 ;  /* 0x0000000604047211 */ /* 0x000fe200078f30ff */
[----:B------:R-:W-:Y:S01]  /*336a0*/  CS2R R22, SRZ ;  /* 0x0000000000167805 */ /* 0x000fe2000001ff00 */
[----:B------:R-:W-:Y:S01]  /*336b0*/  SHF.R.S32.HI R6, RZ, 0x1f, R3 ;  /* 0x0000001fff067819 */ /* 0x000fe20000011403 */
[----:B------:R-:W-:Y:S01]  /*336c0*/  STL [R1+0x1140], RZ ;  /* 0x001140ff01007387 */ /* 0x000fe20000100800 */
[----:B------:R-:W-:Y:S01]  /*336d0*/  SHF.L.U64.HI R0, R2, 0x2, R0 ;  /* 0x0000000202007819 */ /* 0x000fe20000010200 */
[----:B------:R-:W-:Y:S01]  /*336e0*/  CS2R R16, SRZ ;  /* 0x0000000000107805 */ /* 0x000fe2000001ff00 */
[----:B------:R-:W-:Y:S01]  /*336f0*/  SHF.L.U64.HI R2, R3, 0x2, R6 ;  /* 0x0000000203027819 */ /* 0x000fe20000010206 */
[----:B------:R-:W-:Y:S01]  /*33700*/  STL [R1+0x1144], RZ ;  /* 0x001144ff01007387 */ /* 0x000fe20000100800 */
[C---:B------:R-:W-:Y:S01]  /*33710*/  IMAD.SHL.U32 R6, R221.reuse, 0x40, RZ ;  /* 0x00000040dd067824 */ /* 0x040fe200078e00ff */
[----:B------:R-:W-:Y:S01]  /*33720*/  SHF.R.S32.HI R32, RZ, 0x6, R4 ;  /* 0x00000006ff207819 */ /* 0x000fe20000011404 */
[----:B------:R-:W-:Y:S01]  /*33730*/  CS2R R18, SRZ ;  /* 0x0000000000127805 */ /* 0x000fe2000001ff00 */
[----:B------:R-:W-:Y:S01]  /*33740*/  STL [R1+0x1148], RZ ;  /* 0x001148ff01007387 */ /* 0x000fe20000100800 */
[----:B------:R-:W-:Y:S01]  /*33750*/  LOP3.LUT R3, R221, 0x3, RZ, 0xc0, !PT ;  /* 0x00000003dd037812 */ /* 0x000fe200078ec0ff */
[----:B------:R-:W-:Y:S01]  /*33760*/  CS2R R12, SRZ ;  /* 0x00000000000c7805 */ /* 0x000fe2000001ff00 */
[----:B------:R-:W-:Y:S01]  /*33770*/  LOP3.LUT R6, R6, 0x800, RZ, 0xc0, !PT ;  /* 0x0000080006067812 */ /* 0x000fe200078ec0ff */
[----:B------:R-:W-:Y:S01]  /*33780*/  STL [R1+0x114c], RZ ;  /* 0x00114cff01007387 */ /* 0x000fe20000100800 */
[----:B------:R-:W-:Y:S01]  /*33790*/  CS2R R14, SRZ ;  /* 0x00000000000e7805 */ /* 0x000fe2000001ff00 */
[----:B------:R-:W-:Y:S01]  /*337a0*/  IMAD R3, R3, 0x820, RZ ;  /* 0x0000082003037824 */ /* 0x000fe200078e02ff */
[----:B------:R-:W-:Y:S01]  /*337b0*/  LOP3.LUT R4, R5, R6, RZ, 0xfc, !PT ;  /* 0x0000000605047212 */ /* 0x000fe200078efcff */
[----:B------:R-:W-:Y:S01]  /*337c0*/  STL [R1+0x1130], RZ ;  /* 0x001130ff01007387 */ /* 0x000fe20000100800 */
[----:B-1----:R-:W-:Y:S01]  /*337d0*/  CS2R R8, SRZ ;  /* 0x0000000000087805 */ /* 0x002fe2000001ff00 */
[----:B------:R-:W-:Y:S01]  /*337e0*/  CS2R R10, SRZ ;  /* 0x00000000000a7805 */ /* 0x000fe2000001ff00 */
[----:B--2---:R-:W-:Y:S01]  /*337f0*/  LOP3.LUT R7, R3, 0x5c, R221, 0x78, !PT ;  /* 0x0000005c03077812 */ /* 0x004fe200078e78dd */
[----:B------:R-:W-:Y:S01]  /*33800*/  STL [R1+0x1134], RZ ;  /* 0x001134ff01007387 */ /* 0x000fe20000100800 */
[----:B------:R-:W-:-:S02]  /*33810*/  LOP3.LUT R3, R4, 0x40, RZ, 0x3c, !PT ;  /* 0x0000004004037812 */ /* 0x000fc400078e3cff */
[----:B------:R-:W-:Y:S01]  /*33820*/  LOP3.LUT R5, R7, 0x20, RZ, 0x3c, !PT ;  /* 0x0000002007057812 */ /* 0x000fe200078e3cff */
[----:B------:R-:W-:Y:S04]  /*33830*/  STL [R1+0x1138], RZ ;  /* 0x001138ff01007387 */ /* 0x000fe80000100800 */
        /* <DEDUP_REMOVED lines=1832> */
[----:B------:R1:W-:Y:S04]  /*3aac0*/  STL [R1+0x4474], R6 ;  /* 0x0044740601007387 */ /* 0x0003e80000100800 */
[----:B------:R2:W-:Y:S04]  /*3aad0*/  STL [R1+0x27dc], RZ ;  /* 0x0027dcff01007387 */ /* 0x0005e80000100800 */
[----:B------:R2:W-:Y:S01]  /*3aae0*/  STL [R1+0x27c0], RZ ;  /* 0x0027c0ff01007387 */ /* 0x0005e20000100800 */
[----:B-1----:R-:W-:-:S03]  /*3aaf0*/  IADD3 R6, R32, -0x3, RZ ;  /* 0xfffffffd20067810 */ /* 0x002fc60007ffe0ff */
        /* <DEDUP_REMOVED lines=184> */
[----:B------:R2:W-:Y:S02]  /*3b680*/  STL [R1+0x4468], R3 ;  /* 0x0044680301007387 */ /* 0x0005e40000100800 */
.L_x_2:
[----:B--23--:R-:W2:Y:S01]  /*3b690*/  LDL.LU R3, [R1+0x343c] ;  /* 0x00343c0001037983 */ /* 0x00cea20000300800 */
[----:B------:R-:W-:-:S04]  /*3b6a0*/  DEPBAR.LE SB0, 0x4 ;  /* 0x000081000000791a */ /* 0x000fc80000000000 */
[----:B------:R-:W3:Y:S04]  /*3b6b0*/  LDL R6, [R1+0x3a40] ;  /* 0x003a400001067983 */ /* 0x000ee80000100800 */
[----:B------:R-:W1:Y:S04]  /*3b6c0*/  S2R R32, SR_TID.X ;  /* 0x0000000000207919 */ /* 0x000e680000002100 */
[----:B-----5:R-:W-:Y:S04]  /*3b6d0*/  STL [R1+0x4618], R252 ;  /* 0x004618fc01007387 */ /* 0x020fe80000100800 */
[----:B------:R-:W-:Y:S04]  /*3b6e0*/  STL [R1+0x4614], R2 ;  /* 0x0046140201007387 */ /* 0x000fe80000100800 */
[----:B------:R-:W-:Y:S01]  /*3b6f0*/  STL [R1+0x4610], R0 ;  /* 0x0046100001007387 */ /* 0x000fe20000100800 */
[----:B-1----:R-:W-:-:S02]  /*3b700*/  LOP3.LUT R4, R32, 0x3, RZ, 0xc0, !PT ;  /* 0x0000000320047812 */ /* 0x002fc400078ec0ff */
[----:B------:R-:W-:-:S03]  /*3b710*/  LOP3.LUT R7, R32, 0x3, RZ, 0xc0, !PT ;  /* 0x0000000320077812 */ /* 0x000fc600078ec0ff */
[----:B------:R-:W-:Y:S02]  /*3b720*/  IMAD R4, R4, 0x820, RZ ;  /* 0x0000082004047824 */ /* 0x000fe400078e02ff */
[----:B------:R-:W-:-:S03]  /*3b730*/  IMAD R7, R7, 0x820, RZ ;  /* 0x0000082007077824 */ /* 0x000fc600078e02ff */
[--C-:B------:R-:W-:Y:S02]  /*3b740*/  LOP3.LUT R4, R4, 0x5c, R32.reuse, 0x78, !PT ;  /* 0x0000005c04047812 */ /* 0x100fe400078e7820 */
[----:B------:R-:W-:Y:S02]  /*3b750*/  LOP3.LUT R7, R7, 0x5c, R32, 0x78, !PT ;  /* 0x0000005c07077812 */ /* 0x000fe400078e7820 */
[----:B------:R-:W-:Y:S01]  /*3b760*/  LOP3.LUT R4, R4, 0x20, RZ, 0x3c, !PT ;  /* 0x0000002004047812 */ /* 0x000fe200078e3cff */
[----:B------:R-:W-:Y:S01]  /*3b770*/  BAR.SYNC.DEFER_BLOCKING 0x0 ;  /* 0x0000000000007b1d */ /* 0x000fe20000010000 */
[----:B--2---:R-:W-:-:S04]  /*3b780*/  IADD3 R3, R3, 0x1, RZ ;  /* 0x0000000103037810 */ /* 0x004fc80007ffe0ff */
[----:B------:R-:W-:-:S04]  /*3b790*/  ISETP.GT.AND P0, PT, R3, 0x2, PT ;  /* 0x000000020300780c */ /* 0x000fc80003f04270 */
[----:B------:R-:W-:-:S04]  /*3b7a0*/  SEL R5, R3, RZ, !P0 ;  /* 0x000000ff03057207 */ /* 0x000fc80004000000 */
[C---:B------:R-:W-:Y:S01]  /*3b7b0*/  LEA R4, R5.reuse, R4, 0x11 ;  /* 0x0000000405047211 */ /* 0x040fe200078e88ff */
[C---:B------:R-:W-:Y:S01]  /*3b7c0*/  IMAD R3, R5.reuse, 0x20000, R7 ;  /* 0x0002000005037824 */ /* 0x040fe200078e0207 */
[----:B------:R-:W-:Y:S01]  /*3b7d0*/  STL [R1+0x343c], R5 ;  /* 0x00343c0501007387 */ /* 0x000fe20000100800 */
[----:B---3--:R-:W-:-:S03]  /*3b7e0*/  IMAD R6, R5, 0x20000, R6 ;  /* 0x0002000005067824 */ /* 0x008fc600078e0206 */
[----:B------:R-:W-:Y:S04]  /*3b7f0*/  LDS R132, [R3] ;  /* 0x0000000003847984 */ /* 0x000fe80000000800 */
[----:B------:R-:W-:Y:S04]  /*3b800*/  LDS R134, [R3+0x2000] ;  /* 0x0020000003867984 */ /* 0x000fe80000000800 */
[----:B------:R-:W-:Y:S04]  /*3b810*/  LDS R133, [R4] ;  /* 0x0000000004857984 */ /* 0x000fe80000000800 */
[----:B------:R-:W-:Y:S04]  /*3b820*/  LDS R135, [R4+0x2000] ;  /* 0x0020000004877984 */ /* 0x000fe80000000800 */
[----:B------:R-:W1:Y:S04]  /*3b830*/  LDSM.16.M88.4 R124, [R6+0x61000] ;  /* 0x06100000067c783b */ /* 0x000e680000000200 */
[----:B------:R-:W2:Y:S04]  /*3b840*/  LDSM.16.M88.4 R128, [R6+0x60000] ;  /* 0x060000000680783b */ /* 0x000ea80000000200 */
[----:B------:R-:W3:Y:S04]  /*3b850*/  LDSM.16.M88.4 R120, [R6+0x62000] ;  /* 0x062000000678783b */ /* 0x000ee80000000200 */
[----:B------:R-:W4:Y:S04]  /*3b860*/  LDSM.16.M88.4 R116, [R6+0x63000] ;  /* 0x063000000674783b */ /* 0x000f280000000200 */
[----:B------:R-:W3:Y:S04]  /*3b870*/  LDSM.16.M88.4 R112, [R6+0x64000] ;  /* 0x064000000670783b */ /* 0x000ee80000000200 */
[----:B------:R-:W4:Y:S04]  /*3b880*/  LDSM.16.M88.4 R108, [R6+0x65000] ;  /* 0x06500000066c783b */ /* 0x000f280000000200 */
[----:B------:R-:W-:Y:S04]  /*3b890*/  STL [R1+0x5378], R5 ;  /* 0x0053780501007387 */ /* 0x000fe80000100800 */
[----:B------:R-:W4:Y:S04]  /*3b8a0*/  LDSM.16.M88.4 R100, [R6+0x67000] ;  /* 0x067000000664783b */ /* 0x000f280000000200 */
[----:B------:R-:W4:Y:S04]  /*3b8b0*/  LDSM.16.M88.4 R96, [R6+0x68000] ;  /* 0x068000000660783b */ /* 0x000f280000000200 */
[----:B------:R-:W4:Y:S01]  /*3b8c0*/  LDSM.16.M88.4 R92, [R6+0x69000] ;  /* 0x06900000065c783b */ /* 0x000f220000000200 */
[C---:B-1----:R-:W-:Y:S03]  /*3b8d0*/  HMMA.1688.F32.TF32 R24, R132.reuse, R124, R24 ;  /* 0x0000007c8418723c */ /* 0x042fe60000081018 */
[----:B------:R-:W1:Y:S04]  /*3b8e0*/  LDSM.16.M88.4 R88, [R6+0x6a000] ;  /* 0x06a000000658783b */ /* 0x000e680000000200 */
[----:B--2---:R-:W-:Y:S01]  /*3b8f0*/  STL [R1+0x584c], R130 ;  /* 0x00584c8201007387 */ /* 0x004fe20000100800 */
[C---:B------:R-:W-:Y:S03]  /*3b900*/  HMMA.1688.F32.TF32 R28, R132.reuse, R128, R28 ;  /* 0x00000080841c723c */ /* 0x040fe6000008101c */
[----:B------:R-:W-:Y:S04]  /*3b910*/  STL [R1+0x5848], R131 ;  /* 0x0058488301007387 */ /* 0x000fe80000100800 */
[----:B------:R-:W-:Y:S01]  /*3b920*/  STL [R1+0x5854], R126 ;  /* 0x0058547e01007387 */ /* 0x000fe20000100800 */
[C---:B---3--:R-:W-:Y:S03]  /*3b930*/  HMMA.1688.F32.TF32 R20, R132.reuse, R120, R20 ;  /* 0x000000788414723c */ /* 0x048fe60000081014 */
[----:B------:R-:W-:Y:S04]  /*3b940*/  STL [R1+0x5850], R127 ;  /* 0x0058507f01007387 */ /* 0x000fe80000100800 */
[----:B------:R-:W-:Y:S01]  /*3b950*/  STL [R1+0x585c], R122 ;  /* 0x00585c7a01007387 */ /* 0x000fe20000100800 */
[C---:B----4-:R-:W-:Y:S03]  /*3b960*/  HMMA.1688.F32.TF32 R16, R132.reuse, R116, R16 ;  /* 0x000000748410723c */ /* 0x050fe60000081010 */
[----:B------:R-:W-:Y:S04]  /*3b970*/  STL [R1+0x5858], R123 ;  /* 0x0058587b01007387 */ /* 0x000fe80000100800 */
[----:B------:R2:W-:Y:S01]  /*3b980*/  STL [R1+0x5864], R118 ;  /* 0x0058647601007387 */ /* 0x0005e20000100800 */
[C---:B------:R-:W-:Y:S03]  /*3b990*/  HMMA.1688.F32.TF32 R12, R132.reuse, R112, R12 ;  /* 0x00000070840c723c */ /* 0x040fe6000008100c */
[----:B------:R-:W-:Y:S04]  /*3b9a0*/  STL [R1+0x5860], R119 ;  /* 0x0058607701007387 */ /* 0x000fe80000100800 */
[----:B------:R3:W-:Y:S01]  /*3b9b0*/  STL [R1+0x586c], R114 ;  /* 0x00586c7201007387 */ /* 0x0007e20000100800 */
[----:B--2---:R-:W-:Y:S01]  /*3b9c0*/  MOV R118, R27 ;  /* 0x0000001b00767202 */ /* 0x004fe20000000f00 */
[----:B------:R-:W-:Y:S02]  /*3b9d0*/  HMMA.1688.F32.TF32 R8, R132, R108, R8 ;  /* 0x0000006c8408723c */ /* 0x000fe40000081008 */
[----:B------:R2:W-:Y:S04]  /*3b9e0*/  STL [R1+0x5868], R115 ;  /* 0x0058687301007387 */ /* 0x0005e80000100800 */
[----:B------:R4:W-:Y:S01]  /*3b9f0*/  STL [R1+0x5874], R110 ;  /* 0x0058746e01007387 */ /* 0x0009e20000100800 */
[----:B---3--:R-:W-:Y:S01]  /*3ba00*/  IMAD.MOV.U32 R114, RZ, RZ, R25 ;  /* 0x000000ffff727224 */ /* 0x008fe200078e0019 */
[----:B------:R-:W-:-:S02]  /*3ba10*/  MOV R126, R19 ;  /* 0x00000013007e7202 */ /* 0x000fc40000000f00 */
[----:B------:R3:W-:Y:S01]  /*3ba20*/  STL [R1+0x5870], R111 ;  /* 0x0058706f01007387 */ /* 0x0007e20000100800 */
[----:B------:R-:W-:Y:S02]  /*3ba30*/  IMAD.MOV.U32 R123, RZ, RZ, R18 ;  /* 0x000000ffff7b7224 */ /* 0x000fe400078e0012 */
[----:B--2---:R-:W-:Y:S01]  /*3ba40*/  IMAD.MOV.U32 R115, RZ, RZ, R26 ;  /* 0x000000ffff737224 */ /* 0x004fe200078e001a */
[----:B------:R-:W-:Y:S01]  /*3ba50*/  STL.64 [R1+0x2ea0], R28 ;  /* 0x002ea01c01007387 */ /* 0x000fe20000100a00 */
[----:B------:R-:W-:Y:S02]  /*3ba60*/  IMAD.MOV.U32 R122, RZ, RZ, R17 ;  /* 0x000000ffff7a7224 */ /* 0x000fe400078e0011 */
[----:B----4-:R-:W-:Y:S01]  /*3ba70*/  IMAD.MOV.U32 R110, RZ, RZ, R23 ;  /* 0x000000ffff6e7224 */ /* 0x010fe200078e0017 */
[----:B------:R-:W-:Y:S01]  /*3ba80*/  STL.64 [R1+0x2ea8], R30 ;  /* 0x002ea81e01007387 */ /* 0x000fe20000100a00 */
[----:B------:R-:W-:Y:S02]  /*3ba90*/  IMAD.MOV.U32 R119, RZ, RZ, R16 ;  /* 0x000000ffff777224 */ /* 0x000fe400078e0010 */
[----:B---3--:R-:W-:Y:S01]  /*3baa0*/  IMAD.MOV.U32 R111, RZ, RZ, R24 ;  /* 0x000000ffff6f7224 */ /* 0x008fe200078e0018 */
[----:B------:R2:W-:Y:S04]  /*3bab0*/  STL [R1+0x5884], R118 ;  /* 0x0058847601007387 */ /* 0x0005e80000100800 */
[----:B------:R3:W-:Y:S04]  /*3bac0*/  STL [R1+0x5880], R115 ;  /* 0x0058807301007387 */ /* 0x0007e80000100800 */
[----:B------:R4:W-:Y:S01]  /*3bad0*/  STL [R1+0x587c], R114 ;  /* 0x00587c7201007387 */ /* 0x0009e20000100800 */
[----:B--2---:R-:W-:-:S03]  /*3bae0*/  IMAD.MOV.U32 R118, RZ, RZ, R12 ;  /* 0x000000ffff767224 */ /* 0x004fc600078e000c */
[----:B------:R2:W-:Y:S01]  /*3baf0*/  STL [R1+0x5878], R111 ;  /* 0x0058786f01007387 */ /* 0x0005e20000100800 */
[----:B---3--:R-:W-:-:S03]  /*3bb00*/  IMAD.MOV.U32 R115, RZ, RZ, R13 ;  /* 0x000000ffff737224 */ /* 0x008fc600078e000d */
[----:B------:R-:W-:Y:S01]  /*3bb10*/  STL.64 [R1+0x2ef0], R20 ;  /* 0x002ef01401007387 */ /* 0x000fe20000100a00 */
[----:B----4-:R-:W-:-:S03]  /*3bb20*/  IMAD.MOV.U32 R114, RZ, RZ, R14 ;  /* 0x000000ffff727224 */ /* 0x010fc600078e000e */
[----:B------:R-:W-:Y:S01]  /*3bb30*/  STL [R1+0x2ef8], R22 ;  /* 0x002ef81601007387 */ /* 0x000fe20000100800 */
[----:B--2---:R-:W-:-:S03]  /*3bb40*/  IMAD.MOV.U32 R111, RZ, RZ, R15 ;  /* 0x000000ffff6f7224 */ /* 0x004fc600078e000f */
[----:B------:R2:W-:Y:S04]  /*3bb50*/  STL [R1+0x5888], R110 ;  /* 0x0058886e01007387 */ /* 0x0005e80000100800 */
[----:B------:R3:W-:Y:S04]  /*3bb60*/  STL [R1+0x5894], R123 ;  /* 0x0058947b01007387 */ /* 0x0007e80000100800 */
[----:B------:R4:W-:Y:S01]  /*3bb70*/  STL [R1+0x5890], R122 ;  /* 0x0058907a01007387 */ /* 0x0009e20000100800 */
[----:B--2---:R-:W-:-:S03]  /*3bb80*/  IMAD.MOV.U32 R110, RZ, RZ, R11 ;  /* 0x000000ffff6e7224 */ /* 0x004fc600078e000b */
[----:B------:R2:W-:Y:S01]  /*3bb90*/  STL [R1+0x588c], R119 ;  /* 0x00588c7701007387 */ /* 0x0005e20000100800 */
[----:B---3--:R-:W-:-:S03]  /*3bba0*/  MOV R123, R8 ;  /* 0x00000008007b7202 */ /* 0x008fc60000000f00 */
[----:B------:R-:W3:Y:S01]  /*3bbb0*/  LDL.LU.64 R152, [R1+0x1140] ;  /* 0x0011400001987983 */ /* 0x000ee20000300a00 */
[----:B----4-:R-:W-:-:S03]  /*3bbc0*/  IMAD.MOV.U32 R122, RZ, RZ, R9 ;  /* 0x000000ffff7a7224 */ /* 0x010fc600078e0009 */
[----:B------:R-:W3:Y:S01]  /*3bbd0*/  LDL.LU.64 R154, [R1+0x1148] ;  /* 0x00114800019a7983 */ /* 0x000ee20000300a00 */
[----:B--2---:R-:W-:-:S03]  /*3bbe0*/  IMAD.MOV.U32 R119, RZ, RZ, R10 ;  /* 0x000000ffff777224 */ /* 0x004fc600078e000a */
[----:B------:R-:W2:Y:S04]  /*3bbf0*/  LDL.LU.64 R148, [R1+0x1130] ;  /* 0x0011300001947983 */ /* 0x000ea80000300a00 */
[----:B------:R-:W2:Y:S04]  /*3bc00*/  LDL.LU.64 R150, [R1+0x1138] ;  /* 0x0011380001967983 */ /* 0x000ea80000300a00 */
[----:B------:R-:W4:Y:S04]  /*3bc10*/  LDL.LU.64 R144, [R1+0x1120] ;  /* 0x0011200001907983 */ /* 0x000f280000300a00 */
[----:B------:R-:W4:Y:S04]  /*3bc20*/  LDL.LU.64 R146, [R1+0x1128] ;  /* 0x0011280001927983 */ /* 0x000f280000300a00 */
[----:B------:R-:W3:Y:S04]  /*3bc30*/  LDL.LU.64 R140, [R1+0x1110] ;  /* 0x00111000018c7983 */ /* 0x000ee80000300a00 */
[----:B------:R-:W3:Y:S04]  /*3bc40*/  LDL.LU.64 R142, [R1+0x1118] ;  /* 0x00111800018e7983 */ /* 0x000ee80000300a00 */
[----:B------:R-:W1:Y:S04]  /*3bc50*/  LDSM.16.M88.4 R84, [R6+0x6b000] ;  /* 0x06b000000654783b */ /* 0x000e680000000200 */
        /* <DEDUP_REMOVED lines=15> */
[----:B------:R-:W-:Y:S04]  /*3bd50*/  STL [R1+0x5714], R102 ;  /* 0x0057146601007387 */ /* 0x000fe80000100800 */
[----:B------:R-:W1:Y:S04]  /*3bd60*/  LDSM.16.M88.4 R20, [R6+0x7b000] ;  /* 0x07b000000614783b */ /* 0x000e680000000200 */
[----:B------:R-:W-:Y:S04]  /*3bd70*/  STL [R1+0x5710], R103 ;  /* 0x0057106701007387 */ /* 0x000fe80000100800 */
[----:B------:R-:W-:Y:S04]  /*3bd80*/  STL [R1+0x5708], R98 ;  /* 0x0057086201007387 */ /* 0x000fe80000100800 */
[----:B------:R-:W1:Y:S04]  /*3bd90*/  LDSM.16.M88.4 R16, [R6+0x7c000] ;  /* 0x07c000000610783b */ /* 0x000e680000000200 */
[----:B------:R-:W-:Y:S04]  /*3bda0*/  STL [R1+0x5704], R99 ;  /* 0x0057046301007387 */ /* 0x000fe80000100800 */
[----:B------:R-:W-:Y:S04]  /*3bdb0*/  STL [R1+0x5700], R94 ;  /* 0x0057005e01007387 */ /* 0x000fe80000100800 */
[----:B------:R-:W1:Y:S04]  /*3bdc0*/  LDSM.16.M88.4 R12, [R6+0x7d000] ;  /* 0x07d00000060c783b */ /* 0x000e680000000200 */
[----:B------:R-:W-:Y:S04]  /*3bdd0*/  STL [R1+0x56fc], R95 ;  /* 0x0056fc5f01007387 */ /* 0x000fe80000100800 */
[----:B-1----:R-:W-:Y:S04]  /*3bde0*/  STL [R1+0x5718], R90 ;  /* 0x0057185a01007387 */ /* 0x002fe80000100800 */
[----:B------:R-:W1:Y:S04]  /*3bdf0*/  LDSM.16.M88.4 R8, [R6+0x7e000] ;  /* 0x07e000000608783b */ /* 0x000e680000000200 */
[----:B------:R-:W-:Y:S04]  /*3be00*/  STL [R1+0x570c], R91 ;  /* 0x00570c5b01007387 */ /* 0x000fe80000100800 */
[----:B------:R-:W-:Y:S04]  /*3be10*/  STL [R1+0x5720], R86 ;  /* 0x0057205601007387 */ /* 0x000fe80000100800 */
[----:B------:R-:W1:Y:S04]  /*3be20*/  LDSM.16.M88.4 R240, [R6+0x7f000] ;  /* 0x07f0000006f0783b */ /* 0x000e680000000200 */
        /* <DEDUP_REMOVED lines=26> */
[----:B------:R1:W-:Y:S04]  /*3bfd0*/  STL [R1+0x5784], R35 ;  /* 0x0057842301007387 */ /* 0x0003e80000100800 */
[----:B------:R-:W-:Y:S04]  /*3bfe0*/  STL [R1+0x5790], R30 ;  /* 0x0057901e01007387 */ /* 0x000fe80000100800 */
[----:B------:R-:W-:Y:S04]  /*3bff0*/  STL [R1+0x578c], R31 ;  /* 0x00578c1f01007387 */ /* 0x000fe80000100800 */
[----:B------:R-:W-:Y:S04]  /*3c000*/  STL [R1+0x5798], R26 ;  /* 0x0057981a01007387 */ /* 0x000fe80000100800 */
[----:B------:R1:W-:Y:S04]  /*3c010*/  STL [R1+0x5794], R27 ;  /* 0x0057941b01007387 */ /* 0x0003e80000100800 */
[----:B------:R-:W-:Y:S04]  /*3c020*/  STL [R1+0x57a0], R22 ;  /* 0x0057a01601007387 */ /* 0x000fe80000100800 */
[----:B------:R-:W-:Y:S04]  /*3c030*/  STL [R1+0x579c], R23 ;  /* 0x00579c1701007387 */ /* 0x000fe80000100800 */
[----:B------:R-:W-:Y:S04]  /*3c040*/  STL [R1+0x56b4], R18 ;  /* 0x0056b41201007387 */ /* 0x000fe80000100800 */
[----:B------:R-:W-:Y:S04]  /*3c050*/  STL [R1+0x56b0], R19 ;  /* 0x0056b01301007387 */ /* 0x000fe80000100800 */
[----:B------:R-:W-:Y:S04]  /*3c060*/  STL [R1+0x56bc], R14 ;  /* 0x0056bc0e01007387 */ /* 0x000fe80000100800 */
[----:B------:R-:W3:Y:S04]  /*3c070*/  LDSM.16.M88.4 R104, [R6+0x66000] ;  /* 0x066000000668783b */ /* 0x000ee80000000200 */
[----:B------:R-:W-:Y:S04]  /*3c080*/  LDS R136, [R3+0x80] ;  /* 0x0000800003887984 */ /* 0x000fe80000000800 */
[----:B------:R-:W-:Y:S04]  /*3c090*/  LDS R138, [R3+0x2080] ;  /* 0x00208000038a7984 */ /* 0x000fe80000000800 */
[----:B------:R-:W-:Y:S01]  /*3c0a0*/  LDS R137, [R4+0x80] ;  /* 0x0000800004897984 */ /* 0x000fe20000000800 */
[C---:B--2---:R-:W-:Y:S03]  /*3c0b0*/  HMMA.1688.F32.TF32 R148, R132.reuse, R100, R148 ;  /* 0x000000648494723c */ /* 0x044fe60000081094 */
[----:B------:R-:W-:Y:S04]  /*3c0c0*/  STL [R1+0x56b8], R15 ;  /* 0x0056b80f01007387 */ /* 0x000fe80000100800 */
[----:B-1----:R-:W-:Y:S04]  /*3c0d0*/  STL [R1+0x56c0], R10 ;  /* 0x0056c00a01007387 */ /* 0x002fe80000100800 */
[----:B------:R-:W-:Y:S04]  /*3c0e0*/  STL [R1+0x56ac], R11 ;  /* 0x0056ac0b01007387 */ /* 0x000fe80000100800 */
[----:B------:R-:W-:Y:S04]  /*3c0f0*/  STL [R1+0x56c4], R242 ;  /* 0x0056c4f201007387 */ /* 0x000fe80000100800 */
[----:B------:R-:W-:Y:S01]  /*3c100*/  STL [R1+0x56a8], R243 ;  /* 0x0056a8f301007387 */ /* 0x000fe20000100800 */
[----:B----4-:R-:W-:Y:S03]  /*3c110*/  HMMA.1688.F32.TF32 R144, R132, R96, R144 ;  /* 0x000000608490723c */ /* 0x010fe60000081090 */
[----:B------:R1:W-:Y:S01]  /*3c120*/  STL [R1+0x4d14], R6 ;  /* 0x004d140601007387 */ /* 0x0003e20000100800 */
[----:B------:R-:W-:Y:S01]  /*3c130*/  IMAD.MOV.U32 R35, RZ, RZ, R148 ;  /* 0x000000ffff237224 */ /* 0x000fe200078e0094 */
[----:B------:R-:W-:Y:S01]  /*3c140*/  MOV R39, R150 ;  /* 0x0000009600277202 */ /* 0x000fe20000000f00 */
[----:B------:R-:W-:Y:S01]  /*3c150*/  IMAD.MOV.U32 R38, RZ, RZ, R149 ;  /* 0x000000ffff267224 */ /* 0x000fe200078e0095 */
[----:B------:R-:W2:Y:S01]  /*3c160*/  LDS R139, [R4+0x2080] ;  /* 0x00208000048b7984 */ /* 0x000ea20000000800 */
[----:B------:R-:W-:-:S03]  /*3c170*/  IMAD.MOV.U32 R42, RZ, RZ, R151 ;  /* 0x000000ffff2a7224 */ /* 0x000fc600078e0097 */
[----:B------:R-:W4:Y:S04]  /*3c180*/  LDL.LU.64 R148, [R1+0x1100] ;  /* 0x0011000001947983 */ /* 0x000f280000300a00 */
[----:B------:R-:W4:Y:S04]  /*3c190*/  LDL.LU.64 R150, [R1+0x1108] ;  /* 0x0011080001967983 */ /* 0x000f280000300a00 */
[----:B------:R-:W-:Y:S04]  /*3c1a0*/  STL [R1+0x57b0], R42 ;  /* 0x0057b02a01007387 */ /* 0x000fe80000100800 */
[----:B------:R-:W-:Y:S01]  /*3c1b0*/  STL [R1+0x57ac], R39 ;  /* 0x0057ac2701007387 */ /* 0x000fe20000100800 */
[----:B------:R-:W-:Y:S01]  /*3c1c0*/  IMAD.MOV.U32 R43, RZ, RZ, R144 ;  /* 0x000000ffff2b7224 */ /* 0x000fe200078e0090 */
[----:B------:R-:W-:Y:S01]  /*3c1d0*/  MOV R50, R147 ;  /* 0x0000009300327202 */ /* 0x000fe20000000f00 */
[----:B------:R-:W-:Y:S01]  /*3c1e0*/  IMAD.MOV.U32 R46, RZ, RZ, R145 ;  /* 0x000000ffff2e7224 */ /* 0x000fe200078e0091 */
[----:B------:R-:W-:Y:S01]  /*3c1f0*/  STL [R1+0x57a8], R38 ;  /* 0x0057a82601007387 */ /* 0x000fe20000100800 */
[----:B------:R-:W-:-:S03]  /*3c200*/  IMAD.MOV.U32 R47, RZ, RZ, R146 ;  /* 0x000000ffff2f7224 */ /* 0x000fc600078e0092 */
[----:B------:R1:W-:Y:S04]  /*3c210*/  STL [R1+0x57a4], R35 ;  /* 0x0057a42301007387 */ /* 0x0003e80000100800 */
[----:B------:R-:W2:Y:S04]  /*3c220*/  LDL.LU.64 R144, [R1+0x10f0] ;  /* 0x0010f00001907983 */ /* 0x000ea80000300a00 */
[----:B------:R-:W2:Y:S01]  /*3c230*/  LDL.LU.64 R146, [R1+0x10f8] ;  /* 0x0010f80001927983 */ /* 0x000ea20000300a00 */
[----:B---3--:R-:W-:Y:S03]  /*3c240*/  HMMA.1688.F32.TF32 R140, R132, R92, R140 ;  /* 0x0000005c848c723c */ /* 0x008fe6000008108c */
[----:B------:R-:W-:Y:S04]  /*3c250*/  STL [R1+0x57c0], R50 ;  /* 0x0057c03201007387 */ /* 0x000fe80000100800 */
[----:B------:R-:W-:Y:S04]  /*3c260*/  STL [R1+0x57bc], R47 ;  /* 0x0057bc2f01007387 */ /* 0x000fe80000100800 */
[----:B------:R-:W-:Y:S04]  /*3c270*/  STL [R1+0x57b8], R46 ;  /* 0x0057b82e01007387 */ /* 0x000fe80000100800 */
[----:B------:R3:W-:Y:S04]  /*3c280*/  STL [R1+0x57b4], R43 ;  /* 0x0057b42b01007387 */ /* 0x0007e80000100800 */
[----:B------:R-:W-:Y:S04]  /*3c290*/  LDS R244, [R3+0x280] ;  /* 0x0002800003f47984 */ /* 0x000fe80000000800 */
[----:B------:R-:W-:Y:S01]  /*3c2a0*/  LDS R246, [R3+0x2280] ;  /* 0x0022800003f67984 */ /* 0x000fe20000000800 */
[----:B------:R-:W-:-:S02]  /*3c2b0*/  IMAD.MOV.U32 R59, RZ, RZ, R140 ;  /* 0x000000ffff3b7224 */ /* 0x000fc400078e008c */
[----:B------:R-:W-:Y:S01]  /*3c2c0*/  IMAD.MOV.U32 R62, RZ, RZ, R141 ;  /* 0x000000ffff3e7224 */ /* 0x000fe200078e008d */
[----:B------:R-:W-:Y:S01]  /*3c2d0*/  LDS R245, [R4+0x280] ;  /* 0x0002800004f57984 */ /* 0x000fe20000000800 */
[----:B------:R-:W-:Y:S02]  /*3c2e0*/  IMAD.MOV.U32 R63, RZ, RZ, R142 ;  /* 0x000000ffff3f7224 */ /* 0x000fe400078e008e */
[----:B------:R-:W-:Y:S01]  /*3c2f0*/  IMAD.MOV.U32 R66, RZ, RZ, R143 ;  /* 0x000000ffff427224 */ /* 0x000fe200078e008f */
[----:B------:R-:W3:Y:S04]  /*3c300*/  LDL.LU.64 R140, [R1+0x10e0] ;  /* 0x0010e000018c7983 */ /* 0x000ee80000300a00 */
[----:B------:R-:W3:Y:S04]  /*3c310*/  LDL.LU.64 R142, [R1+0x10e8] ;  /* 0x0010e800018e7983 */ /* 0x000ee80000300a00 */
[----:B------:R-:W-:Y:S04]  /*3c320*/  STL [R1+0x57d0], R66 ;  /* 0x0057d04201007387 */ /* 0x000fe80000100800 */
[----:B------:R-:W-:Y:S04]  /*3c330*/  STL [R1+0x57cc], R63 ;  /* 0x0057cc3f01007387 */ /* 0x000fe80000100800 */
[----:B------:R-:W-:Y:S04]  /*3c340*/  STL [R1+0x57c8], R62 ;  /* 0x0057c83e01007387 */ /* 0x000fe80000100800 */
[----:B------:R1:W-:Y:S04]  /*3c350*/  STL [R1+0x57c4], R59 ;  /* 0x0057c43b01007387 */ /* 0x0003e80000100800 */
[----:B------:R-:W-:Y:S04]  /*3c360*/  LDS R247, [R4+0x2280] ;  /* 0x0022800004f77984 */ /* 0x000fe80000000800 */
        /* <DEDUP_REMOVED lines=15> */
[----:B------:R-:W-:Y:S01]  /*3c460*/  LDS R231, [R4+0x6000] ;  /* 0x0060000004e77984 */ /* 0x000fe20000000800 */
[C---:B----4-:R-:W-:Y:S11]  /*3c470*/  HMMA.1688.F32.TF32 R148, R132.reuse, R88, R148 ;  /* 0x000000588494723c */ /* 0x050ff60000081094 */
[----:B------:R-:W-:Y:S11]  /*3c480*/  @!UPT UIADD3 URZ, URZ, URZ, URZ ;  /* 0x0000003f3f3ff290 */ /* 0x000ff6000fffe03f */
[----:B------:R-:W-:Y:S02]  /*3c490*/  @!UPT UIADD3 URZ, URZ, URZ, URZ ;  /* 0x0000003f3f3ff290 */ /* 0x000fe4000fffe03f */
[----:B------:R-:W-:Y:S01]  /*3c4a0*/  MOV R67, R148 ;  /* 0x0000009400437202 */ /* 0x000fe20000000f00 */
[----:B------:R-:W-:Y:S02]  /*3c4b0*/  IMAD.MOV.U32 R70, RZ, RZ, R149 ;  /* 0x000000ffff467224 */ /* 0x000fe400078e0095 */
[----:B------:R-:W-:Y:S01]  /*3c4c0*/  IMAD.MOV.U32 R71, RZ, RZ, R150 ;  /* 0x000000ffff477224 */ /* 0x000fe200078e0096 */
[----:B------:R-:W4:Y:S01]  /*3c4d0*/  LDL.LU.64 R148, [R1+0x10d0] ;  /* 0x0010d00001947983 */ /* 0x000f220000300a00 */
[----:B------:R-:W-:Y:S01]  /*3c4e0*/  IMAD.MOV.U32 R74, RZ, RZ, R151 ;  /* 0x000000ffff4a7224 */ /* 0x000fe200078e0097 */
[----:B--2---:R-:W-:Y:S02]  /*3c4f0*/  HMMA.1688.F32.TF32 R144, R132, R84, R144 ;  /* 0x000000548490723c */ /* 0x004fe40000081090 */
[----:B------:R-:W4:Y:S04]  /*3c500*/  LDL.LU.64 R150, [R1+0x10d8] ;  /* 0x0010d80001967983 */ /* 0x000f280000300a00 */
[----:B------:R-:W-:Y:S04]  /*3c510*/  STL [R1+0x57e0], R74 ;  /* 0x0057e04a01007387 */ /* 0x000fe80000100800 */
[----:B------:R-:W-:Y:S04]  /*3c520*/  STL [R1+0x57dc], R71 ;  /* 0x0057dc4701007387 */ /* 0x000fe80000100800 */
[----:B------:R-:W-:Y:S04]  /*3c530*/  STL [R1+0x57d8], R70 ;  /* 0x0057d84601007387 */ /* 0x000fe80000100800 */
[----:B------:R2:W-:Y:S06]  /*3c540*/  STL [R1+0x57d4], R67 ;  /* 0x0057d44301007387 */ /* 0x0005ec0000100800 */
[----:B------:R-:W-:Y:S01]  /*3c550*/  IMAD.MOV.U32 R51, RZ, RZ, R144 ;  /* 0x000000ffff337224 */ /* 0x000fe200078e0090 */
[----:B------:R-:W-:Y:S01]  /*3c560*/  MOV R54, R145 ;  /* 0x0000009100367202 */ /* 0x000fe20000000f00 */
[----:B------:R-:W-:Y:S01]  /*3c570*/  IMAD.MOV.U32 R55, RZ, RZ, R146 ;  /* 0x000000ffff377224 */ /* 0x000fe200078e0092 */
[----:B------:R-:W2:Y:S01]  /*3c580*/  LDL.LU.64 R144, [R1+0x10c0] ;  /* 0x0010c00001907983 */ /* 0x000ea20000300a00 */
[----:B------:R-:W-:-:S03]  /*3c590*/  IMAD.MOV.U32 R58, RZ, RZ, R147 ;  /* 0x000000ffff3a7224 */ /* 0x000fc600078e0093 */
[----:B------:R-:W2:Y:S01]  /*3c5a0*/  LDL.LU.64 R146, [R1+0x10c8] ;  /* 0x0010c80001927983 */ /* 0x000ea20000300a00 */
[----:B---3--:R-:W-:Y:S03]  /*3c5b0*/  HMMA.1688.F32.TF32 R140, R132, R80, R140 ;  /* 0x00000050848c723c */ /* 0x008fe6000008108c */
[----:B------:R-:W-:Y:S04]  /*3c5c0*/  STL [R1+0x57f0], R58 ;  /* 0x0057f03a01007387 */ /* 0x000fe80000100800 */
[----:B------:R-:W-:Y:S04]  /*3c5d0*/  STL [R1+0x57ec], R55 ;  /* 0x0057ec3701007387 */ /* 0x000fe80000100800 */
[----:B------:R-:W-:Y:S04]  /*3c5e0*/  STL [R1+0x57e8], R54 ;  /* 0x0057e83601007387 */ /* 0x000fe80000100800 */
[----:B------:R3:W-:Y:S09]  /*3c5f0*/  STL [R1+0x57e4], R51 ;  /* 0x0057e43301007387 */ /* 0x0007f20000100800 */
[----:B------:R-:W-:Y:S01]  /*3c600*/  IMAD.MOV.U32 R27, RZ, RZ, R140 ;  /* 0x000000ffff1b7224 */ /* 0x000fe200078e008c */
[----:B------:R-:W-:Y:S01]  /*3c610*/  MOV R31, R142 ;  /* 0x0000008e001f7202 */ /* 0x000fe20000000f00 */
[----:B------:R-:W-:-:S02]  /*3c620*/  IMAD.MOV.U32 R30, RZ, RZ, R141 ;  /* 0x000000ffff1e7224 */ /* 0x000fc400078e008d */
[----:B------:R-:W-:Y:S01]  /*3c630*/  IMAD.MOV.U32 R34, RZ, RZ, R143 ;  /* 0x000000ffff227224 */ /* 0x000fe200078e008f */
[----:B------:R-:W3:Y:S04]  /*3c640*/  LDL.LU.64 R140, [R1+0x10b0] ;  /* 0x0010b000018c7983 */ /* 0x000ee80000300a00 */
[----:B------:R-:W3:Y:S01]  /*3c650*/  LDL.LU.64 R142, [R1+0x10b8] ;  /* 0x0010b800018e7983 */ /* 0x000ee20000300a00 */
[----:B------:R-:W-:Y:S03]  /*3c660*/  HMMA.1688.F32.TF32 R152, R132, R104, R152 ;  /* 0x000000688498723c */ /* 0x000fe60000081098 */
[----:B------:R-:W-:Y:S04]  /*3c670*/  STL [R1+0x5800], R34 ;  /* 0x0058002201007387 */ /* 0x000fe80000100800 */
[----:B------:R-:W-:Y:S04]  /*3c680*/  STL [R1+0x57fc], R31 ;  /* 0x0057fc1f01007387 */ /* 0x000fe80000100800 */
[----:B------:R-:W-:Y:S04]  /*3c690*/  STL [R1+0x57f8], R30 ;  /* 0x0057f81e01007387 */ /* 0x000fe80000100800 */
[----:B------:R-:W-:Y:S09]  /*3c6a0*/  STL [R1+0x57f4], R27 ;  /* 0x0057f41b01007387 */ /* 0x000ff20000100800 */
[----:B------:R-:W-:Y:S01]  /*3c6b0*/  IMAD.MOV.U32 R127, RZ, RZ, R152 ;  /* 0x000000ffff7f7224 */ /* 0x000fe200078e0098 */
[----:B------:R-:W-:Y:S01]  /*3c6c0*/  MOV R130, R153 ;  /* 0x0000009900827202 */ /* 0x000fe20000000f00 */
[----:B------:R-:W-:Y:S01]  /*3c6d0*/  IMAD.MOV.U32 R131, RZ, RZ, R154 ;  /* 0x000000ffff837224 */ /* 0x000fe200078e009a */
[----:B------:R-:W3:Y:S01]  /*3c6e0*/  LDL.LU.64 R152, [R1+0x10a0] ;  /* 0x0010a00001987983 */ /* 0x000ee20000300a00 */
[----:B-1----:R-:W-:-:S03]  /*3c6f0*/  IMAD.MOV.U32 R6, RZ, RZ, R155 ;  /* 0x000000ffff067224 */ /* 0x002fc600078e009b */
[----:B------:R-:W3:Y:S01]  /*3c700*/  LDL.LU.64 R154, [R1+0x10a8] ;  /* 0x0010a800019a7983 */ /* 0x000ee20000300a00 */
[C---:B----4-:R-:W-:Y:S11]  /*3c710*/  HMMA.1688.F32.TF32 R148, R132.reuse, R76, R148 ;  /* 0x0000004c8494723c */ /* 0x050ff60000081094 */
[----:B------:R-:W-:Y:S11]  /*3c720*/  @!UPT UIADD3 URZ, URZ, URZ, URZ ;  /* 0x0000003f3f3ff290 */ /* 0x000ff6000fffe03f */
[----:B------:R-:W-:Y:S02]  /*3c730*/  @!UPT UIADD3 URZ, URZ, URZ, URZ ;  /* 0x0000003f3f3ff290 */ /* 0x000fe4000fffe03f */
[----:B------:R-:W-:Y:S01]  /*3c740*/  MOV R82, R151 ;  /* 0x0000009700527202 */ /* 0x000fe20000000f00 */
[----:B------:R-:W-:Y:S02]  /*3c750*/  IMAD.MOV.U32 R79, RZ, RZ, R150 ;  /* 0x000000ffff4f7224 */ /* 0x000fe400078e0096 */
[----:B------:R-:W-:Y:S02]  /*3c760*/  IMAD.MOV.U32 R78, RZ, RZ, R149 ;  /* 0x000000ffff4e7224 */ /* 0x000fe400078e0095 */
[----:B------:R-:W-:Y:S01]  /*3c770*/  IMAD.MOV.U32 R75, RZ, RZ, R148 ;  /* 0x000000ffff4b7224 */ /* 0x000fe200078e0094 */
[----:B--2---:R-:W-:Y:S01]  /*3c780*/  HMMA.1688.F32.TF32 R144, R132, R72, R144 ;  /* 0x000000488490723c */ /* 0x004fe20000081090 */
[----:B------:R-:W-:Y:S04]  /*3c790*/  STL [R1+0x5810], R82 ;  /* 0x0058105201007387 */ /* 0x000fe80000100800 */
[----:B------:R-:W-:Y:S04]  /*3c7a0*/  STL [R1+0x580c], R79 ;  /* 0x00580c4f01007387 */ /* 0x000fe80000100800 */
[----:B------:R-:W-:Y:S04]  /*3c7b0*/  STL [R1+0x5808], R78 ;  /* 0x0058084e01007387 */ /* 0x000fe80000100800 */
[----:B------:R1:W-:Y:S04]  /*3c7c0*/  STL [R1+0x5804], R75 ;  /* 0x0058044b01007387 */ /* 0x0003e80000100800 */
[----:B------:R-:W2:Y:S04]  /*3c7d0*/  LDL.LU.64 R148, [R1+0x1090] ;  /* 0x0010900001947983 */ /* 0x000ea80000300a00 */
[----:B------:R-:W2:Y:S03]  /*3c7e0*/  LDL.LU.64 R150, [R1+0x1098] ;  /* 0x0010980001967983 */ /* 0x000ea60000300a00 */
[----:B------:R-:W-:-:S02]  /*3c7f0*/  IMAD.MOV.U32 R26, RZ, RZ, R147 ;  /* 0x000000ffff1a7224 */ /* 0x000fc400078e0093 */
[----:B------:R-:W-:Y:S02]  /*3c800*/  IMAD.MOV.U32 R23, RZ, RZ, R146 ;  /* 0x000000ffff177224 */ /* 0x000fe400078e0092 */
[----:B------:R-:W-:Y:S02]  /*3c810*/  IMAD.MOV.U32 R22, RZ, RZ, R145 ;  /* 0x000000ffff167224 */ /* 0x000fe400078e0091 */
[----:B------:R-:W-:Y:S01]  /*3c820*/  IMAD.MOV.U32 R35, RZ, RZ, R144 ;  /* 0x000000ffff237224 */ /* 0x000fe200078e0090 */
[----:B------:R-:W-:Y:S04]  /*3c830*/  STL [R1+0x5820], R26 ;  /* 0x0058201a01007387 */ /* 0x000fe80000100800 */
[----:B------:R-:W-:Y:S01]  /*3c840*/  STL [R1+0x581c], R23 ;  /* 0x00581c1701007387 */ /* 0x000fe20000100800 */
[----:B---3--:R-:W-:Y:S03]  /*3c850*/  HMMA.1688.F32.TF32 R140, R132, R68, R140 ;  /* 0x00000044848c723c */ /* 0x008fe6000008108c */
[----:B------:R-:W-:Y:S04]  /*3c860*/  STL [R1+0x5818], R22 ;  /* 0x0058181601007387 */ /* 0x000fe80000100800 */
[----:B------:R3:W-:Y:S04]  /*3c870*/  STL [R1+0x5814], R35 ;  /* 0x0058142301007387 */ /* 0x0007e80000100800 */
[----:B------:R-:W4:Y:S04]  /*3c880*/  LDL.LU.64 R144, [R1+0x1080] ;  /* 0x0010800001907983 */ /* 0x000f280000300a00 */
[----:B------:R-:W4:Y:S09]  /*3c890*/  LDL.LU.64 R146, [R1+0x1088] ;  /* 0x0010880001927983 */ /* 0x000f320000300a00 */
[----:B------:R-:W-:Y:S01]  /*3c8a0*/  MOV R43, R140 ;  /* 0x0000008c002b7202 */ /* 0x000fe20000000f00 */
[----:B------:R-:W-:-:S02]  /*3c8b0*/  IMAD.MOV.U32 R42, RZ, RZ, R141 ;  /* 0x000000ffff2a7224 */ /* 0x000fc400078e008d */
[----:B------:R-:W-:Y:S01]  /*3c8c0*/  IMAD.MOV.U32 R39, RZ, RZ, R142 ;  /* 0x000000ffff277224 */ /* 0x000fe200078e008e */
[----:B------:R-:W3:Y:S01]  /*3c8d0*/  LDL.LU.64 R140, [R1+0x1070] ;  /* 0x00107000018c7983 */ /* 0x000ee20000300a00 */
[----:B------:R-:W-:-:S03]  /*3c8e0*/  IMAD.MOV.U32 R38, RZ, RZ, R143 ;  /* 0x000000ffff267224 */ /* 0x000fc600078e008f */
[----:B------:R-:W3:Y:S01]  /*3c8f0*/  LDL.LU.64 R142, [R1+0x1078] ;  /* 0x00107800018e7983 */ /* 0x000ee20000300a00 */
[----:B------:R-:W-:Y:S03]  /*3c900*/  HMMA.1688.F32.TF32 R152, R132, R64, R152 ;  /* 0x000000408498723c */ /* 0x000fe60000081098 */
[----:B------:R-:W-:Y:S04]  /*3c910*/  STL [R1+0x5830], R38 ;  /* 0x0058302601007387 */ /* 0x000fe80000100800 */
[----:B------:R-:W-:Y:S04]  /*3c920*/  STL [R1+0x582c], R39 ;  /* 0x00582c2701007387 */ /* 0x000fe80000100800 */
[----:B------:R-:W-:Y:S04]  /*3c930*/  STL [R1+0x5828], R42 ;  /* 0x0058282a01007387 */ /* 0x000fe80000100800 */
[----:B------:R1:W-:Y:S04]  /*3c940*/  STL [R1+0x5824], R43 ;  /* 0x0058242b01007387 */ /* 0x0003e80000100800 */
[----:B------:R-:W3:Y:S04]  /*3c950*/  LDL.LU.64 R156, [R1+0x1060] ;  /* 0x00106000019c7983 */ /* 0x000ee80000300a00 */
[----:B------:R-:W3:Y:S01]  /*3c960*/  LDL.LU.64 R158, [R1+0x1068] ;  /* 0x00106800019e7983 */ /* 0x000ee20000300a00 */
[----:B------:R-:W-:Y:S01]  /*3c970*/  IMAD.MOV.U32 R46, RZ, RZ, R155 ;  /* 0x000000ffff2e7224 */ /* 0x000fe200078e009b */
[----:B------:R-:W-:Y:S01]  /*3c980*/  MOV R50, R153 ;  /* 0x0000009900327202 */ /* 0x000fe20000000f00 */
[----:B------:R-:W-:-:S02]  /*3c990*/  IMAD.MOV.U32 R47, RZ, RZ, R154 ;  /* 0x000000ffff2f7224 */ /* 0x000fc400078e009a */
[----:B------:R-:W-:Y:S02]  /*3c9a0*/  IMAD.MOV.U32 R59, RZ, RZ, R152 ;  /* 0x000000ffff3b7224 */ /* 0x000fe400078e0098 */
[----:B------:R-:W3:Y:S04]  /*3c9b0*/  LDL.LU.64 R152, [R1+0x1050] ;  /* 0x0010500001987983 */ /* 0x000ee80000300a00 */
[----:B------:R-:W3:Y:S04]  /*3c9c0*/  LDL.LU.64 R154, [R1+0x1058] ;  /* 0x00105800019a7983 */ /* 0x000ee80000300a00 */
[----:B------:R-:W-:Y:S04]  /*3c9d0*/  STL [R1+0x5840], R46 ;  /* 0x0058402e01007387 */ /* 0x000fe80000100800 */
[----:B------:R-:W-:Y:S04]  /*3c9e0*/  STL [R1+0x583c], R47 ;  /* 0x00583c2f01007387 */ /* 0x000fe80000100800 */
[----:B------:R-:W-:Y:S04]  /*3c9f0*/  STL [R1+0x5838], R50 ;  /* 0x0058383201007387 */ /* 0x000fe80000100800 */
[----:B------:R1:W-:Y:S01]  /*3ca00*/  STL [R1+0x5834], R59 ;  /* 0x0058343b01007387 */ /* 0x0003e20000100800 */
[C---:B--2---:R-:W-:Y:S11]  /*3ca10*/  HMMA.1688.F32.TF32 R148, R132.reuse, R60, R148 ;  /* 0x0000003c8494723c */ /* 0x044ff60000081094 */
[----:B------:R-:W-:Y:S11]  /*3ca20*/  @!UPT UIADD3 URZ, URZ, URZ, URZ ;  /* 0x0000003f3f3ff290 */ /* 0x000ff6000fffe03f */
[----:B------:R-:W-:Y:S02]  /*3ca30*/  @!UPT UIADD3 URZ, URZ, URZ, URZ ;  /* 0x0000003f3f3ff290 */ /* 0x000fe4000fffe03f */
[----:B------:R-:W-:Y:S01]  /*3ca40*/  IMAD.MOV.U32 R83, RZ, RZ, R148 ;  /* 0x000000ffff537224 */ /* 0x000fe200078e0094 */
[----:B------:R-:W-:Y:S01]  /*3ca50*/  MOV R87, R150 ;  /* 0x0000009600577202 */ /* 0x000fe20000000f00 */
[----:B------:R-:W-:Y:S02]  /*3ca60*/  IMAD.MOV.U32 R86, RZ, RZ, R149 ;  /* 0x000000ffff567224 */ /* 0x000fe400078e0095 */
[----:B------:R-:W-:Y:S01]  /*3ca70*/  IMAD.MOV.U32 R90, RZ, RZ, R151 ;  /* 0x000000ffff5a7224 */ /* 0x000fe200078e0097 */
[----:B------:R-:W2:Y:S01]  /*3ca80*/  LDL.LU.64 R148, [R1+0x1040] ;  /* 0x0010400001947983 */ /* 0x000ea20000300a00 */
[C---:B----4-:R-:W-:Y:S03]  /*3ca90*/  HMMA.1688.F32.TF32 R144, R132.reuse, R56, R144 ;  /* 0x000000388490723c */ /* 0x050fe60000081090 */
[----:B------:R-:W2:Y:S04]  /*3caa0*/  LDL.LU.64 R150, [R1+0x1048] ;  /* 0x0010480001967983 */ /* 0x000ea80000300a00 */
[----:B------:R4:W-:Y:S01]  /*3cab0*/  STL [R1+0x5844], R83 ;  /* 0x0058445301007387 */ /* 0x0009e20000100800 */
[----:B---3--:R-:W-:Y:S11]  /*3cac0*/  HMMA.1688.F32.TF32 R140, R132, R52, R140 ;  /* 0x00000034848c723c */ /* 0x008ff6000008108c */
[----:B------:R-:W-:Y:S05]  /*3cad0*/  @!UPT UIADD3 URZ, URZ, URZ, URZ ;  /* 0x0000003f3f3ff290 */ /* 0x000fea000fffe03f */
[----:B------:R-:W-:Y:S01]  /*3cae0*/  IMAD.MOV.U32 R67, RZ, RZ, R144 ;  /* 0x000000ffff437224 */ /* 0x000fe200078e0090 */
[----:B------:R-:W-:Y:S01]  /*3caf0*/  MOV R62, R147 ;  /* 0x00000093003e7202 */ /* 0x000fe20000000f00 */
[----:B------:R-:W-:Y:S02]  /*3cb00*/  IMAD.MOV.U32 R66, RZ, RZ, R145 ;  /* 0x000000ffff427224 */ /* 0x000fe400078e0091 */
[----:B------:R-:W-:Y:S01]  /*3cb10*/  IMAD.MOV.U32 R63, RZ, RZ, R146 ;  /* 0x000000ffff3f7224 */ /* 0x000fe200078e0092 */
[----:B------:R-:W3:Y:S04]  /*3cb20*/  LDL.LU.64 R144, [R1+0x1030] ;  /* 0x0010300001907983 */ /* 0x000ee80000300a00 */
[----:B------:R-:W3:Y:S01]  /*3cb30*/  LDL.LU.64 R146, [R1+0x1038] ;  /* 0x0010380001927983 */ /* 0x000ee20000300a00 */
[----:B------:R-:W-:-:S02]  /*3cb40*/  IMAD.MOV.U32 R51, RZ, RZ, R140 ;  /* 0x000000ffff337224 */ /* 0x000fc400078e008c */
[----:B------:R-:W-:Y:S02]  /*3cb50*/  IMAD.MOV.U32 R74, RZ, RZ, R141 ;  /* 0x000000ffff4a7224 */ /* 0x000fe400078e008d */
[----:B------:R-:W-:Y:S01]  /*3cb60*/  IMAD.MOV.U32 R71, RZ, RZ, R142 ;  /* 0x000000ffff477224 */ /* 0x000fe200078e008e */
[----:B------:R-:W4:Y:S01]  /*3cb70*/  LDL.LU.64 R140, [R1+0x1020] ;  /* 0x00102000018c7983 */ /* 0x000f220000300a00 */
[----:B------:R-:W-:-:S03]  /*3cb80*/  IMAD.MOV.U32 R70, RZ, RZ, R143 ;  /* 0x000000ffff467224 */ /* 0x000fc600078e008f */
[----:B------:R-:W4:Y:S04]  /*3cb90*/  LDL.LU.64 R142, [R1+0x1028] ;  /* 0x00102800018e7983 */ /* 0x000f280000300a00 */
[----:B------:R-:W4:Y:S04]  /*3cba0*/  LDL.LU.64 R168, [R1+0x1010] ;  /* 0x0010100001a87983 */ /* 0x000f280000300a00 */
[----:B------:R-:W4:Y:S01]  /*3cbb0*/  LDL.LU.64 R170, [R1+0x1018] ;  /* 0x0010180001aa7983 */ /* 0x000f220000300a00 */
[C---:B--2---:R-:W-:Y:S11]  /*3cbc0*/  HMMA.1688.F32.TF32 R148, R132.reuse, R40, R148 ;  /* 0x000000288494723c */ /* 0x044ff60000081094 */
[----:B------:R-:W-:Y:S11]  /*3cbd0*/  @!UPT UIADD3 URZ, URZ, URZ, URZ ;  /* 0x0000003f3f3ff290 */ /* 0x000ff6000fffe03f */
[----:B------:R-:W-:Y:S02]  /*3cbe0*/  @!UPT UIADD3 URZ, URZ, URZ, URZ ;  /* 0x0000003f3f3ff290 */ /* 0x000fe4000fffe03f */
[----:B-1----:R-:W-:Y:S01]  /*3cbf0*/  IMAD.MOV.U32 R75, RZ, RZ, R148 ;  /* 0x000000ffff4b7224 */ /* 0x002fe200078e0094 */
[----:B------:R-:W-:Y:S01]  /*3cc00*/  MOV R31, R150 ;  /* 0x00000096001f7202 */ /* 0x000fe20000000f00 */
[----:B------:R-:W-:Y:S02]  /*3cc10*/  IMAD.MOV.U32 R34, RZ, RZ, R149 ;  /* 0x000000ffff227224 */ /* 0x000fe400078e0095 */
[----:B------:R-:W-:Y:S01]  /*3cc20*/  IMAD.MOV.U32 R30, RZ, RZ, R151 ;  /* 0x000000ffff1e7224 */ /* 0x000fe200078e0097 */
[----:B------:R-:W2:Y:S01]  /*3cc30*/  LDL.LU.64 R148, [R1+0x1000] ;  /* 0x0010000001947983 */ /* 0x000ea20000300a00 */
[C---:B---3--:R-:W-:Y:S03]  /*3cc40*/  HMMA.1688.F32.TF32 R144, R132.reuse, R36, R144 ;  /* 0x000000248490723c */ /* 0x048fe60000081090 */
[----:B------:R-:W2:Y:S04]  /*3cc50*/  LDL.LU.64 R150, [R1+0x1008] ;  /* 0x0010080001967983 */ /* 0x000ea80000300a00 */
[----:B------:R-:W3:Y:S04]  /*3cc60*/  LDL.LU.64 R164, [R1+0xff0] ;  /* 0x000ff00001a47983 */ /* 0x000ee80000300a00 */
[----:B------:R-:W3:Y:S01]  /*3cc70*/  LDL.LU.64 R166, [R1+0xff8] ;  /* 0x000ff80001a67983 */ /* 0x000ee20000300a00 */
[----:B----4-:R-:W-:Y:S11]  /*3cc80*/  HMMA.1688.F32.TF32 R140, R132, R32, R140 ;  /* 0x00000020848c723c */ /* 0x010ff6000008108c */
[----:B------:R-:W-:Y:S01]  /*3cc90*/  @!UPT UIADD3 URZ, URZ, URZ, URZ ;  /* 0x0000003f3f3ff290 */ /* 0x000fe2000fffe03f */
[----:B------:R-:W-:Y:S01]  /*3cca0*/  IMAD.MOV.U32 R35, RZ, RZ, R144 ;  /* 0x000000ffff237224 */ /* 0x000fe200078e0090 */
[----:B------:R-:W-:Y:S01]  /*3ccb0*/  MOV R78, R147 ;  /* 0x00000093004e7202 */ /* 0x000fe20000000f00 */
[----:B------:R-:W-:Y:S02]  /*3ccc0*/  IMAD.MOV.U32 R82, RZ, RZ, R145 ;  /* 0x000000ffff527224 */ /* 0x000fe400078e0091 */
[----:B------:R-:W-:Y:S01]  /*3ccd0*/  IMAD.MOV.U32 R79, RZ, RZ, R146 ;  /* 0x000000ffff4f7224 */ /* 0x000fe200078e0092 */
[----:B------:R-:W4:Y:S04]  /*3cce0*/  LDL.LU.64 R144, [R1+0xfe0] ;  /* 0x000fe00001907983 */ /* 0x000f280000300a00 */
[----:B------:R-:W4:Y:S03]  /*3ccf0*/  LDL.LU.64 R146, [R1+0xfe8] ;  /* 0x000fe80001927983 */ /* 0x000f260000300a00 */
[----:B------:R-:W-:-:S02]  /*3cd00*/  IMAD.MOV.U32 R43, RZ, RZ, R140 ;  /* 0x000000ffff2b7224 */ /* 0x000fc400078e008c */
[----:B------:R-:W-:Y:S02]  /*3cd10*/  IMAD.MOV.U32 R26, RZ, RZ, R141 ;  /* 0x000000ffff1a7224 */ /* 0x000fe400078e008d */
[----:B------:R-:W-:Y:S01]  /*3cd20*/  IMAD.MOV.U32 R23, RZ, RZ, R142 ;  /* 0x000000ffff177224 */ /* 0x000fe200078e008e */
[----:B------:R-:W4:Y:S01]  /*3cd30*/  LDL.LU.64 R140, [R1+0xfd0] ;  /* 0x000fd000018c7983 */ /* 0x000f220000300a00 */
[----:B------:R-:W-:-:S03]  /*3cd40*/  IMAD.MOV.U32 R22, RZ, RZ, R143 ;  /* 0x000000ffff167224 */ /* 0x000fc600078e008f */
[----:B------:R-:W4:Y:S01]  /*3cd50*/  LDL.LU.64 R142, [R1+0xfd8] ;  /* 0x000fd800018e7983 */ /* 0x000f220000300a00 */
[C---:B------:R-:W-:Y:S03]  /*3cd60*/  HMMA.1688.F32.TF32 R156, R132.reuse, R48, R156 ;  /* 0x00000030849c723c */ /* 0x040fe6000008109c */
[----:B------:R-:W4:Y:S04]  /*3cd70*/  LDL.LU.64 R160, [R1+0xfc0] ;  /* 0x000fc00001a07983 */ /* 0x000f280000300a00 */
[----:B------:R-:W4:Y:S01]  /*3cd80*/  LDL.LU.64 R162, [R1+0xfc8] ;  /* 0x000fc80001a27983 */ /* 0x000f220000300a00 */
[----:B------:R-:W-:Y:S11]  /*3cd90*/  HMMA.1688.F32.TF32 R152, R132, R44, R152 ;  /* 0x0000002c8498723c */ /* 0x000ff60000081098 */
[----:B------:R-:W-:Y:S05]  /*3cda0*/  @!UPT UIADD3 URZ, URZ, URZ, URZ ;  /* 0x0000003f3f3ff290 */ /* 0x000fea000fffe03f */
[----:B------:R-:W-:Y:S01]  /*3cdb0*/  MOV R27, R156 ;  /* 0x0000009c001b7202 */ /* 0x000fe20000000f00 */
[----:B------:R-:W-:Y:S02]  /*3cdc0*/  IMAD.MOV.U32 R58, RZ, RZ, R157 ;  /* 0x000000ffff3a7224 */ /* 0x000fe400078e009d */
[----:B------:R-:W-:Y:S01]  /*3cdd0*/  IMAD.MOV.U32 R55, RZ, RZ, R158 ;  /* 0x000000ffff377224 */ /* 0x000fe200078e009e */
[----:B------:R-:W4:Y:S01]  /*3cde0*/  LDL.LU.64 R156, [R1+0x8d0] ;  /* 0x0008d000019c7983 */ /* 0x000f220000300a00 */
[----:B------:R-:W-:-:S03]  /*3cdf0*/  IMAD.MOV.U32 R54, RZ, RZ, R159 ;  /* 0x000000ffff367224 */ /* 0x000fc600078e009f */
[----:B------:R-:W4:Y:S01]  /*3ce00*/  LDL.LU.64 R158, [R1+0x8d8] ;  /* 0x0008d800019e7983 */ /* 0x000f220000300a00 */
[----:B------:R-:W-:Y:S01]  /*3ce10*/  IMAD.MOV.U32 R102, RZ, RZ, R152 ;  /* 0x000000ffff667224 */ /* 0x000fe200078e0098 */
[----:B------:R-:W-:Y:S01]  /*3ce20*/  MOV R103, R153 ;  /* 0x0000009900677202 */ /* 0x000fe20000000f00 */
[----:B------:R-:W-:Y:S01]  /*3ce30*/  IMAD.MOV.U32 R91, RZ, RZ, R154 ;  /* 0x000000ffff5b7224 */ /* 0x000fe200078e009a */
[----:B------:R-:W4:Y:S01]  /*3ce40*/  LDL.LU.64 R152, [R1+0x8c0] ;  /* 0x0008c00001987983 */ /* 0x000f220000300a00 */
[----:B------:R-:W-:-:S03]  /*3ce50*/  IMAD.MOV.U32 R98, RZ, RZ, R155 ;  /* 0x000000ffff627224 */ /* 0x000fc600078e009b */
[----:B------:R-:W4:Y:S01]  /*3ce60*/  LDL.LU.64 R154, [R1+0x8c8] ;  /* 0x0008c800019a7983 */ /* 0x000f220000300a00 */
[C---:B--2---:R-:W-:Y:S08]  /*3ce70*/  HMMA.1688.F32.TF32 R148, R132.reuse, R24, R148 ;  /* 0x000000188494723c */ /* 0x044ff00000081094 */
[----:B---3--:R-:W-:Y:S11]  /*3ce80*/  HMMA.1688.F32.TF32 R164, R132, R20, R164 ;  /* 0x0000001484a4723c */ /* 0x008ff600000810a4 */
[----:B------:R-:W-:Y:S05]  /*3ce90*/  @!UPT UIADD3 URZ, URZ, URZ, URZ ;  /* 0x0000003f3f3ff290 */ /* 0x000fea000fffe03f */
[----:B------:R-:W-:Y:S01]  /*3cea0*/  IMAD.MOV.U32 R59, RZ, RZ, R148 ;  /* 0x000000ffff3b7224 */ /* 0x000fe200078e0094 */
[----:B------:R-:W-:Y:S01]  /*3ceb0*/  MOV R38, R149 ;  /* 0x0000009500267202 */ /* 0x000fe20000000f00 */
[----:B------:R-:W-:Y:S01]  /*3cec0*/  IMAD.MOV.U32 R39, RZ, RZ, R150 ;  /* 0x000000ffff277224 */ /* 0x000fe200078e0096 */
[----:B------:R-:W2:Y:S01]  /*3ced0*/  LDL.LU.64 R148, [R1+0xfb0] ;  /* 0x000fb00001947983 */ /* 0x000ea20000300a00 */
[----:B------:R-:W-:-:S03]  /*3cee0*/  IMAD.MOV.U32 R42, RZ, RZ, R151 ;  /* 0x000000ffff2a7224 */ /* 0x000fc600078e0097 */
[----:B------:R-:W2:Y:S01]  /*3cef0*/  LDL.LU.64 R150, [R1+0xfb8] ;  /* 0x000fb80001967983 */ /* 0x000ea20000300a00 */
[----:B------:R-:W-:Y:S01]  /*3cf00*/  IMAD.MOV.U32 R83, RZ, RZ, R164 ;  /* 0x000000ffff537224 */ /* 0x000fe200078e00a4 */
[----:B------:R-:W-:Y:S01]  /*3cf10*/  MOV R47, R166 ;  /* 0x000000a6002f7202 */ /* 0x000fe20000000f00 */
[----:B------:R-:W-:Y:S02]  /*3cf20*/  IMAD.MOV.U32 R46, RZ, RZ, R165 ;  /* 0x000000ffff2e7224 */ /* 0x000fe400078e00a5 */
[----:B------:R-:W-:Y:S02]  /*3cf30*/  IMAD.MOV.U32 R50, RZ, RZ, R167 ;  /* 0x000000ffff327224 */ /* 0x000fe400078e00a7 */
[C---:B----4-:R-:W-:Y:S01]  /*3cf40*/  HMMA.1688.F32.TF32 R164, R132.reuse, R16, R144 ;  /* 0x0000001084a4723c */ /* 0x050fe20000081090 */
[----:B------:R-:W3:Y:S04]  /*3cf50*/  LDL.LU.64 R144, [R1+0xfa0] ;  /* 0x000fa00001907983 */ /* 0x000ee80000300a00 */
[----:B------:R-:W3:Y:S11]  /*3cf60*/  LDL.LU.64 R146, [R1+0xfa8] ;  /* 0x000fa80001927983 */ /* 0x000ef60000300a00 */
[----:B------:R-:W-:Y:S07]  /*3cf70*/  @!UPT UIADD3 URZ, URZ, URZ, URZ ;  /* 0x0000003f3f3ff290 */ /* 0x000fee000fffe03f */
[----:B------:R-:W-:Y:S04]  /*3cf80*/  STL.64 [R1+0x2d40], R164 ;  /* 0x002d40a401007387 */ /* 0x000fe80000100a00 */
[----:B------:R1:W-:Y:S02]  /*3cf90*/  STL.64 [R1+0x2d48], R166 ;  /* 0x002d48a601007387 */ /* 0x0003e40000100a00 */
[C---:B-1----:R-:W-:Y:S02]  /*3cfa0*/  HMMA.1688.F32.TF32 R164, R132.reuse, R12, R140 ;  /* 0x0000000c84a4723c */ /* 0x042fe4000008108c */
[----:B------:R-:W4:Y:S04]  /*3cfb0*/  LDL.LU.64 R140, [R1+0xf90] ;  /* 0x000f9000018c7983 */ /* 0x000f280000300a00 */
[----:B------:R-:W4:Y:S02]  /*3cfc0*/  LDL.LU.64 R142, [R1+0xf98] ;  /* 0x000f9800018e7983 */ /* 0x000f240000300a00 */
[C---:B------:R-:W-:Y:S08]  /*3cfd0*/  HMMA.1688.F32.TF32 R160, R132.reuse, R8, R160 ;  /* 0x0000000884a0723c */ /* 0x040ff000000810a0 */
[C---:B------:R-:W-:Y:S08]  /*3cfe0*/  HMMA.1688.F32.TF32 R168, R132.reuse, R28, R168 ;  /* 0x0000001c84a8723c */ /* 0x040ff000000810a8 */
[----:B------:R-:W-:Y:S01]  /*3cff0*/  HMMA.1688.F32.TF32 R132, R132, R240, R156 ;  /* 0x000000f08484723c */ /* 0x000fe2000008109c */
[----:B------:R-:W-:Y:S04]  /*3d000*/  STL.64 [R1+0x2d30], R164 ;  /* 0x002d30a401007387 */ /* 0x000fe80000100a00 */
[----:B------:R-:W-:Y:S04]  /*3d010*/  STL.64 [R1+0x2d38], R166 ;  /* 0x002d38a601007387 */ /* 0x000fe80000100a00 */
[----:B------:R-:W4:Y:S04]  /*3d020*/  LDL.LU.64 R172, [R1+0xf80] ;  /* 0x000f800001ac7983 */ /* 0x000f280000300a00 */
[----:B------:R-:W-:Y:S04]  /*3d030*/  STL.64 [R1+0x2d20], R160 ;  /* 0x002d20a001007387 */ /* 0x000fe80000100a00 */
[----:B------:R-:W-:Y:S04]  /*3d040*/  STL.64 [R1+0x2d28], R162 ;  /* 0x002d28a201007387 */ /* 0x000fe80000100a00 */
[----:B------:R-:W4:Y:S04]  /*3d050*/  LDL.LU.64 R174, [R1+0xf88] ;  /* 0x000f880001ae7983 */ /* 0x000f280000300a00 */
[----:B------:R-:W-:Y:S04]  /*3d060*/  STL.64 [R1+0x2d00], R132 ;  /* 0x002d008401007387 */ /* 0x000fe80000100a00 */
[----:B------:R1:W-:Y:S02]  /*3d070*/  STL.64 [R1+0x2d08], R134 ;  /* 0x002d088601007387 */ /* 0x0003e40000100a00 */
[----:B-1----:R-:W-:Y:S01]  /*3d080*/  HMMA.1688.F32.TF32 R132, R136, R128, R152 ;  /* 0x000000808884723c */ /* 0x002fe20000081098 */
[----:B------:R-:W-:Y:S01]  /*3d090*/  MOV R99, R168 ;  /* 0x000000a800637202 */ /* 0x000fe20000000f00 */
[----:B------:R-:W-:-:S02]  /*3d0a0*/  IMAD.MOV.U32 R94, RZ, RZ, R169 ;  /* 0x000000ffff5e7224 */ /* 0x000fc400078e00a9 */
[----:B------:R-:W-:Y:S01]  /*3d0b0*/  IMAD.MOV.U32 R95, RZ, RZ, R170 ;  /* 0x000000ffff5f7224 */ /* 0x000fe200078e00aa */
[----:B------:R-:W4:Y:S01]  /*3d0c0*/  LDL.LU.64 R168, [R1+0xf70] ;  /* 0x000f700001a87983 */ /* 0x000f220000300a00 */
[----:B------:R-:W-:-:S03]  /*3d0d0*/  IMAD.MOV.U32 R7, RZ, RZ, R171 ;  /* 0x000000ffff077224 */ /* 0x000fc600078e00ab */
[----:B------:R-:W4:Y:S11]  /*3d0e0*/  LDL.LU.64 R170, [R1+0xf78] ;  /* 0x000f780001aa7983 */ /* 0x000f360000300a00 */
[----:B------:R-:W-:Y:S03]  /*3d0f0*/  @!UPT UIADD3 URZ, URZ, URZ, URZ ;  /* 0x0000003f3f3ff290 */ /* 0x000fe6000fffe03f */
[----:B------:R-:W-:Y:S04]  /*3d100*/  STL.64 [R1+0x2cf0], R132 ;  /* 0x002cf08401007387 */ /* 0x000fe80000100a00 */
[----:B------:R-:W-:Y:S04]  /*3d110*/  STL.64 [R1+0x2cf8], R134 ;  /* 0x002cf88601007387 */ /* 0x000fe80000100a00 */
[----:B------:R-:W4:Y:S04]  /*3d120*/  LDL.LU.64 R156, [R1+0xf60] ;  /* 0x000f6000019c7983 */ /* 0x000f280000300a00 */
[----:B------:R-:W4:Y:S04]  /*3d130*/  LDL.LU.64 R158, [R1+0xf68] ;  /* 0x000f6800019e7983 */ /* 0x000f280000300a00 */
[----:B------:R-:W4:Y:S04]  /*3d140*/  LDL.LU.64 R152, [R1+0xf50] ;  /* 0x000f500001987983 */ /* 0x000f280000300a00 */
[----:B------:R-:W4:Y:S04]  /*3d150*/  LDL.LU.64 R154, [R1+0xf58] ;  /* 0x000f5800019a7983 */ /* 0x000f280000300a00 */
[----:B------:R-:W-:Y:S04]  /*3d160*/  LDS R132, [R3+0x100] ;  /* 0x0001000003847984 */ /* 0x000fe80000000800 */
[----:B------:R-:W-:Y:S04]  /*3d170*/  LDS R134, [R3+0x2100] ;  /* 0x0021000003867984 */ /* 0x000fe80000000800 */
[----:B------:R-:W-:Y:S04]  /*3d180*/  LDS R133, [R4+0x100] ;  /* 0x0001000004857984 */ /* 0x000fe80000000800 */
[----:B------:R-:W1:Y:S01]  /*3d190*/  LDS R135, [R4+0x2100] ;  /* 0x0021000004877984 */ /* 0x000e620000000800 */
[C---:B--2---:R-:W-:Y:S03]  /*3d1a0*/  HMMA.1688.F32.TF32 R160, R136.reuse, R124, R148 ;  /* 0x0000007c88a0723c */ /* 0x044fe60000081094 */
[----:B------:R-:W2:Y:S04]  /*3d1b0*/  LDL.LU.64 R148, [R1+0xf40] ;  /* 0x000f400001947983 */ /* 0x000ea80000300a00 */
[----:B------:R-:W2:Y:S11]  /*3d1c0*/  LDL.LU.64 R150, [R1+0xf48] ;  /* 0x000f480001967983 */ /* 0x000eb60000300a00 */
[----:B------:R-:W-:Y:S05]  /*3d1d0*/  @!UPT UIADD3 URZ, URZ, URZ, URZ ;  /* 0x0000003f3f3ff290 */ /* 0x000fea000fffe03f */
[----:B------:R-:W-:Y:S04]  /*3d1e0*/  STL.64 [R1+0x2d10], R160 ;  /* 0x002d10a001007387 */ /* 0x000fe80000100a00 */
[----:B------:R3:W-:Y:S02]  /*3d1f0*/  STL.64 [R1+0x2d18], R162 ;  /* 0x002d18a201007387 */ /* 0x0007e40000100a00 */
[C---:B---3--:R-:W-:Y:S02]  /*3d200*/  HMMA.1688.F32.TF32 R160, R136.reuse, R120, R144 ;  /* 0x0000007888a0723c */ /* 0x048fe40000081090 */
[----:B------:R-:W3:Y:S06]  /*3d210*/  LDL.LU.64 R144, [R1+0xf30] ;  /* 0x000f300001907983 */ /* 0x000eec0000300a00 */
[C---:B----4-:R-:W-:Y:S11]  /*3d220*/  HMMA.1688.F32.TF32 R140, R136.reuse, R116, R140 ;  /* 0x00000074888c723c */ /* 0x050ff6000008108c */
[----:B------:R-:W-:Y:S04]  /*3d230*/  @!UPT UIADD3 URZ, URZ, URZ, URZ ;  /* 0x0000003f3f3ff290 */ /* 0x000fe8000fffe03f */
[----:B------:R4:W-:Y:S04]  /*3d240*/  STL.64 [R1+0x2ce0], R160 ;  /* 0x002ce0a001007387 */ /* 0x0009e80000100a00 */
[----:B------:R1:W-:Y:S04]  /*3d250*/  STL.64 [R1+0x2ce8], R162 ;  /* 0x002ce8a201007387 */ /* 0x0003e80000100a00 */
[----:B------:R-:W3:Y:S04]  /*3d260*/  LDL.LU.64 R146, [R1+0xf38] ;  /* 0x000f380001927983 */ /* 0x000ee80000300a00 */
[----:B------:R1:W-:Y:S04]  /*3d270*/  STL.64 [R1+0x2cd0], R140 ;  /* 0x002cd08c01007387 */ /* 0x0003e80000100a00 */
[----:B------:R1:W-:Y:S04]  /*3d280*/  STL.64 [R1+0x2cd8], R142 ;  /* 0x002cd88e01007387 */ /* 0x0003e80000100a00 */
[----:B------:R-:W3:Y:S04]  /*3d290*/  LDL.LU.64 R164, [R1+0xf20] ;  /* 0x000f200001a47983 */ /* 0x000ee80000300a00 */
[----:B------:R-:W3:Y:S04]  /*3d2a0*/  LDL.LU.64 R166, [R1+0xf28] ;  /* 0x000f280001a67983 */ /* 0x000ee80000300a00 */
[----:B----4-:R-:W3:Y:S04]  /*3d2b0*/  LDL.LU.64 R160, [R1+0xf10] ;  /* 0x000f100001a07983 */ /* 0x010ee80000300a00 */
[----:B-1----:R-:W3:Y:S04]  /*3d2c0*/  LDL.LU.64 R162, [R1+0xf18] ;  /* 0x000f180001a27983 */ /* 0x002ee80000300a00 */
[----:B------:R-:W3:Y:S04]  /*3d2d0*/  LDL.LU.64 R140, [R1+0xf00] ;  /* 0x000f0000018c7983 */ /* 0x000ee80000300a00 */
[----:B------:R-:W3:Y:S01]  /*3d2e0*/  LDL.LU.64 R142, [R1+0xf08] ;  /* 0x000f0800018e7983 */ /* 0x000ee20000300a00 */
[C---:B------:R-:W-:Y:S08]  /*3d2f0*/  HMMA.1688.F32.TF32 R176, R136.reuse, R112, R172 ;  /* 0x0000007088b0723c */ /* 0x040ff000000810ac */
[C---:B------:R-:W-:Y:S11]  /*3d300*/  HMMA.1688.F32.TF32 R172, R136.reuse, R108, R168 ;  /* 0x0000006c88ac723c */ /* 0x040ff600000810a8 */
[----:B------:R-:W-:Y:S04]  /*3d310*/  @!UPT UIADD3 URZ, URZ, URZ, URZ ;  /* 0x0000003f3f3ff290 */ /* 0x000fe8000fffe03f */
[----:B------:R-:W-:Y:S01]  /*3d320*/  STL.64 [R1+0x2cc0], R176 ;  /* 0x002cc0b001007387 */ /* 0x000fe20000100a00 */
[C---:B------:R-:W-:Y:S08]  /*3d330*/  HMMA.1688.F32.TF32 R168, R136.reuse, R104, R156 ;  /* 0x0000006888a8723c */ /* 0x040ff0000008109c */
[C---:B------:R-:W-:Y:S01]  /*3d340*/  HMMA.1688.F32.TF32 R152, R136.reuse, R100, R152 ;  /* 0x000000648898723c */ /* 0x040fe20000081098 */
[----:B------:R-:W-:Y:S04]  /*3d350*/  STL.64 [R1+0x2cc8], R178 ;  /* 0x002cc8b201007387 */ /* 0x000fe80000100a00 */
[----:B------:R-:W-:Y:S04]  /*3d360*/  STL.64 [R1+0x2cb0], R172 ;  /* 0x002cb0ac01007387 */ /* 0x000fe80000100a00 */
[----:B------:R-:W-:Y:S04]  /*3d370*/  STL.64 [R1+0x2cb8], R174 ;  /* 0x002cb8ae01007387 */ /* 0x000fe80000100a00 */
[----:B------:R-:W3:Y:S04]  /*3d380*/  LDL.LU.64 R156, [R1+0xef0] ;  /* 0x000ef000019c7983 */ /* 0x000ee80000300a00 */
[----:B------:R-:W-:Y:S04]  /*3d390*/  STL.64 [R1+0x2ca0], R168 ;  /* 0x002ca0a801007387 */ /* 0x000fe80000100a00 */
[----:B------:R-:W-:Y:S04]  /*3d3a0*/  STL.64 [R1+0x2ca8], R170 ;  /* 0x002ca8aa01007387 */ /* 0x000fe80000100a00 */
[----:B------:R-:W3:Y:S04]  /*3d3b0*/  LDL.LU.64 R158, [R1+0xef8] ;  /* 0x000ef800019e7983 */ /* 0x000ee80000300a00 */
[----:B------:R1:W-:Y:S04]  /*3d3c0*/  STL.64 [R1+0x2c90], R152 ;  /* 0x002c909801007387 */ /* 0x0003e80000100a00 */
[----:B------:R1:W-:Y:S04]  /*3d3d0*/  STL.64 [R1+0x2c98], R154 ;  /* 0x002c989a01007387 */ /* 0x0003e80000100a00 */
[----:B-1----:R-:W3:Y:S04]  /*3d3e0*/  LDL.LU.64 R152, [R1+0xee0] ;  /* 0x000ee00001987983 */ /* 0x002ee80000300a00 */
[----:B------:R-:W3:Y:S01]  /*3d3f0*/  LDL.LU.64 R154, [R1+0xee8] ;  /* 0x000ee800019a7983 */ /* 0x000ee20000300a00 */
[C---:B--2---:R-:W-:Y:S11]  /*3d400*/  HMMA.1688.F32.TF32 R148, R136.reuse, R96, R148 ;  /* 0x000000608894723c */ /* 0x044ff60000081094 */
[----:B------:R-:W-:Y:S11]  /*3d410*/  @!UPT UIADD3 URZ, URZ, URZ, URZ ;  /* 0x0000003f3f3ff290 */ /* 0x000ff6000fffe03f */
[----:B------:R-:W-:Y:S01]  /*3d420*/  @!UPT UIADD3 URZ, URZ, URZ, URZ ;  /* 0x0000003f3f3ff290 */ /* 0x000fe2000fffe03f */
[----:B------:R1:W-:Y:S04]  /*3d430*/  STL.64 [R1+0x2c80], R148 ;  /* 0x002c809401007387 */ /* 0x0003e80000100a00 */
[----:B------:R2:W-:Y:S04]  /*3d440*/  STL.64 [R1+0x2c88], R150 ;  /* 0x002c889601007387 */ /* 0x0005e80000100a00 */
[----:B-1----:R-:W4:Y:S04]  /*3d450*/  LDL.LU.64 R148, [R1+0xed0] ;  /* 0x000ed00001947983 */ /* 0x002f280000300a00 */
[----:B--2---:R-:W4:Y:S01]  /*3d460*/  LDL.LU.64 R150, [R1+0xed8] ;  /* 0x000ed80001967983 */ /* 0x004f220000300a00 */
[C---:B---3--:R-:W-:Y:S03]  /*3d470*/  HMMA.1688.F32.TF32 R168, R136.reuse, R92, R144 ;  /* 0x0000005c88a8723c */ /* 0x048fe60000081090 */
[----:B------:R-:W2:Y:S04]  /*3d480*/  LDL.LU.64 R144, [R1+0xec0] ;  /* 0x000ec00001907983 */ /* 0x000ea80000300a00 */
[----:B------:R-:W2:Y:S01]  /*3d490*/  LDL.LU.64 R146, [R1+0xec8] ;  /* 0x000ec80001927983 */ /* 0x000ea20000300a00 */
[C---:B------:R-:W-:Y:S08]  /*3d4a0*/  HMMA.1688.F32.TF32 R164, R136.reuse, R88, R164 ;  /* 0x0000005888a4723c */ /* 0x040ff000000810a4 */
[C---:B------:R-:W-:Y:S08]  /*3d4b0*/  HMMA.1688.F32.TF32 R160, R136.reuse, R84, R160 ;  /* 0x0000005488a0723c */ /* 0x040ff000000810a0 */
[----:B------:R-:W-:Y:S01]  /*3d4c0*/  HMMA.1688.F32.TF32 R140, R136, R80, R140 ;  /* 0x00000050888c723c */ /* 0x000fe2000008108c */
[----:B------:R-:W-:Y:S04]  /*3d4d0*/  STL.64 [R1+0x2c70], R168 ;  /* 0x002c70a801007387 */ /* 0x000fe80000100a00 */
[----:B------:R-:W-:Y:S04]  /*3d4e0*/  STL.64 [R1+0x2c78], R170 ;  /* 0x002c78aa01007387 */ /* 0x000fe80000100a00 */
[----:B------:R-:W-:Y:S04]  /*3d4f0*/  STL.64 [R1+0x2c60], R164 ;  /* 0x002c60a401007387 */ /* 0x000fe80000100a00 */
[----:B------:R-:W-:Y:S04]  /*3d500*/  STL.64 [R1+0x2c68], R166 ;  /* 0x002c68a601007387 */ /* 0x000fe80000100a00 */
[----:B------:R-:W-:Y:S04]  /*3d510*/  STL.64 [R1+0x2c50], R160 ;  /* 0x002c50a001007387 */ /* 0x000fe80000100a00 */
[----:B------:R-:W-:Y:S03]  /*3d520*/  STL.64 [R1+0x2c58], R162 ;  /* 0x002c58a201007387 */ /* 0x000fe60000100a00 */
[----:B------:R-:W-:Y:S01]  /*3d530*/  IMAD.MOV.U32 R242, RZ, RZ, R141 ;  /* 0x000000fffff27224 */ /* 0x000fe200078e008d */
[----:B------:R1:W-:Y:S01]  /*3d540*/  STL [R1+0x2c40], R140 ;  /* 0x002c408c01007387 */ /* 0x0003e20000100800 */
[----:B------:R-:W-:-:S02]  /*3d550*/  IMAD.MOV.U32 R10, RZ, RZ, R142 ;  /* 0x000000ffff0a7224 */ /* 0x000fc400078e008e */
[----:B------:R-:W-:Y:S01]  /*3d560*/  IMAD.MOV.U32 R14, RZ, RZ, R143 ;  /* 0x000000ffff0e7224 */ /* 0x000fe200078e008f */
[----:B-1----:R-:W3:Y:S04]  /*3d570*/  LDL.LU.64 R140, [R1+0xeb0] ;  /* 0x000eb000018c7983 */ /* 0x002ee80000300a00 */
[----:B------:R-:W3:Y:S04]  /*3d580*/  LDL.LU.64 R142, [R1+0xeb8] ;  /* 0x000eb800018e7983 */ /* 0x000ee80000300a00 */
[----:B------:R-:W-:Y:S04]  /*3d590*/  STL [R1+0x56d0], R14 ;  /* 0x0056d00e01007387 */ /* 0x000fe80000100800 */
[----:B------:R-:W-:Y:S04]  /*3d5a0*/  STL [R1+0x56cc], R10 ;  /* 0x0056cc0a01007387 */ /* 0x000fe80000100800 */
[----:B------:R1:W-:Y:S01]  /*3d5b0*/  STL [R1+0x56c8], R242 ;  /* 0x0056c8f201007387 */ /* 0x0003e20000100800 */
[C---:B------:R-:W-:Y:S08]  /*3d5c0*/  HMMA.1688.F32.TF32 R156, R136.reuse, R76, R156 ;  /* 0x0000004c889c723c */ /* 0x040ff0000008109c */
[C---:B------:R-:W-:Y:S11]  /*3d5d0*/  HMMA.1688.F32.TF32 R152, R136.reuse, R72, R152 ;  /* 0x000000488898723c */ /* 0x040ff60000081098 */
[----:B------:R-:W-:Y:S04]  /*3d5e0*/  @!UPT UIADD3 URZ, URZ, URZ, URZ ;  /* 0x0000003f3f3ff290 */ /* 0x000fe8000fffe03f */
[----:B------:R-:W-:Y:S04]  /*3d5f0*/  STL.64 [R1+0x2c30], R156 ;  /* 0x002c309c01007387 */ /* 0x000fe80000100a00 */
[----:B------:R-:W-:Y:S05]  /*3d600*/  STL.64 [R1+0x2c38], R158 ;  /* 0x002c389e01007387 */ /* 0x000fea0000100a00 */
[----:B-1----:R-:W-:Y:S01]  /*3d610*/  IMAD.MOV.U32 R242, RZ, RZ, R155 ;  /* 0x000000fffff27224 */ /* 0x002fe200078e009b */
[----:B------:R-:W-:Y:S01]  /*3d620*/  MOV R14, R153 ;  /* 0x00000099000e7202 */ /* 0x000fe20000000f00 */
[----:B------:R-:W-:Y:S01]  /*3d630*/  IMAD.MOV.U32 R10, RZ, RZ, R154 ;  /* 0x000000ffff0a7224 */ /* 0x000fe200078e009a */
[----:B------:R1:W-:Y:S04]  /*3d640*/  STL [R1+0x2c20], R152 ;  /* 0x002c209801007387 */ /* 0x0003e80000100800 */
[----:B------:R-:W-:Y:S04]  /*3d650*/  STL [R1+0x56dc], R242 ;  /* 0x0056dcf201007387 */ /* 0x000fe80000100800 */
[----:B------:R-:W-:Y:S04]  /*3d660*/  STL [R1+0x56d8], R10 ;  /* 0x0056d80a01007387 */ /* 0x000fe80000100800 */
[----:B------:R-:W-:Y:S01]  /*3d670*/  STL [R1+0x56d4], R14 ;  /* 0x0056d40e01007387 */ /* 0x000fe20000100800 */
[C---:B----4-:R-:W-:Y:S11]  /*3d680*/  HMMA.1688.F32.TF32 R148, R136.reuse, R68, R148 ;  /* 0x000000448894723c */ /* 0x050ff60000081094 */
[----:B------:R-:W-:Y:S11]  /*3d690*/  @!UPT UIADD3 URZ, URZ, URZ, URZ ;  /* 0x0000003f3f3ff290 */ /* 0x000ff6000fffe03f */
[----:B------:R-:W-:Y:S01]  /*3d6a0*/  @!UPT UIADD3 URZ, URZ, URZ, URZ ;  /* 0x0000003f3f3ff290 */ /* 0x000fe2000fffe03f */
[----:B------:R2:W-:Y:S04]  /*3d6b0*/  STL.64 [R1+0x2c10], R148 ;  /* 0x002c109401007387 */ /* 0x0005e80000100a00 */
[----:B------:R1:W-:Y:S04]  /*3d6c0*/  STL.64 [R1+0x2c18], R150 ;  /* 0x002c189601007387 */ /* 0x0003e80000100a00 */
[----:B------:R-:W4:Y:S04]  /*3d6d0*/  LDL.LU.64 R176, [R1+0xea0] ;  /* 0x000ea00001b07983 */ /* 0x000f280000300a00 */
[----:B------:R-:W4:Y:S04]  /*3d6e0*/  LDL.LU.64 R178, [R1+0xea8] ;  /* 0x000ea80001b27983 */ /* 0x000f280000300a00 */
[----:B------:R-:W4:Y:S04]  /*3d6f0*/  LDL.LU.64 R172, [R1+0xe90] ;  /* 0x000e900001ac7983 */ /* 0x000f280000300a00 */
[----:B------:R-:W4:Y:S04]  /*3d700*/  LDL.LU.64 R174, [R1+0xe98] ;  /* 0x000e980001ae7983 */ /* 0x000f280000300a00 */
[----:B------:R-:W4:Y:S04]  /*3d710*/  LDL.LU.64 R168, [R1+0xe80] ;  /* 0x000e800001a87983 */ /* 0x000f280000300a00 */
[----:B------:R-:W4:Y:S01]  /*3d720*/  LDL.LU.64 R170, [R1+0xe88] ;  /* 0x000e880001aa7983 */ /* 0x000f220000300a00 */
[C---:B--2---:R-:W-:Y:S03]  /*3d730*/  HMMA.1688.F32.TF32 R144, R136.reuse, R64, R144 ;  /* 0x000000408890723c */ /* 0x044fe60000081090 */
[----:B------:R-:W2:Y:S04]  /*3d740*/  LDL.LU.64 R160, [R1+0xe70] ;  /* 0x000e700001a07983 */ /* 0x000ea80000300a00 */
[----:B------:R-:W2:Y:S11]  /*3d750*/  LDL.LU.64 R162, [R1+0xe78] ;  /* 0x000e780001a27983 */ /* 0x000eb60000300a00 */
[----:B------:R-:W-:Y:S06]  /*3d760*/  @!UPT UIADD3 URZ, URZ, URZ, URZ ;  /* 0x0000003f3f3ff290 */ /* 0x000fec000fffe03f */
[----:B------:R-:W-:Y:S01]  /*3d770*/  IMAD.MOV.U32 R11, RZ, RZ, R147 ;  /* 0x000000ffff0b7224 */ /* 0x000fe200078e0093 */
[----:B------:R-:W-:Y:S01]  /*3d780*/  MOV R19, R146 ;  /* 0x0000009200137202 */ /* 0x000fe20000000f00 */
[----:B------:R-:W-:Y:S02]  /*3d790*/  IMAD.MOV.U32 R18, RZ, RZ, R145 ;  /* 0x000000ffff127224 */ /* 0x000fe400078e0091 */
[----:B------:R-:W-:Y:S01]  /*3d7a0*/  IMAD.MOV.U32 R15, RZ, RZ, R144 ;  /* 0x000000ffff0f7224 */ /* 0x000fe200078e0090 */
[----:B---3--:R-:W-:Y:S01]  /*3d7b0*/  HMMA.1688.F32.TF32 R140, R136, R60, R140 ;  /* 0x0000003c888c723c */ /* 0x008fe2000008108c */
[----:B------:R-:W-:Y:S04]  /*3d7c0*/  STL [R1+0x56ec], R11 ;  /* 0x0056ec0b01007387 */ /* 0x000fe80000100800 */
[----:B------:R-:W-:Y:S04]  /*3d7d0*/  STL [R1+0x56e8], R19 ;  /* 0x0056e81301007387 */ /* 0x000fe80000100800 */
[----:B------:R-:W-:Y:S04]  /*3d7e0*/  STL [R1+0x56e4], R18 ;  /* 0x0056e41201007387 */ /* 0x000fe80000100800 */
[----:B------:R-:W-:Y:S10]  /*3d7f0*/  STL [R1+0x56e0], R15 ;  /* 0x0056e00f01007387 */ /* 0x000ff40000100800 */
[----:B------:R3:W-:Y:S04]  /*3d800*/  STL [R1+0x2bf0], R140 ;  /* 0x002bf08c01007387 */ /* 0x0007e80000100800 */
[----:B-1----:R-:W2:Y:S04]  /*3d810*/  LDL.LU.64 R152, [R1+0xe60] ;  /* 0x000e600001987983 */ /* 0x002ea80000300a00 */
[----:B------:R-:W2:Y:S04]  /*3d820*/  LDL.LU.64 R154, [R1+0xe68] ;  /* 0x000e6800019a7983 */ /* 0x000ea80000300a00 */
[----:B------:R-:W2:Y:S04]  /*3d830*/  LDL.LU.64 R148, [R1+0xe50] ;  /* 0x000e500001947983 */ /* 0x000ea80000300a00 */
[----:B------:R-:W2:Y:S04]  /*3d840*/  LDL.LU.64 R150, [R1+0xe58] ;  /* 0x000e580001967983 */ /* 0x000ea80000300a00 */
[----:B------:R-:W2:Y:S04]  /*3d850*/  LDL.LU.64 R144, [R1+0xe40] ;  /* 0x000e400001907983 */ /* 0x000ea80000300a00 */
[----:B------:R-:W2:Y:S01]  /*3d860*/  LDL.LU.64 R146, [R1+0xe48] ;  /* 0x000e480001927983 */ /* 0x000ea20000300a00 */
[----:B------:R-:W-:-:S02]  /*3d870*/  IMAD.MOV.U32 R242, RZ, RZ, R141 ;  /* 0x000000fffff27224 */ /* 0x000fc400078e008d */
[----:B------:R-:W-:Y:S01]  /*3d880*/  IMAD.MOV.U32 R10, RZ, RZ, R142 ;  /* 0x000000ffff0a7224 */ /* 0x000fe200078e008e */
[----:B---3--:R-:W3:Y:S01]  /*3d890*/  LDL.LU.64 R140, [R1+0xe30] ;  /* 0x000e3000018c7983 */ /* 0x008ee20000300a00 */
[----:B------:R-:W-:-:S03]  /*3d8a0*/  IMAD.MOV.U32 R14, RZ, RZ, R143 ;  /* 0x000000ffff0e7224 */ /* 0x000fc600078e008f */
[----:B------:R-:W3:Y:S04]  /*3d8b0*/  LDL.LU.64 R142, [R1+0xe38] ;  /* 0x000e3800018e7983 */ /* 0x000ee80000300a00 */
[----:B------:R-:W3:Y:S04]  /*3d8c0*/  LDL.LU.64 R164, [R1+0xe20] ;  /* 0x000e200001a47983 */ /* 0x000ee80000300a00 */
[----:B------:R-:W3:Y:S04]  /*3d8d0*/  LDL.LU.64 R166, [R1+0xe28] ;  /* 0x000e280001a67983 */ /* 0x000ee80000300a00 */
[----:B------:R-:W3:Y:S04]  /*3d8e0*/  LDL.LU.64 R156, [R1+0xe10] ;  /* 0x000e1000019c7983 */ /* 0x000ee80000300a00 */
[----:B------:R-:W3:Y:S04]  /*3d8f0*/  LDL.LU.64 R158, [R1+0xe18] ;  /* 0x000e1800019e7983 */ /* 0x000ee80000300a00 */
[----:B------:R-:W-:Y:S04]  /*3d900*/  STL [R1+0x56f8], R14 ;  /* 0x0056f80e01007387 */ /* 0x000fe80000100800 */
[----:B------:R-:W-:Y:S04]  /*3d910*/  STL [R1+0x56f4], R10 ;  /* 0x0056f40a01007387 */ /* 0x000fe80000100800 */
[----:B------:R-:W-:Y:S01]  /*3d920*/  STL [R1+0x56f0], R242 ;  /* 0x0056f0f201007387 */ /* 0x000fe20000100800 */
[C---:B----4-:R-:W-:Y:S08]  /*3d930*/  HMMA.1688.F32.TF32 R172, R136.reuse, R52, R172 ;  /* 0x0000003488ac723c */ /* 0x050ff000000810ac */
[----:B------:R-:W-:Y:S11]  /*3d940*/  HMMA.1688.F32.TF32 R168, R136, R48, R168 ;  /* 0x0000003088a8723c */ /* 0x000ff600000810a8 */
[----:B------:R-:W-:Y:S04]  /*3d950*/  @!UPT UIADD3 URZ, URZ, URZ, URZ ;  /* 0x0000003f3f3ff290 */ /* 0x000fe8000fffe03f */
[----:B------:R-:W-:Y:S08]  /*3d960*/  STL [R1+0x2bd0], R172 ;  /* 0x002bd0ac01007387 */ /* 0x000ff00000100800 */
[----:B------:R-:W-:Y:S01]  /*3d970*/  STL [R1+0x2bc4], R169 ;  /* 0x002bc4a901007387 */ /* 0x000fe20000100800 */
[----:B------:R-:W-:-:S03]  /*3d980*/  IMAD.MOV.U32 R243, RZ, RZ, R168 ;  /* 0x000000fffff37224 */ /* 0x000fc600078e00a8 */
[----:B------:R2:W-:Y:S02]  /*3d990*/  STL.64 [R1+0x2bc8], R170 ;  /* 0x002bc8aa01007387 */ /* 0x0005e40000100a00 */
[C---:B--2---:R-:W-:Y:S02]  /*3d9a0*/  HMMA.1688.F32.TF32 R168, R136.reuse, R44, R160 ;  /* 0x0000002c88a8723c */ /* 0x044fe400000810a0 */
[----:B------:R-:W2:Y:S04]  /*3d9b0*/  LDL.LU.64 R160, [R1+0xe00] ;  /* 0x000e000001a07983 */ /* 0x000ea80000300a00 */
[----:B------:R-:W2:Y:S11]  /*3d9c0*/  LDL.LU.64 R162, [R1+0xe08] ;  /* 0x000e080001a27983 */ /* 0x000eb60000300a00 */
[----:B------:R-:W-:Y:S06]  /*3d9d0*/  @!UPT UIADD3 URZ, URZ, URZ, URZ ;  /* 0x0000003f3f3ff290 */ /* 0x000fec000fffe03f */
[----:B------:R-:W-:Y:S04]  /*3d9e0*/  STL.64 [R1+0x2bb0], R168 ;  /* 0x002bb0a801007387 */ /* 0x000fe80000100a00 */
[----:B------:R1:W-:Y:S02]  /*3d9f0*/  STL.64 [R1+0x2bb8], R170 ;  /* 0x002bb8aa01007387 */ /* 0x0003e40000100a00 */
[C---:B-1----:R-:W-:Y:S02]  /*3da00*/  HMMA.1688.F32.TF32 R168, R136.reuse, R40, R152 ;  /* 0x0000002888a8723c */ /* 0x042fe40000081098 */
[----:B------:R-:W4:Y:S04]  /*3da10*/  LDL.LU.64 R152, [R1+0xdf0] ;  /* 0x000df00001987983 */ /* 0x000f280000300a00 */
[----:B------:R-:W4:Y:S11]  /*3da20*/  LDL.LU.64 R154, [R1+0xdf8] ;  /* 0x000df800019a7983 */ /* 0x000f360000300a00 */
        /* <DEDUP_REMOVED lines=15> */
[C---:B---3--:R-:W-:Y:S02]  /*3db20*/  HMMA.1688.F32.TF32 R168, R136.reuse, R28, R140 ;  /* 0x0000001c88a8723c */ /* 0x048fe4000008108c */
[----:B------:R-:W3:Y:S04]  /*3db30*/  LDL.LU.64 R140, [R1+0x8a0] ;  /* 0x0008a000018c7983 */ /* 0x000ee80000300a00 */
[----:B------:R-:W3:Y:S11]  /*3db40*/  LDL.LU.64 R142, [R1+0x8a8] ;  /* 0x0008a800018e7983 */ /* 0x000ef60000300a00 */
[----:B------:R-:W-:Y:S06]  /*3db50*/  @!UPT UIADD3 URZ, URZ, URZ, URZ ;  /* 0x0000003f3f3ff290 */ /* 0x000fec000fffe03f */
[----:B------:R-:W-:Y:S04]  /*3db60*/  STL.64 [R1+0x2b70], R168 ;  /* 0x002b70a801007387 */ /* 0x000fe80000100a00 */
[----:B------:R1:W-:Y:S02]  /*3db70*/  STL.64 [R1+0x2b78], R170 ;  /* 0x002b78aa01007387 */ /* 0x0003e40000100a00 */
[C---:B-1----:R-:W-:Y:S08]  /*3db80*/  HMMA.1688.F32.TF32 R168, R136.reuse, R24, R164 ;  /* 0x0000001888a8723c */ /* 0x042ff000000810a4 */
[C---:B------:R-:W-:Y:S01]  /*3db90*/  HMMA.1688.F32.TF32 R164, R136.reuse, R20, R156 ;  /* 0x0000001488a4723c */ /* 0x040fe2000008109c */
[----:B------:R-:W3:Y:S11]  /*3dba0*/  LDL.LU.64 R156, [R1+0xdd0] ;  /* 0x000dd000019c7983 */ /* 0x000ef60000300a00 */
[----:B------:R-:W-:Y:S03]  /*3dbb0*/  @!UPT UIADD3 URZ, URZ, URZ, URZ ;  /* 0x0000003f3f3ff290 */ /* 0x000fe6000fffe03f */
        /* <DEDUP_REMOVED lines=10> */
[----:B------:R-:W-:Y:S04]  /*3dc60*/  STL.64 [R1+0x2b40], R160 ;  /* 0x002b40a001007387 */ /* 0x000fe80000100a00 */
[----:B------:R4:W-:Y:S02]  /*3dc70*/  STL.64 [R1+0x2b48], R162 ;  /* 0x002b48a201007387 */ /* 0x0009e40000100a00 */
[C---:B----4-:R-:W-:Y:S02]  /*3dc80*/  HMMA.1688.F32.TF32 R160, R136.reuse, R12, R152 ;  /* 0x0000000c88a0723c */ /* 0x050fe40000081098 */
[----:B------:R-:W2:Y:S04]  /*3dc90*/  LDL.LU.64 R152, [R1+0xdb0] ;  /* 0x000db00001987983 */ /* 0x000ea80000300a00 */
[----:B------:R-:W2:Y:S11]  /*3dca0*/  LDL.LU.64 R154, [R1+0xdb8] ;  /* 0x000db800019a7983 */ /* 0x000eb60000300a00 */
[----:B------:R-:W-:Y:S06]  /*3dcb0*/  @!UPT UIADD3 URZ, URZ, URZ, URZ ;  /* 0x0000003f3f3ff290 */ /* 0x000fec000fffe03f */
[----:B------:R-:W-:Y:S04]  /*3dcc0*/  STL.64 [R1+0x2b30], R160 ;  /* 0x002b30a001007387 */ /* 0x000fe80000100a00 */
[----:B------:R1:W-:Y:S02]  /*3dcd0*/  STL.64 [R1+0x2b38], R162 ;  /* 0x002b38a201007387 */ /* 0x0003e40000100a00 */
[C---:B-1----:R-:W-:Y:S02]  /*3dce0*/  HMMA.1688.F32.TF32 R160, R136.reuse, R8, R148 ;  /* 0x0000000888a0723c */ /* 0x042fe40000081094 */
[----:B------:R-:W4:Y:S04]  /*3dcf0*/  LDL.LU.64 R148, [R1+0xda0] ;  /* 0x000da00001947983 */ /* 0x000f280000300a00 */
[----:B------:R-:W4:Y:S02]  /*3dd00*/  LDL.LU.64 R150, [R1+0xda8] ;  /* 0x000da80001967983 */ /* 0x000f240000300a00 */
[C---:B------:R-:W-:Y:S11]  /*3dd10*/  HMMA.1688.F32.TF32 R176, R136.reuse, R56, R176 ;  /* 0x0000003888b0723c */ /* 0x040ff600000810b0 */
[----:B------:R-:W-:Y:S04]  /*3dd20*/  @!UPT UIADD3 URZ, URZ, URZ, URZ ;  /* 0x0000003f3f3ff290 */ /* 0x000fe8000fffe03f */
[----:B------:R-:W-:Y:S04]  /*3dd30*/  STL.64 [R1+0x2b20], R160 ;  /* 0x002b20a001007387 */ /* 0x000fe80000100a00 */
[----:B------:R-:W-:Y:S01]  /*3dd40*/  STL.64 [R1+0x2b28], R162 ;  /* 0x002b28a201007387 */ /* 0x000fe20000100a00 */
[----:B------:R-:W-:Y:S03]  /*3dd50*/  HMMA.1688.F32.TF32 R136, R136, R240, R144 ;  /* 0x000000f08888723c */ /* 0x000fe60000081090 */
[----:B------:R-:W4:Y:S04]  /*3dd60*/  LDL.LU.64 R144, [R1+0xd90] ;  /* 0x000d900001907983 */ /* 0x000f280000300a00 */
[----:B------:R-:W4:Y:S11]  /*3dd70*/  LDL.LU.64 R146, [R1+0xd98] ;  /* 0x000d980001927983 */ /* 0x000f360000300a00 */
[----:B------:R-:W-:Y:S05]  /*3dd80*/  @!UPT UIADD3 URZ, URZ, URZ, URZ ;  /* 0x0000003f3f3ff290 */ /* 0x000fea000fffe03f */
[----:B------:R-:W-:Y:S04]  /*3dd90*/  STL.64 [R1+0x1e90], R136 ;  /* 0x001e908801007387 */ /* 0x000fe80000100a00 */
[----:B------:R3:W-:Y:S02]  /*3dda0*/  STL.64 [R1+0x1e98], R138 ;  /* 0x001e988a01007387 */ /* 0x0007e40000100a00 */
[C---:B---3--:R-:W-:Y:S02]  /*3ddb0*/  HMMA.1688.F32.TF32 R136, R132.reuse, R128, R140 ;  /* 0x000000808488723c */ /* 0x048fe4000008108c */
[----:B------:R-:W3:Y:S04]  /*3ddc0*/  LDL.LU.64 R140, [R1+0xd80] ;  /* 0x000d8000018c7983 */ /* 0x000ee80000300a00 */
[----:B------:R-:W3:Y:S11]  /*3ddd0*/  LDL.LU.64 R142, [R1+0xd88] ;  /* 0x000d8800018e7983 */ /* 0x000ef60000300a00 */
[----:B------:R-:W-:Y:S06]  /*3dde0*/  @!UPT UIADD3 URZ, URZ, URZ, URZ ;  /* 0x0000003f3f3ff290 */ /* 0x000fec000fffe03f */
[----:B------:R-:W-:Y:S04]  /*3ddf0*/  STL.64 [R1+0x1e60], R136 ;  /* 0x001e608801007387 */ /* 0x000fe80000100a00 */
[----:B------:R-:W-:Y:S04]  /*3de00*/  STL.64 [R1+0x1e68], R138 ;  /* 0x001e688a01007387 */ /* 0x000fe80000100a00 */
[----:B------:R-:W3:Y:S04]  /*3de10*/  LDL.LU.64 R160, [R1+0xd70] ;  /* 0x000d700001a07983 */ /* 0x000ee80000300a00 */
[----:B------:R-:W3:Y:S04]  /*3de20*/  LDL.LU.64 R162, [R1+0xd78] ;  /* 0x000d780001a27983 */ /* 0x000ee80000300a00 */
[----:B------:R-:W-:Y:S04]  /*3de30*/  LDS R136, [R3+0x180] ;  /* 0x0001800003887984 */ /* 0x000fe80000000800 */
[----:B------:R-:W-:Y:S04]  /*3de40*/  LDS R138, [R3+0x2180] ;  /* 0x00218000038a7984 */ /* 0x000fe80000000800 */
[----:B------:R-:W-:Y:S04]  /*3de50*/  LDS R137, [R4+0x180] ;  /* 0x0001800004897984 */ /* 0x000fe80000000800 */
[----:B------:R-:W1:Y:S01]  /*3de60*/  LDS R139, [R4+0x2180] ;  /* 0x00218000048b7984 */ /* 0x000e620000000800 */
[C---:B------:R-:W-:Y:S03]  /*3de70*/  HMMA.1688.F32.TF32 R168, R132.reuse, R124, R156 ;  /* 0x0000007c84a8723c */ /* 0x040fe6000008109c */
[----:B------:R-:W3:Y:S04]  /*3de80*/  LDL.LU.64 R156, [R1+0xd60] ;  /* 0x000d6000019c7983 */ /* 0x000ee80000300a00 */
[----:B------:R-:W3:Y:S11]  /*3de90*/  LDL.LU.64 R158, [R1+0xd68] ;  /* 0x000d6800019e7983 */ /* 0x000ef60000300a00 */
[----:B------:R-:W-:Y:S05]  /*3dea0*/  @!UPT UIADD3 URZ, URZ, URZ, URZ ;  /* 0x0000003f3f3ff290 */ /* 0x000fea000fffe03f */
[----:B------:R-:W-:Y:S04]  /*3deb0*/  STL.64 [R1+0x1e40], R168 ;  /* 0x001e40a801007387 */ /* 0x000fe80000100a00 */
[----:B------:R1:W-:Y:S02]  /*3dec0*/  STL.64 [R1+0x1e48], R170 ;  /* 0x001e48aa01007387 */ /* 0x0003e40000100a00 */
[C---:B-1----:R-:W-:Y:S08]  /*3ded0*/  HMMA.1688.F32.TF32 R168, R132.reuse, R120, R164 ;  /* 0x0000007884a8723c */ /* 0x042ff000000810a4 */
[C---:B--2---:R-:W-:Y:S01]  /*3dee0*/  HMMA.1688.F32.TF32 R164, R132.reuse, R116, R152 ;  /* 0x0000007484a4723c */ /* 0x044fe20000081098 */
[----:B------:R-:W2:Y:S11]  /*3def0*/  LDL.LU.64 R152, [R1+0xd50] ;  /* 0x000d500001987983 */ /* 0x000eb60000300a00 */
[----:B------:R-:W-:Y:S03]  /*3df00*/  @!UPT UIADD3 URZ, URZ, URZ, URZ ;  /* 0x0000003f3f3ff290 */ /* 0x000fe6000fffe03f */
[----:B------:R-:W-:Y:S04]  /*3df10*/  STL.64 [R1+0x1e00], R168 ;  /* 0x001e00a801007387 */ /* 0x000fe80000100a00 */
[----:B------:R-:W-:Y:S04]  /*3df20*/  STL.64 [R1+0x1e08], R170 ;  /* 0x001e08aa01007387 */ /* 0x000fe80000100a00 */
[----:B------:R-:W2:Y:S04]  /*3df30*/  LDL.LU.64 R154, [R1+0xd58] ;  /* 0x000d5800019a7983 */ /* 0x000ea80000300a00 */
[----:B------:R-:W-:Y:S04]  /*3df40*/  STL.64 [R1+0x1df0], R164 ;  /* 0x001df0a401007387 */ /* 0x000fe80000100a00 */
[----:B------:R4:W-:Y:S02]  /*3df50*/  STL.64 [R1+0x1df8], R166 ;  /* 0x001df8a601007387 */ /* 0x0009e40000100a00 */
[C---:B----4-:R-:W-:Y:S02]  /*3df60*/  HMMA.1688.F32.TF32 R164, R132.reuse, R112, R148 ;  /* 0x0000007084a4723c */ /* 0x050fe40000081094 */
        /* <DEDUP_REMOVED lines=17> */
[C---:B-1----:R-:W-:Y:S02]  /*3e080*/  HMMA.1688.F32.TF32 R164, R132.reuse, R100, R160 ;  /* 0x0000006484a4723c */ /* 0x042fe400000810a0 */
[----:B------:R-:W3:Y:S04]  /*3e090*/  LDL.LU.64 R160, [R1+0xd10] ;  /* 0x000d100001a07983 */ /* 0x000ee80000300a00 */
[----:B------:R-:W3:Y:S11]  /*3e0a0*/  LDL.LU.64 R162, [R1+0xd18] ;  /* 0x000d180001a27983 */ /* 0x000ef60000300a00 */
[----:B------:R-:W-:Y:S06]  /*3e0b0*/  @!UPT UIADD3 URZ, URZ, URZ, URZ ;  /* 0x0000003f3f3ff290 */ /* 0x000fec000fffe03f */
[----:B------:R1:W-:Y:S01]  /*3e0c0*/  STL.64 [R1+0x1da0], R164 ;  /* 0x001da0a401007387 */ /* 0x0003e20000100a00 */
[C---:B------:R-:W-:Y:S03]  /*3e0d0*/  HMMA.1688.F32.TF32 R156, R132.reuse, R96, R156 ;  /* 0x00000060849c723c */ /* 0x040fe6000008109c */
[----:B------:R1:W-:Y:S04]  /*3e0e0*/  STL.64 [R1+0x1da8], R166 ;  /* 0x001da8a601007387 */ /* 0x0003e80000100a00 */
[----:B-1----:R-:W3:Y:S04]  /*3e0f0*/  LDL.LU.64 R164, [R1+0xd00] ;  /* 0x000d000001a47983 */ /* 0x002ee80000300a00 */
[----:B------:R-:W3:Y:S11]  /*3e100*/  LDL.LU.64 R166, [R1+0xd08] ;  /* 0x000d080001a67983 */ /* 0x000ef60000300a00 */
[----:B------:R-:W-:Y:S01]  /*3e110*/  @!UPT UIADD3 URZ, URZ, URZ, URZ ;  /* 0x0000003f3f3ff290 */ /* 0x000fe2000fffe03f */
[----:B------:R1:W-:Y:S04]  /*3e120*/  STL.64 [R1+0x1d90], R156 ;  /* 0x001d909c01007387 */ /* 0x0003e80000100a00 */
[----:B------:R1:W-:Y:S04]  /*3e130*/  STL.64 [R1+0x1d98], R158 ;  /* 0x001d989e01007387 */ /* 0x0003e80000100a00 */
[----:B-1----:R-:W3:Y:S04]  /*3e140*/  LDL.LU.64 R156, [R1+0xcf0] ;  /* 0x000cf000019c7983 */ /* 0x002ee80000300a00 */
[----:B------:R-:W3:Y:S01]  /*3e150*/  LDL.LU.64 R158, [R1+0xcf8] ;  /* 0x000cf800019e7983 */ /* 0x000ee20000300a00 */
[C---:B--2---:R-:W-:Y:S03]  /*3e160*/  HMMA.1688.F32.TF32 R168, R132.reuse, R92, R152 ;  /* 0x0000005c84a8723c */ /* 0x044fe60000081098 */
[----:B------:R-:W2:Y:S04]  /*3e170*/  LDL.LU.64 R152, [R1+0xce0] ;  /* 0x000ce00001987983 */ /* 0x000ea80000300a00 */
[----:B------:R-:W2:Y:S11]  /*3e180*/  LDL.LU.64 R154, [R1+0xce8] ;  /* 0x000ce800019a7983 */ /* 0x000eb60000300a00 */
[----:B------:R-:W-:Y:S05]  /*3e190*/  @!UPT UIADD3 URZ, URZ, URZ, URZ ;  /* 0x0000003f3f3ff290 */ /* 0x000fea000fffe03f */
        /* <DEDUP_REMOVED lines=33> */
[----:B------:R-:W-:Y:S04]  /*3e3b0*/  STL.64 [R1+0x1d10], R164 ;  /* 0x001d10a401007387 */ /* 0x000fe80000100a00 */
[----:B------:R2:W-:Y:S02]  /*3e3c0*/  STL.64 [R1+0x1d18], R166 ;  /* 0x001d18a601007387 */ /* 0x0005e40000100a00 */
[C---:B--2---:R-:W-:Y:S02]  /*3e3d0*/  HMMA.1688.F32.TF32 R164, R132.reuse, R64, R152 ;  /* 0x0000004084a4723c */ /* 0x044fe40000081098 */
[----:B------:R-:W2:Y:S04]  /*3e3e0*/  LDL.LU.64 R152, [R1+0xc80] ;  /* 0x000c800001987983 */ /* 0x000ea80000300a00 */
[----:B------:R-:W2:Y:S11]  /*3e3f0*/  LDL.LU.64 R154, [R1+0xc88] ;  /* 0x000c8800019a7983 */ /* 0x000eb60000300a00 */
[----:B------:R-:W-:Y:S06]  /*3e400*/  @!UPT UIADD3 URZ, URZ, URZ, URZ ;  /* 0x0000003f3f3ff290 */ /* 0x000fec000fffe03f */
        /* <DEDUP_REMOVED lines=16> */
[----:B------:R-:W3:Y:S02]  /*3e510*/  LDL.LU.64 R142, [R1+0xc58] ;  /* 0x000c5800018e7983 */ /* 0x000ee40000300a00 */
[C---:B------:R-:W-:Y:S11]  /*3e520*/  HMMA.1688.F32.TF32 R160, R132.reuse, R48, R160 ;  /* 0x0000003084a0723c */ /* 0x040ff600000810a0 */
[----:B------:R-:W-:Y:S04]  /*3e530*/  @!UPT UIADD3 URZ, URZ, URZ, URZ ;  /* 0x0000003f3f3ff290 */ /* 0x000fe8000fffe03f */
[----:B------:R1:W-:Y:S04]  /*3e540*/  STL.64 [R1+0x1cd0], R164 ;  /* 0x001cd0a401007387 */ /* 0x0003e80000100a00 */
[----:B------:R1:W-:Y:S04]  /*3e550*/  STL.64 [R1+0x1cd8], R166 ;  /* 0x001cd8a601007387 */ /* 0x0003e80000100a00 */
[----:B-1----:R-:W3:Y:S04]  /*3e560*/  LDL.LU.64 R164, [R1+0xc40] ;  /* 0x000c400001a47983 */ /* 0x002ee80000300a00 */
[----:B------:R-:W3:Y:S04]  /*3e570*/  LDL.LU.64 R166, [R1+0xc48] ;  /* 0x000c480001a67983 */ /* 0x000ee80000300a00 */
[----:B------:R1:W-:Y:S04]  /*3e580*/  STL.64 [R1+0x1cc0], R160 ;  /* 0x001cc0a001007387 */ /* 0x0003e80000100a00 */
[----:B------:R1:W-:Y:S04]  /*3e590*/  STL.64 [R1+0x1cc8], R162 ;  /* 0x001cc8a201007387 */ /* 0x0003e80000100a00 */
[----:B-1----:R-:W3:Y:S04]  /*3e5a0*/  LDL.LU.64 R160, [R1+0xc30] ;  /* 0x000c300001a07983 */ /* 0x002ee80000300a00 */
[----:B------:R-:W3:Y:S01]  /*3e5b0*/  LDL.LU.64 R162, [R1+0xc38] ;  /* 0x000c380001a27983 */ /* 0x000ee20000300a00 */
[C---:B------:R-:W-:Y:S03]  /*3e5c0*/  HMMA.1688.F32.TF32 R168, R132.reuse, R44, R156 ;  /* 0x0000002c84a8723c */ /* 0x040fe6000008109c */
[----:B------:R-:W3:Y:S04]  /*3e5d0*/  LDL.LU.64 R156, [R1+0xc20] ;  /* 0x000c2000019c7983 */ /* 0x000ee80000300a00 */
[----:B------:R-:W3:Y:S11]  /*3e5e0*/  LDL.LU.64 R158, [R1+0xc28] ;  /* 0x000c2800019e7983 */ /* 0x000ef60000300a00 */
[----:B------:R-:W-:Y:S05]  /*3e5f0*/  @!UPT UIADD3 URZ, URZ, URZ, URZ ;  /* 0x0000003f3f3ff290 */ /* 0x000fea000fffe03f */
        /* <DEDUP_REMOVED lines=59> */
[----:B---3--:R-:W-:Y:S02]  /*3e9b0*/  HMMA.1688.F32.TF32 R132, R136, R128, R140 ;  /* 0x000000808884723c */ /* 0x008fe4000008108c */
[----:B------:R-:W4:Y:S04]  /*3e9c0*/  LDL.LU.64 R140, [R1+0xba0] ;  /* 0x000ba000018c7983 */ /* 0x000f280000300a00 */
[----:B------:R-:W4:Y:S11]  /*3e9d0*/  LDL.LU.64 R142, [R1+0xba8] ;  /* 0x000ba800018e7983 */ /* 0x000f360000300a00 */
[----:B------:R-:W-:Y:S06]  /*3e9e0*/  @!UPT UIADD3 URZ, URZ, URZ, URZ ;  /* 0x0000003f3f3ff290 */ /* 0x000fec000fffe03f */
[----:B------:R-:W-:Y:S04]  /*3e9f0*/  STL.64 [R1+0x1bc0], R132 ;  /* 0x001bc08401007387 */ /* 0x000fe80000100a00 */
[----:B------:R-:W-:Y:S01]  /*3ea00*/  STL.64 [R1+0x1bc8], R134 ;  /* 0x001bc88601007387 */ /* 0x000fe20000100a00 */
[----:B------:R-:W-:Y:S01]  /*3ea10*/  IMAD.MOV.U32 R14, RZ, RZ, R173 ;  /* 0x000000ffff0e7224 */ /* 0x000fe200078e00ad */
[----:B------:R-:W-:Y:S01]  /*3ea20*/  MOV R10, R174 ;  /* 0x000000ae000a7202 */ /* 0x000fe20000000f00 */
[----:B------:R-:W-:Y:S01]  /*3ea30*/  IMAD.MOV.U32 R242, RZ, RZ, R175 ;  /* 0x000000fffff27224 */ /* 0x000fe200078e00af */
[----:B------:R-:W-:Y:S01]  /*3ea40*/  MOV R11, R176 ;  /* 0x000000b0000b7202 */ /* 0x000fe20000000f00 */
[----:B------:R-:W-:Y:S01]  /*3ea50*/  IMAD.MOV.U32 R19, RZ, RZ, R177 ;  /* 0x000000ffff137224 */ /* 0x000fe200078e00b1 */
[----:B------:R-:W-:Y:S01]  /*3ea60*/  LDS R132, [R3+0x200] ;  /* 0x0002000003847984 */ /* 0x000fe20000000800 */
[----:B------:R-:W-:-:S02]  /*3ea70*/  IMAD.MOV.U32 R18, RZ, RZ, R178 ;  /* 0x000000ffff127224 */ /* 0x000fc400078e00b2 */
[----:B------:R-:W-:Y:S01]  /*3ea80*/  IMAD.MOV.U32 R15, RZ, RZ, R179 ;  /* 0x000000ffff0f7224 */ /* 0x000fe200078e00b3 */
[----:B------:R-:W-:Y:S04]  /*3ea90*/  LDS R134, [R3+0x2200] ;  /* 0x0022000003867984 */ /* 0x000fe80000000800 */
[----:B------:R-:W-:Y:S04]  /*3eaa0*/  LDS R133, [R4+0x200] ;  /* 0x0002000004857984 */ /* 0x000fe80000000800 */
[----:B------:R-:W1:Y:S01]  /*3eab0*/  LDS R135, [R4+0x2200] ;  /* 0x0022000004877984 */ /* 0x000e620000000800 */
[C---:B------:R-:W-:Y:S08]  /*3eac0*/  HMMA.1688.F32.TF32 R164, R136.reuse, R124, R160 ;  /* 0x0000007c88a4723c */ /* 0x040ff000000810a0 */
        /* <DEDUP_REMOVED lines=10> */
[----:B------:R-:W2:Y:S02]  /*3eb70*/  LDL.LU.64 R154, [R1+0xb88] ;  /* 0x000b8800019a7983 */ /* 0x000ea40000300a00 */
[C---:B----4-:R-:W-:Y:S11]  /*3eb80*/  HMMA.1688.F32.TF32 R148, R136.reuse, R112, R148 ;  /* 0x000000708894723c */ /* 0x050ff60000081094 */
[----:B------:R-:W-:Y:S04]  /*3eb90*/  @!UPT UIADD3 URZ, URZ, URZ, URZ ;  /* 0x0000003f3f3ff290 */ /* 0x000fe8000fffe03f */
[----:B------:R-:W-:Y:S04]  /*3eba0*/  STL.64 [R1+0x1b80], R160 ;  /* 0x001b80a001007387 */ /* 0x000fe80000100a00 */
[----:B------:R-:W-:Y:S04]  /*3ebb0*/  STL.64 [R1+0x1b88], R162 ;  /* 0x001b88a201007387 */ /* 0x000fe80000100a00 */
[----:B------:R-:W4:Y:S04]  /*3ebc0*/  LDL.LU.64 R172, [R1+0xb70] ;  /* 0x000b700001ac7983 */ /* 0x000f280000300a00 */
[----:B------:R-:W4:Y:S04]  /*3ebd0*/  LDL.LU.64 R174, [R1+0xb78] ;  /* 0x000b780001ae7983 */ /* 0x000f280000300a00 */
[----:B------:R1:W-:Y:S04]  /*3ebe0*/  STL.64 [R1+0x1b70], R148 ;  /* 0x001b709401007387 */ /* 0x0003e80000100a00 */
[----:B------:R1:W-:Y:S04]  /*3ebf0*/  STL.64 [R1+0x1b78], R150 ;  /* 0x001b789601007387 */ /* 0x0003e80000100a00 */
[----:B------:R-:W4:Y:S04]  /*3ec00*/  LDL.LU.64 R168, [R1+0xb60] ;  /* 0x000b600001a87983 */ /* 0x000f280000300a00 */
[----:B------:R-:W4:Y:S01]  /*3ec10*/  LDL.LU.64 R170, [R1+0xb68] ;  /* 0x000b680001aa7983 */ /* 0x000f220000300a00 */
[C---:B------:R-:W-:Y:S11]  /*3ec20*/  HMMA.1688.F32.TF32 R144, R136.reuse, R108, R144 ;  /* 0x0000006c8890723c */ /* 0x040ff60000081090 */
[----:B------:R-:W-:Y:S11]  /*3ec30*/  @!UPT UIADD3 URZ, URZ, URZ, URZ ;  /* 0x0000003f3f3ff290 */ /* 0x000ff6000fffe03f */
[----:B------:R-:W-:Y:S01]  /*3ec40*/  @!UPT UIADD3 URZ, URZ, URZ, URZ ;  /* 0x0000003f3f3ff290 */ /* 0x000fe2000fffe03f */
[----:B------:R1:W-:Y:S04]  /*3ec50*/  STL.64 [R1+0x1b40], R144 ;  /* 0x001b409001007387 */ /* 0x0003e80000100a00 */
[----:B------:R1:W-:Y:S04]  /*3ec60*/  STL.64 [R1+0x1b48], R146 ;  /* 0x001b489201007387 */ /* 0x0003e80000100a00 */
[----:B-1----:R-:W4:Y:S04]  /*3ec70*/  LDL.LU.64 R148, [R1+0xb50] ;  /* 0x000b500001947983 */ /* 0x002f280000300a00 */
[----:B------:R-:W4:Y:S04]  /*3ec80*/  LDL.LU.64 R150, [R1+0xb58] ;  /* 0x000b580001967983 */ /* 0x000f280000300a00 */
[----:B------:R-:W4:Y:S04]  /*3ec90*/  LDL.LU.64 R144, [R1+0xb40] ;  /* 0x000b400001907983 */ /* 0x000f280000300a00 */
[----:B------:R-:W4:Y:S01]  /*3eca0*/  LDL.LU.64 R146, [R1+0xb48] ;  /* 0x000b480001927983 */ /* 0x000f220000300a00 */
[C---:B------:R-:W-:Y:S11]  /*3ecb0*/  HMMA.1688.F32.TF32 R140, R136.reuse, R104, R140 ;  /* 0x00000068888c723c */ /* 0x040ff6000008108c */
        /* <DEDUP_REMOVED lines=8> */
[----:B-1----:R-:W4:Y:S04]  /*3ed40*/  LDL.LU.64 R140, [R1+0xb10] ;  /* 0x000b1000018c7983 */ /* 0x002f280000300a00 */
[----:B------:R-:W4:Y:S01]  /*3ed50*/  LDL.LU.64 R142, [R1+0xb18] ;  /* 0x000b1800018e7983 */ /* 0x000f220000300a00 */
[C---:B---3--:R-:W-:Y:S03]  /*3ed60*/  HMMA.1688.F32.TF32 R176, R136.reuse, R100, R156 ;  /* 0x0000006488b0723c */ /* 0x048fe6000008109c */
        /* <DEDUP_REMOVED lines=11> */
[C---:B----4-:R-:W-:Y:S08]  /*3ee20*/  HMMA.1688.F32.TF32 R176, R136.reuse, R92, R172 ;  /* 0x0000005c88b0723c */ /* 0x050ff000000810ac */
[C---:B------:R-:W-:Y:S11]  /*3ee30*/  HMMA.1688.F32.TF32 R172, R136.reuse, R88, R168 ;  /* 0x0000005888ac723c */ /* 0x040ff600000810a8 */
[----:B------:R-:W-:Y:S04]  /*3ee40*/  @!UPT UIADD3 URZ, URZ, URZ, URZ ;  /* 0x0000003f3f3ff290 */ /* 0x000fe8000fffe03f */
[----:B------:R-:W-:Y:S04]  /*3ee50*/  STL.64 [R1+0x1aa0], R176 ;  /* 0x001aa0b001007387 */ /* 0x000fe80000100a00 */
[----:B------:R-:W-:Y:S01]  /*3ee60*/  STL.64 [R1+0x1aa8], R178 ;  /* 0x001aa8b201007387 */ /* 0x000fe20000100a00 */
[C---:B------:R-:W-:Y:S03]  /*3ee70*/  HMMA.1688.F32.TF32 R168, R136.reuse, R84, R148 ;  /* 0x0000005488a8723c */ /* 0x040fe60000081094 */
[----:B------:R-:W4:Y:S04]  /*3ee80*/  LDL.LU.64 R148, [R1+0xae0] ;  /* 0x000ae00001947983 */ /* 0x000f280000300a00 */
[----:B------:R-:W-:Y:S04]  /*3ee90*/  STL.64 [R1+0x1a50], R172 ;  /* 0x001a50ac01007387 */ /* 0x000fe80000100a00 */
[----:B------:R-:W-:Y:S04]  /*3eea0*/  STL.64 [R1+0x1a58], R174 ;  /* 0x001a58ae01007387 */ /* 0x000fe80000100a00 */
[----:B------:R-:W4:Y:S08]  /*3eeb0*/  LDL.LU.64 R150, [R1+0xae8] ;  /* 0x000ae80001967983 */ /* 0x000f300000300a00 */
        /* <DEDUP_REMOVED lines=8> */
[C---:B-1----:R-:W-:Y:S08]  /*3ef40*/  HMMA.1688.F32.TF32 R168, R136.reuse, R76, R164 ;  /* 0x0000004c88a8723c */ /* 0x042ff000000810a4 */
[C---:B------:R-:W-:Y:S08]  /*3ef50*/  HMMA.1688.F32.TF32 R164, R136.reuse, R72, R160 ;  /* 0x0000004888a4723c */ /* 0x040ff000000810a0 */
[C---:B------:R-:W-:Y:S07]  /*3ef60*/  HMMA.1688.F32.TF32 R160, R136.reuse, R68, R140 ;  /* 0x0000004488a0723c */ /* 0x040fee000008108c */
[----:B------:R1:W-:Y:S04]  /*3ef70*/  STL.64 [R1+0x19a0], R168 ;  /* 0x0019a0a801007387 */ /* 0x0003e80000100a00 */
[----:B------:R1:W-:Y:S04]  /*3ef80*/  STL.64 [R1+0x19a8], R170 ;  /* 0x0019a8aa01007387 */ /* 0x0003e80000100a00 */
[----:B------:R-:W4:Y:S04]  /*3ef90*/  LDL.LU.64 R140, [R1+0xac0] ;  /* 0x000ac000018c7983 */ /* 0x000f280000300a00 */
[----:B------:R-:W-:Y:S04]  /*3efa0*/  STL.64 [R1+0x18f0], R164 ;  /* 0x0018f0a401007387 */ /* 0x000fe80000100a00 */
[----:B------:R-:W-:Y:S04]  /*3efb0*/  STL.64 [R1+0x18f8], R166 ;  /* 0x0018f8a601007387 */ /* 0x000fe80000100a00 */
[----:B------:R-:W4:Y:S01]  /*3efc0*/  LDL.LU.64 R142, [R1+0xac8] ;  /* 0x000ac800018e7983 */ /* 0x000f220000300a00 */
[C---:B---3--:R-:W-:Y:S03]  /*3efd0*/  HMMA.1688.F32.TF32 R156, R136.reuse, R64, R156 ;  /* 0x00000040889c723c */ /* 0x048fe6000008109c */
[----:B------:R-:W-:Y:S04]  /*3efe0*/  STL.64 [R1+0x18e0], R160 ;  /* 0x0018e0a001007387 */ /* 0x000fe80000100a00 */
[----:B------:R-:W-:Y:S04]  /*3eff0*/  STL.64 [R1+0x18e8], R162 ;  /* 0x0018e8a201007387 */ /* 0x000fe80000100a00 */
[----:B------:R-:W3:Y:S04]  /*3f000*/  LDL.LU.64 R172, [R1+0xab0] ;  /* 0x000ab00001ac7983 */ /* 0x000ee80000300a00 */
[----:B------:R-:W3:Y:S08]  /*3f010*/  LDL.LU.64 R174, [R1+0xab8] ;  /* 0x000ab80001ae7983 */ /* 0x000ef00000300a00 */
[----:B------:R-:W-:Y:S04]  /*3f020*/  STL.64 [R1+0x18b0], R156 ;  /* 0x0018b09c01007387 */ /* 0x000fe80000100a00 */
[----:B------:R-:W-:Y:S04]  /*3f030*/  STL.64 [R1+0x18b8], R158 ;  /* 0x0018b89e01007387 */ /* 0x000fe80000100a00 */
[----:B-1----:R-:W3:Y:S04]  /*3f040*/  LDL.LU.64 R168, [R1+0xaa0] ;  /* 0x000aa00001a87983 */ /* 0x002ee80000300a00 */
[----:B------:R-:W3:Y:S01]  /*3f050*/  LDL.LU.64 R170, [R1+0xaa8] ;  /* 0x000aa80001aa7983 */ /* 0x000ee20000300a00 */
[C---:B--2---:R-:W-:Y:S11]  /*3f060*/  HMMA.1688.F32.TF32 R152, R136.reuse, R60, R152 ;  /* 0x0000003c8898723c */ /* 0x044ff60000081098 */
[----:B------:R-:W-:Y:S11]  /*3f070*/  @!UPT UIADD3 URZ, URZ, URZ, URZ ;  /* 0x0000003f3f3ff290 */ /* 0x000ff6000fffe03f */
[----:B------:R-:W-:Y:S01]  /*3f080*/  @!UPT UIADD3 URZ, URZ, URZ, URZ ;  /* 0x0000003f3f3ff290 */ /* 0x000fe2000fffe03f */
[----:B------:R1:W-:Y:S04]  /*3f090*/  STL.64 [R1+0x18a0], R152 ;  /* 0x0018a09801007387 */ /* 0x0003e80000100a00 */
[----:B------:R2:W-:Y:S04]  /*3f0a0*/  STL.64 [R1+0x18a8], R154 ;  /* 0x0018a89a01007387 */ /* 0x0005e80000100a00 */
[----:B-1----:R-:W3:Y:S04]  /*3f0b0*/  LDL.LU.64 R152, [R1+0xa90] ;  /* 0x000a900001987983 */ /* 0x002ee80000300a00 */
[----:B--2---:R-:W2:Y:S01]  /*3f0c0*/  LDL.LU.64 R154, [R1+0xa98] ;  /* 0x000a9800019a7983 */ /* 0x004ea20000300a00 */
[C---:B----4-:R-:W-:Y:S03]  /*3f0d0*/  HMMA.1688.F32.TF32 R156, R136.reuse, R56, R148 ;  /* 0x00000038889c723c */ /* 0x050fe60000081094 */
[----:B------:R-:W4:Y:S04]  /*3f0e0*/  LDL.LU.64 R148, [R1+0xa80] ;  /* 0x000a800001947983 */ /* 0x000f280000300a00 */
[----:B------:R-:W4:Y:S11]  /*3f0f0*/  LDL.LU.64 R150, [R1+0xa88] ;  /* 0x000a880001967983 */ /* 0x000f360000300a00 */
[----:B------:R-:W-:Y:S05]  /*3f100*/  @!UPT UIADD3 URZ, URZ, URZ, URZ ;  /* 0x0000003f3f3ff290 */ /* 0x000fea000fffe03f */
[----:B------:R-:W-:Y:S04]  /*3f110*/  STL.64 [R1+0x1880], R156 ;  /* 0x0018809c01007387 */ /* 0x000fe80000100a00 */
[----:B------:R1:W-:Y:S02]  /*3f120*/  STL.64 [R1+0x1888], R158 ;  /* 0x0018889e01007387 */ /* 0x0003e40000100a00 */
[C---:B-1----:R-:W-:Y:S02]  /*3f130*/  HMMA.1688.F32.TF32 R156, R136.reuse, R52, R144 ;  /* 0x00000034889c723c */ /* 0x042fe40000081090 */
[----:B------:R-:W4:Y:S04]  /*3f140*/  LDL.LU.64 R144, [R1+0xa70] ;  /* 0x000a700001907983 */ /* 0x000f280000300a00 */
[----:B------:R-:W4:Y:S11]  /*3f150*/  LDL.LU.64 R146, [R1+0xa78] ;  /* 0x000a780001927983 */ /* 0x000f360000300a00 */
[----:B------:R-:W-:Y:S06]  /*3f160*/  @!UPT UIADD3 URZ, URZ, URZ, URZ ;  /* 0x0000003f3f3ff290 */ /* 0x000fec000fffe03f */
        /* <DEDUP_REMOVED lines=8> */
[C---:B------:R-:W-:Y:S03]  /*3f1f0*/  HMMA.1688.F32.TF32 R176, R136.reuse, R48, R140 ;  /* 0x0000003088b0723c */ /* 0x040fe6000008108c */
[----:B------:R-:W4:Y:S04]  /*3f200*/  LDL.LU.64 R140, [R1+0xa30] ;  /* 0x000a3000018c7983 */ /* 0x000f280000300a00 */
[----:B------:R-:W4:Y:S11]  /*3f210*/  LDL.LU.64 R142, [R1+0xa38] ;  /* 0x000a3800018e7983 */ /* 0x000f360000300a00 */
[----:B------:R-:W-:Y:S05]  /*3f220*/  @!UPT UIADD3 URZ, URZ, URZ, URZ ;  /* 0x0000003f3f3ff290 */ /* 0x000fea000fffe03f */
[----:B------:R-:W-:Y:S04]  /*3f230*/  STL.64 [R1+0x1840], R176 ;  /* 0x001840b001007387 */ /* 0x000fe80000100a00 */
[----:B------:R3:W-:Y:S02]  /*3f240*/  STL.64 [R1+0x1848], R178 ;  /* 0x001848b201007387 */ /* 0x0007e40000100a00 */
[C---:B---3--:R-:W-:Y:S08]  /*3f250*/  HMMA.1688.F32.TF32 R176, R136.reuse, R44, R172 ;  /* 0x0000002c88b0723c */ /* 0x048ff000000810ac */
[C---:B------:R-:W-:Y:S11]  /*3f260*/  HMMA.1688.F32.TF32 R172, R136.reuse, R40, R168 ;  /* 0x0000002888ac723c */ /* 0x040ff600000810a8 */
[----:B------:R-:W-:Y:S04]  /*3f270*/  @!UPT UIADD3 URZ, URZ, URZ, URZ ;  /* 0x0000003f3f3ff290 */ /* 0x000fe8000fffe03f */
[----:B------:R-:W-:Y:S04]  /*3f280*/  STL.64 [R1+0x1830], R176 ;  /* 0x001830b001007387 */ /* 0x000fe80000100a00 */
[----:B------:R-:W-:Y:S01]  /*3f290*/  STL.64 [R1+0x1838], R178 ;  /* 0x001838b201007387 */ /* 0x000fe20000100a00 */
[C---:B--2---:R-:W-:Y:S03]  /*3f2a0*/  HMMA.1688.F32.TF32 R168, R136.reuse, R36, R152 ;  /* 0x0000002488a8723c */ /* 0x044fe60000081098 */
[----:B------:R-:W2:Y:S04]  /*3f2b0*/  LDL.LU.64 R152, [R1+0xa20] ;  /* 0x000a200001987983 */ /* 0x000ea80000300a00 */
[----:B------:R-:W-:Y:S04]  /*3f2c0*/  STL.64 [R1+0x1820], R172 ;  /* 0x001820ac01007387 */ /* 0x000fe80000100a00 */
[----:B------:R-:W-:Y:S04]  /*3f2d0*/  STL.64 [R1+0x1828], R174 ;  /* 0x001828ae01007387 */ /* 0x000fe80000100a00 */
[----:B------:R-:W2:Y:S08]  /*3f2e0*/  LDL.LU.64 R154, [R1+0xa28] ;  /* 0x000a2800019a7983 */ /* 0x000eb00000300a00 */
[----:B------:R-:W-:Y:S04]  /*3f2f0*/  STL.64 [R1+0x1810], R168 ;  /* 0x001810a801007387 */ /* 0x000fe80000100a00 */
[----:B------:R4:W-:Y:S02]  /*3f300*/  STL.64 [R1+0x1818], R170 ;  /* 0x001818aa01007387 */ /* 0x0009e40000100a00 */
[C---:B----4-:R-:W-:Y:S02]  /*3f310*/  HMMA.1688.F32.TF32 R168, R136.reuse, R32, R148 ;  /* 0x0000002088a8723c */ /* 0x050fe40000081094 */
[----:B------:R-:W3:Y:S04]  /*3f320*/  LDL.LU.64 R148, [R1+0x870] ;  /* 0x0008700001947983 */ /* 0x000ee80000300a00 */
[----:B------:R-:W3:Y:S11]  /*3f330*/  LDL.LU.64 R150, [R1+0x878] ;  /* 0x0008780001967983 */ /* 0x000ef60000300a00 */
[----:B------:R-:W-:Y:S06]  /*3f340*/  @!UPT UIADD3 URZ, URZ, URZ, URZ ;  /* 0x0000003f3f3ff290 */ /* 0x000fec000fffe03f */
[----:B------:R-:W-:Y:S04]  /*3f350*/  STL.64 [R1+0x1800], R168 ;  /* 0x001800a801007387 */ /* 0x000fe80000100a00 */
[----:B------:R1:W-:Y:S02]  /*3f360*/  STL.64 [R1+0x1808], R170 ;  /* 0x001808aa01007387 */ /* 0x0003e40000100a00 */
[C---:B-1----:R-:W-:Y:S02]  /*3f370*/  HMMA.1688.F32.TF32 R168, R136.reuse, R28, R144 ;  /* 0x0000001c88a8723c */ /* 0x042fe40000081090 */
[----:B------:R-:W4:Y:S04]  /*3f380*/  LDL.LU.64 R144, [R1+0x860] ;  /* 0x0008600001907983 */ /* 0x000f280000300a00 */
[----:B------:R-:W4:Y:S02]  /*3f390*/  LDL.LU.64 R146, [R1+0x868] ;  /* 0x0008680001927983 */ /* 0x000f240000300a00 */
[C---:B------:R-:W-:Y:S08]  /*3f3a0*/  HMMA.1688.F32.TF32 R164, R136.reuse, R24, R164 ;  /* 0x0000001888a4723c */ /* 0x040ff000000810a4 */
[C---:B------:R-:W-:Y:S08]  /*3f3b0*/  HMMA.1688.F32.TF32 R160, R136.reuse, R20, R160 ;  /* 0x0000001488a0723c */ /* 0x040ff000000810a0 */
[C---:B------:R-:W-:Y:S01]  /*3f3c0*/  HMMA.1688.F32.TF32 R156, R136.reuse, R16, R156 ;  /* 0x00000010889c723c */ /* 0x040fe2000008109c */
[----:B------:R1:W-:Y:S04]  /*3f3d0*/  STL.64 [R1+0x17e0], R168 ;  /* 0x0017e0a801007387 */ /* 0x0003e80000100a00 */
[----:B------:R1:W-:Y:S04]  /*3f3e0*/  STL.64 [R1+0x17e8], R170 ;  /* 0x0017e8aa01007387 */ /* 0x0003e80000100a00 */
[----:B------:R1:W-:Y:S04]  /*3f3f0*/  STL.64 [R1+0x17c0], R164 ;  /* 0x0017c0a401007387 */ /* 0x0003e80000100a00 */
[----:B------:R1:W-:Y:S04]  /*3f400*/  STL.64 [R1+0x17c8], R166 ;  /* 0x0017c8a601007387 */ /* 0x0003e80000100a00 */
[----:B-1----:R-:W4:Y:S04]  /*3f410*/  LDL.LU.64 R168, [R1+0xa10] ;  /* 0x000a100001a87983 */ /* 0x002f280000300a00 */
[----:B------:R-:W-:Y:S01]  /*3f420*/  STL.64 [R1+0x17a0], R160 ;  /* 0x0017a0a001007387 */ /* 0x000fe20000100a00 */
[C---:B------:R-:W-:Y:S03]  /*3f430*/  HMMA.1688.F32.TF32 R140, R136.reuse, R12, R140 ;  /* 0x0000000c888c723c */ /* 0x040fe6000008108c */
[----:B------:R-:W-:Y:S04]  /*3f440*/  STL.64 [R1+0x17a8], R162 ;  /* 0x0017a8a201007387 */ /* 0x000fe80000100a00 */
[----:B------:R-:W4:Y:S04]  /*3f450*/  LDL.LU.64 R170, [R1+0xa18] ;  /* 0x000a180001aa7983 */ /* 0x000f280000300a00 */
[----:B------:R-:W-:Y:S04]  /*3f460*/  STL.64 [R1+0x1790], R156 ;  /* 0x0017909c01007387 */ /* 0x000fe80000100a00 */
[----:B------:R-:W-:Y:S04]  /*3f470*/  STL.64 [R1+0x1798], R158 ;  /* 0x0017989e01007387 */ /* 0x000fe80000100a00 */
[----:B------:R-:W4:Y:S04]  /*3f480*/  LDL.LU.64 R164, [R1+0xa00] ;  /* 0x000a000001a47983 */ /* 0x000f280000300a00 */
[----:B------:R-:W4:Y:S04]  /*3f490*/  LDL.LU.64 R166, [R1+0xa08] ;  /* 0x000a080001a67983 */ /* 0x000f280000300a00 */
[----:B------:R1:W-:Y:S04]  /*3f4a0*/  STL.64 [R1+0x1770], R140 ;  /* 0x0017708c01007387 */ /* 0x0003e80000100a00 */
[----:B------:R1:W-:Y:S04]  /*3f4b0*/  STL.64 [R1+0x1778], R142 ;  /* 0x0017788e01007387 */ /* 0x0003e80000100a00 */
[----:B-1----:R-:W4:Y:S04]  /*3f4c0*/  LDL.LU.64 R140, [R1+0x9f0] ;  /* 0x0009f000018c7983 */ /* 0x002f280000300a00 */
[----:B------:R-:W4:Y:S04]  /*3f4d0*/  LDL.LU.64 R142, [R1+0x9f8] ;  /* 0x0009f800018e7983 */ /* 0x000f280000300a00 */
[----:B------:R-:W4:Y:S04]  /*3f4e0*/  LDL.LU.64 R160, [R1+0x9e0] ;  /* 0x0009e00001a07983 */ /* 0x000f280000300a00 */
[----:B------:R-:W4:Y:S01]  /*3f4f0*/  LDL.LU.64 R162, [R1+0x9e8] ;  /* 0x0009e80001a27983 */ /* 0x000f220000300a00 */
[C---:B--2---:R-:W-:Y:S11]  /*3f500*/  HMMA.1688.F32.TF32 R152, R136.reuse, R8, R152 ;  /* 0x000000088898723c */ /* 0x044ff60000081098 */
[----:B------:R-:W-:Y:S11]  /*3f510*/  @!UPT UIADD3 URZ, URZ, URZ, URZ ;  /* 0x0000003f3f3ff290 */ /* 0x000ff6000fffe03f */
[----:B------:R-:W-:Y:S01]  /*3f520*/  @!UPT UIADD3 URZ, URZ, URZ, URZ ;  /* 0x0000003f3f3ff290 */ /* 0x000fe2000fffe03f */
[----:B------:R-:W-:Y:S04]  /*3f530*/  STL.64 [R1+0x1760], R152 ;  /* 0x0017609801007387 */ /* 0x000fe80000100a00 */
[----:B------:R-:W-:Y:S04]  /*3f540*/  STL.64 [R1+0x1768], R154 ;  /* 0x0017689a01007387 */ /* 0x000fe80000100a00 */
[----:B------:R-:W2:Y:S04]  /*3f550*/  LDL.LU.64 R156, [R1+0x9d0] ;  /* 0x0009d000019c7983 */ /* 0x000ea80000300a00 */
[----:B------:R-:W2:Y:S01]  /*3f560*/  LDL.LU.64 R158, [R1+0x9d8] ;  /* 0x0009d800019e7983 */ /* 0x000ea20000300a00 */
[----:B---3--:R-:W-:Y:S11]  /*3f570*/  HMMA.1688.F32.TF32 R136, R136, R240, R148 ;  /* 0x000000f08888723c */ /* 0x008ff60000081094 */
[----:B------:R-:W-:Y:S11]  /*3f580*/  @!UPT UIADD3 URZ, URZ, URZ, URZ ;  /* 0x0000003f3f3ff290 */ /* 0x000ff6000fffe03f */
[----:B------:R-:W-:Y:S01]  /*3f590*/  @!UPT UIADD3 URZ, URZ, URZ, URZ ;  /* 0x0000003f3f3ff290 */ /* 0x000fe2000fffe03f */
[----:B------:R-:W-:Y:S04]  /*3f5a0*/  STL.64 [R1+0x1730], R136 ;  /* 0x0017308801007387 */ /* 0x000fe80000100a00 */
[----:B------:R4:W-:Y:S04]  /*3f5b0*/  STL.64 [R1+0x1738], R138 ;  /* 0x0017388a01007387 */ /* 0x0009e80000100a00 */
[----:B------:R-:W3:Y:S04]  /*3f5c0*/  LDL.LU.64 R148, [R1+0x9c0] ;  /* 0x0009c00001947983 */ /* 0x000ee80000300a00 */
[----:B------:R-:W3:Y:S01]  /*3f5d0*/  LDL.LU.64 R150, [R1+0x9c8] ;  /* 0x0009c80001967983 */ /* 0x000ee20000300a00 */
[C---:B----4-:R-:W-:Y:S11]  /*3f5e0*/  HMMA.1688.F32.TF32 R136, R132.reuse, R128, R144 ;  /* 0x000000808488723c */ /* 0x050ff60000081090 */
[----:B------:R-:W-:Y:S11]  /*3f5f0*/  @!UPT UIADD3 URZ, URZ, URZ, URZ ;  /* 0x0000003f3f3ff290 */ /* 0x000ff6000fffe03f */
[----:B------:R-:W-:Y:S01]  /*3f600*/  @!UPT UIADD3 URZ, URZ, URZ, URZ ;  /* 0x0000003f3f3ff290 */ /* 0x000fe2000fffe03f */
[----:B------:R-:W-:Y:S04]  /*3f610*/  STL.64 [R1+0x16d0], R136 ;  /* 0x0016d08801007387 */ /* 0x000fe80000100a00 */
[----:B------:R1:W-:Y:S04]  /*3f620*/  STL.64 [R1+0x16d8], R138 ;  /* 0x0016d88a01007387 */ /* 0x0003e80000100a00 */
[----:B------:R-:W4:Y:S04]  /*3f630*/  LDL.LU.64 R152, [R1+0x9b0] ;  /* 0x0009b00001987983 */ /* 0x000f280000300a00 */
[----:B------:R-:W4:Y:S04]  /*3f640*/  LDL.LU.64 R154, [R1+0x9b8] ;  /* 0x0009b800019a7983 */ /* 0x000f280000300a00 */
[----:B------:R-:W4:Y:S04]  /*3f650*/  LDL.LU.64 R144, [R1+0x9a0] ;  /* 0x0009a00001907983 */ /* 0x000f280000300a00 */
[----:B------:R-:W4:Y:S01]  /*3f660*/  LDL.LU.64 R146, [R1+0x9a8] ;  /* 0x0009a80001927983 */ /* 0x000f220000300a00 */
[C---:B------:R-:W-:Y:S08]  /*3f670*/  HMMA.1688.F32.TF32 R168, R132.reuse, R124, R168 ;  /* 0x0000007c84a8723c */ /* 0x040ff000000810a8 */
[C---:B------:R-:W-:Y:S11]  /*3f680*/  HMMA.1688.F32.TF32 R164, R132.reuse, R120, R164 ;  /* 0x0000007884a4723c */ /* 0x040ff600000810a4 */
[----:B------:R-:W-:Y:S04]  /*3f690*/  @!UPT UIADD3 URZ, URZ, URZ, URZ ;  /* 0x0000003f3f3ff290 */ /* 0x000fe8000fffe03f */
[----:B------:R-:W-:Y:S04]  /*3f6a0*/  STL.64 [R1+0x16c0], R168 ;  /* 0x0016c0a801007387 */ /* 0x000fe80000100a00 */
[----:B------:R-:W-:Y:S01]  /*3f6b0*/  STL.64 [R1+0x16c8], R170 ;  /* 0x0016c8aa01007387 */ /* 0x000fe20000100a00 */
[C---:B-1----:R-:W-:Y:S03]  /*3f6c0*/  HMMA.1688.F32.TF32 R136, R132.reuse, R116, R140 ;  /* 0x000000748488723c */ /* 0x042fe6000008108c */
[----:B------:R-:W4:Y:S04]  /*3f6d0*/  LDL.LU.64 R140, [R1+0x990] ;  /* 0x00099000018c7983 */ /* 0x000f280000300a00 */
[----:B------:R-:W-:Y:S04]  /*3f6e0*/  STL.64 [R1+0x16a0], R164 ;  /* 0x0016a0a401007387 */ /* 0x000fe80000100a00 */
[----:B------:R-:W-:Y:S04]  /*3f6f0*/  STL.64 [R1+0x16a8], R166 ;  /* 0x0016a8a601007387 */ /* 0x000fe80000100a00 */
[----:B------:R-:W4:Y:S08]  /*3f700*/  LDL.LU.64 R142, [R1+0x998] ;  /* 0x00099800018e7983 */ /* 0x000f300000300a00 */
[----:B------:R1:W-:Y:S04]  /*3f710*/  STL.64 [R1+0x1690], R136 ;  /* 0x0016908801007387 */ /* 0x0003e80000100a00 */
[----:B------:R1:W-:Y:S04]  /*3f720*/  STL.64 [R1+0x1698], R138 ;  /* 0x0016988a01007387 */ /* 0x0003e80000100a00 */
[----:B-1----:R-:W4:Y:S04]  /*3f730*/  LDL.LU.64 R136, [R1+0x980] ;  /* 0x0009800001887983 */ /* 0x002f280000300a00 */
[----:B------:R-:W4:Y:S01]  /*3f740*/  LDL.LU.64 R138, [R1+0x988] ;  /* 0x00098800018a7983 */ /* 0x000f220000300a00 */
[C---:B------:R-:W-:Y:S11]  /*3f750*/  HMMA.1688.F32.TF32 R160, R132.reuse, R112, R160 ;  /* 0x0000007084a0723c */ /* 0x040ff600000810a0 */
[----:B------:R-:W-:Y:S11]  /*3f760*/  @!UPT UIADD3 URZ, URZ, URZ, URZ ;  /* 0x0000003f3f3ff290 */ /* 0x000ff6000fffe03f */
[----:B------:R-:W-:Y:S01]  /*3f770*/  @!UPT UIADD3 URZ, URZ, URZ, URZ ;  /* 0x0000003f3f3ff290 */ /* 0x000fe2000fffe03f */
[----:B------:R-:W-:Y:S04]  /*3f780*/  STL.64 [R1+0x1680], R160 ;  /* 0x001680a001007387 */ /* 0x000fe80000100a00 */
[----:B------:R2:W-:Y:S02]  /*3f790*/  STL.64 [R1+0x1688], R162 ;  /* 0x001688a201007387 */ /* 0x0005e40000100a00 */
[C---:B--2---:R-:W-:Y:S08]  /*3f7a0*/  HMMA.1688.F32.TF32 R160, R132.reuse, R108, R156 ;  /* 0x0000006c84a0723c */ /* 0x044ff0000008109c */
[C---:B---3--:R-:W-:Y:S01]  /*3f7b0*/  HMMA.1688.F32.TF32 R156, R132.reuse, R104, R148 ;  /* 0x00000068849c723c */ /* 0x048fe20000081094 */
[----:B------:R-:W2:Y:S11]  /*3f7c0*/  LDL.LU.64 R148, [R1+0x970] ;  /* 0x0009700001947983 */ /* 0x000eb60000300a00 */
[----:B------:R-:W-:Y:S03]  /*3f7d0*/  @!UPT UIADD3 URZ, URZ, URZ, URZ ;  /* 0x0000003f3f3ff290 */ /* 0x000fe6000fffe03f */
[----:B------:R1:W-:Y:S04]  /*3f7e0*/  STL.64 [R1+0x1660], R160 ;  /* 0x001660a001007387 */ /* 0x0003e80000100a00 */
[----:B------:R3:W-:Y:S04]  /*3f7f0*/  STL.64 [R1+0x1668], R162 ;  /* 0x001668a201007387 */ /* 0x0007e80000100a00 */
[----:B------:R-:W2:Y:S01]  /*3f800*/  LDL.LU.64 R150, [R1+0x978] ;  /* 0x0009780001967983 */ /* 0x000ea20000300a00 */
[C---:B----4-:R-:W-:Y:S08]  /*3f810*/  HMMA.1688.F32.TF32 R152, R132.reuse, R100, R152 ;  /* 0x000000648498723c */ /* 0x050ff00000081098 */
[C---:B------:R-:W-:Y:S01]  /*3f820*/  HMMA.1688.F32.TF32 R144, R132.reuse, R96, R144 ;  /* 0x000000608490723c */ /* 0x040fe20000081090 */
[----:B------:R-:W-:Y:S04]  /*3f830*/  STL.64 [R1+0x1640], R156 ;  /* 0x0016409c01007387 */ /* 0x000fe80000100a00 */
[----:B------:R-:W-:Y:S04]  /*3f840*/  STL.64 [R1+0x1648], R158 ;  /* 0x0016489e01007387 */ /* 0x000fe80000100a00 */
[----:B------:R-:W4:Y:S04]  /*3f850*/  LDL.LU.64 R168, [R1+0x960] ;  /* 0x0009600001a87983 */ /* 0x000f280000300a00 */
        /* <DEDUP_REMOVED lines=8> */
[----:B---3--:R-:W3:Y:S04]  /*3f8e0*/  LDL.LU.64 R162, [R1+0x948] ;  /* 0x0009480001a27983 */ /* 0x008ee80000300a00 */
[----:B------:R-:W3:Y:S04]  /*3f8f0*/  LDL.LU.64 R144, [R1+0x930] ;  /* 0x0009300001907983 */ /* 0x000ee80000300a00 */
[----:B------:R-:W3:Y:S01]  /*3f900*/  LDL.LU.64 R146, [R1+0x938] ;  /* 0x0009380001927983 */ /* 0x000ee20000300a00 */
[C---:B------:R-:W-:Y:S03]  /*3f910*/  HMMA.1688.F32.TF32 R152, R132.reuse, R92, R140 ;  /* 0x0000005c8498723c */ /* 0x040fe6000008108c */
[----:B------:R-:W3:Y:S04]  /*3f920*/  LDL.LU.64 R140, [R1+0x920] ;  /* 0x00092000018c7983 */ /* 0x000ee80000300a00 */
[----:B------:R-:W3:Y:S11]  /*3f930*/  LDL.LU.64 R142, [R1+0x928] ;  /* 0x00092800018e7983 */ /* 0x000ef60000300a00 */
[----:B------:R-:W-:Y:S05]  /*3f940*/  @!UPT UIADD3 URZ, URZ, URZ, URZ ;  /* 0x0000003f3f3ff290 */ /* 0x000fea000fffe03f */
[----:B------:R-:W-:Y:S04]  /*3f950*/  STL.64 [R1+0x15d0], R152 ;  /* 0x0015d09801007387 */ /* 0x000fe80000100a00 */
[----:B------:R1:W-:Y:S02]  /*3f960*/  STL.64 [R1+0x15d8], R154 ;  /* 0x0015d89a01007387 */ /* 0x0003e40000100a00 */
[C---:B-1----:R-:W-:Y:S02]  /*3f970*/  HMMA.1688.F32.TF32 R152, R132.reuse, R88, R136 ;  /* 0x000000588498723c */ /* 0x042fe40000081088 */
[----:B------:R-:W3:Y:S04]  /*3f980*/  LDL.LU.64 R136, [R1+0x910] ;  /* 0x0009100001887983 */ /* 0x000ee80000300a00 */
[----:B------:R-:W3:Y:S11]  /*3f990*/  LDL.LU.64 R138, [R1+0x918] ;  /* 0x00091800018a7983 */ /* 0x000ef60000300a00 */
[----:B------:R-:W-:Y:S06]  /*3f9a0*/  @!UPT UIADD3 URZ, URZ, URZ, URZ ;  /* 0x0000003f3f3ff290 */ /* 0x000fec000fffe03f */
[----:B------:R1:W-:Y:S04]  /*3f9b0*/  STL.64 [R1+0x15c0], R152 ;  /* 0x0015c09801007387 */ /* 0x0003e80000100a00 */
[----:B------:R1:W-:Y:S04]  /*3f9c0*/  STL.64 [R1+0x15c8], R154 ;  /* 0x0015c89a01007387 */ /* 0x0003e80000100a00 */
[----:B------:R-:W3:Y:S04]  /*3f9d0*/  LDL.LU.64 R156, [R1+0x900] ;  /* 0x00090000019c7983 */ /* 0x000ee80000300a00 */
[----:B------:R-:W3:Y:S04]  /*3f9e0*/  LDL.LU.64 R158, [R1+0x908] ;  /* 0x00090800019e7983 */ /* 0x000ee80000300a00 */
        /* <DEDUP_REMOVED lines=8> */
[C---:B----4-:R-:W-:Y:S08]  /*3fa70*/  HMMA.1688.F32.TF32 R172, R132.reuse, R80, R168 ;  /* 0x0000005084ac723c */ /* 0x050ff000000810a8 */
[C---:B------:R-:W-:Y:S08]  /*3fa80*/  HMMA.1688.F32.TF32 R168, R132.reuse, R76, R164 ;  /* 0x0000004c84a8723c */ /* 0x040ff000000810a4 */
[C---:B---3--:R-:W-:Y:S07]  /*3fa90*/  HMMA.1688.F32.TF32 R164, R132.reuse, R72, R160 ;  /* 0x0000004884a4723c */ /* 0x048fee00000810a0 */
[----:B------:R-:W-:Y:S04]  /*3faa0*/  STL.64 [R1+0x1580], R172 ;  /* 0x001580ac01007387 */ /* 0x000fe80000100a00 */
[----:B------:R-:W-:Y:S01]  /*3fab0*/  STL.64 [R1+0x1588], R174 ;  /* 0x001588ae01007387 */ /* 0x000fe20000100a00 */
[C---:B------:R-:W-:Y:S03]  /*3fac0*/  HMMA.1688.F32.TF32 R160, R132.reuse, R68, R144 ;  /* 0x0000004484a0723c */ /* 0x040fe60000081090 */
[----:B------:R-:W-:Y:S04]  /*3fad0*/  STL.64 [R1+0x1570], R168 ;  /* 0x001570a801007387 */ /* 0x000fe80000100a00 */
[----:B------:R-:W-:Y:S04]  /*3fae0*/  STL.64 [R1+0x1578], R170 ;  /* 0x001578aa01007387 */ /* 0x000fe80000100a00 */
[----:B------:R-:W3:Y:S04]  /*3faf0*/  LDL.LU.64 R144, [R1+0x850] ;  /* 0x0008500001907983 */ /* 0x000ee80000300a00 */
[----:B------:R-:W-:Y:S04]  /*3fb00*/  STL.64 [R1+0x1540], R164 ;  /* 0x001540a401007387 */ /* 0x000fe80000100a00 */
[----:B------:R-:W-:Y:S04]  /*3fb10*/  STL.64 [R1+0x1548], R166 ;  /* 0x001548a601007387 */ /* 0x000fe80000100a00 */
[----:B------:R-:W3:Y:S04]  /*3fb20*/  LDL.LU.64 R146, [R1+0x858] ;  /* 0x0008580001927983 */ /* 0x000ee80000300a00 */
        /* <DEDUP_REMOVED lines=10> */
[----:B------:R-:W4:Y:S02]  /*3fbd0*/  LDL.LU.64 R138, [R1+0x838] ;  /* 0x00083800018a7983 */ /* 0x000f240000300a00 */
[C---:B------:R-:W-:Y:S08]  /*3fbe0*/  HMMA.1688.F32.TF32 R156, R132.reuse, R56, R156 ;  /* 0x00000038849c723c */ /* 0x040ff0000008109c */
[C---:B------:R-:W-:Y:S07]  /*3fbf0*/  HMMA.1688.F32.TF32 R152, R132.reuse, R52, R152 ;  /* 0x000000348498723c */ /* 0x040fee0000081098 */
[----:B------:R1:W-:Y:S04]  /*3fc00*/  STL.64 [R1+0x14f0], R160 ;  /* 0x0014f0a001007387 */ /* 0x0003e80000100a00 */
[----:B------:R1:W-:Y:S04]  /*3fc10*/  STL.64 [R1+0x14f8], R162 ;  /* 0x0014f8a201007387 */ /* 0x0003e80000100a00 */
[----:B------:R-:W4:Y:S04]  /*3fc20*/  LDL.LU.64 R168, [R1+0x820] ;  /* 0x0008200001a87983 */ /* 0x000f280000300a00 */
[----:B------:R-:W-:Y:S04]  /*3fc30*/  STL.64 [R1+0x14c0], R156 ;  /* 0x0014c09c01007387 */ /* 0x000fe80000100a00 */
[----:B------:R-:W-:Y:S04]  /*3fc40*/  STL.64 [R1+0x14c8], R158 ;  /* 0x0014c89e01007387 */ /* 0x000fe80000100a00 */
[----:B------:R-:W4:Y:S04]  /*3fc50*/  LDL.LU.64 R170, [R1+0x828] ;  /* 0x0008280001aa7983 */ /* 0x000f280000300a00 */
[----:B------:R1:W-:Y:S04]  /*3fc60*/  STL.64 [R1+0x14b0], R152 ;  /* 0x0014b09801007387 */ /* 0x0003e80000100a00 */
[----:B------:R1:W-:Y:S04]  /*3fc70*/  STL.64 [R1+0x14b8], R154 ;  /* 0x0014b89a01007387 */ /* 0x0003e80000100a00 */
[----:B------:R-:W4:Y:S04]  /*3fc80*/  LDL.LU.64 R164, [R1+0x810] ;  /* 0x0008100001a47983 */ /* 0x000f280000300a00 */
[----:B------:R-:W4:Y:S01]  /*3fc90*/  LDL.LU.64 R166, [R1+0x818] ;  /* 0x0008180001a67983 */ /* 0x000f220000300a00 */
[C---:B--2---:R-:W-:Y:S11]  /*3fca0*/  HMMA.1688.F32.TF32 R148, R132.reuse, R48, R148 ;  /* 0x000000308494723c */ /* 0x044ff60000081094 */
[----:B------:R-:W-:Y:S11]  /*3fcb0*/  @!UPT UIADD3 URZ, URZ, URZ, URZ ;  /* 0x0000003f3f3ff290 */ /* 0x000ff6000fffe03f */
[----:B------:R-:W-:Y:S01]  /*3fcc0*/  @!UPT UIADD3 URZ, URZ, URZ, URZ ;  /* 0x0000003f3f3ff290 */ /* 0x000fe2000fffe03f */
[----:B------:R-:W-:Y:S04]  /*3fcd0*/  STL.64 [R1+0x1470], R148 ;  /* 0x0014709401007387 */ /* 0x000fe80000100a00 */
[----:B------:R3:W-:Y:S04]  /*3fce0*/  STL.64 [R1+0x1478], R150 ;  /* 0x0014789601007387 */ /* 0x0007e80000100a00 */
[----:B-1----:R-:W2:Y:S04]  /*3fcf0*/  LDL.LU.64 R160, [R1+0x800] ;  /* 0x0008000001a07983 */ /* 0x002ea80000300a00 */
[----:B------:R-:W2:Y:S04]  /*3fd00*/  LDL.LU.64 R162, [R1+0x808] ;  /* 0x0008080001a27983 */ /* 0x000ea80000300a00 */
[----:B------:R-:W2:Y:S04]  /*3fd10*/  LDL.LU.64 R152, [R1+0x7f0] ;  /* 0x0007f00001987983 */ /* 0x000ea80000300a00 */
[----:B------:R-:W2:Y:S01]  /*3fd20*/  LDL.LU.64 R154, [R1+0x7f8] ;  /* 0x0007f800019a7983 */ /* 0x000ea20000300a00 */
[C---:B---3--:R-:W-:Y:S03]  /*3fd30*/  HMMA.1688.F32.TF32 R148, R132.reuse, R44, R144 ;  /* 0x0000002c8494723c */ /* 0x048fe60000081090 */
[----:B------:R-:W3:Y:S04]  /*3fd40*/  LDL.LU.64 R144, [R1+0x7e0] ;  /* 0x0007e00001907983 */ /* 0x000ee80000300a00 */
[----:B------:R-:W3:Y:S11]  /*3fd50*/  LDL.LU.64 R146, [R1+0x7e8] ;  /* 0x0007e80001927983 */ /* 0x000ef60000300a00 */
        /* <DEDUP_REMOVED lines=13> */
[----:B------:R1:W-:Y:S01]  /*3fe30*/  STL.64 [R1+0x1400], R148 ;  /* 0x0014009401007387 */ /* 0x0003e20000100a00 */
[C---:B------:R-:W-:Y:S03]  /*3fe40*/  HMMA.1688.F32.TF32 R172, R132.reuse, R32, R168 ;  /* 0x0000002084ac723c */ /* 0x040fe600000810a8 */
[----:B------:R1:W-:Y:S04]  /*3fe50*/  STL.64 [R1+0x1408], R150 ;  /* 0x0014089601007387 */ /* 0x0003e80000100a00 */
[----:B------:R-:W4:Y:S04]  /*3fe60*/  LDL.LU.64 R156, [R1+0x7b0] ;  /* 0x0007b000019c7983 */ /* 0x000f280000300a00 */
[----:B------:R-:W4:Y:S04]  /*3fe70*/  LDL.LU.64 R158, [R1+0x7b8] ;  /* 0x0007b800019e7983 */ /* 0x000f280000300a00 */
[----:B-1----:R-:W4:Y:S01]  /*3fe80*/  LDL.LU.64 R148, [R1+0x7a0] ;  /* 0x0007a00001947983 */ /* 0x002f220000300a00 */
[C---:B------:R-:W-:Y:S03]  /*3fe90*/  HMMA.1688.F32.TF32 R168, R132.reuse, R28, R164 ;  /* 0x0000001c84a8723c */ /* 0x040fe600000810a4 */
[----:B------:R-:W4:Y:S04]  /*3fea0*/  LDL.LU.64 R150, [R1+0x7a8] ;  /* 0x0007a80001967983 */ /* 0x000f280000300a00 */
[----:B------:R-:W-:Y:S04]  /*3feb0*/  STL.64 [R1+0x1370], R172 ;  /* 0x001370ac01007387 */ /* 0x000fe80000100a00 */
[----:B------:R-:W-:Y:S11]  /*3fec0*/  STL.64 [R1+0x1378], R174 ;  /* 0x001378ae01007387 */ /* 0x000ff60000100a00 */
[----:B------:R-:W-:Y:S01]  /*3fed0*/  @!UPT UIADD3 URZ, URZ, URZ, URZ ;  /* 0x0000003f3f3ff290 */ /* 0x000fe2000fffe03f */
[----:B------:R-:W-:Y:S04]  /*3fee0*/  STL.64 [R1+0x1360], R168 ;  /* 0x001360a801007387 */ /* 0x000fe80000100a00 */
[----:B------:R-:W-:Y:S01]  /*3fef0*/  STL.64 [R1+0x1368], R170 ;  /* 0x001368aa01007387 */ /* 0x000fe20000100a00 */
[C---:B--2---:R-:W-:Y:S08]  /*3ff00*/  HMMA.1688.F32.TF32 R164, R132.reuse, R24, R160 ;  /* 0x0000001884a4723c */ /* 0x044ff000000810a0 */
[C---:B------:R-:W-:Y:S01]  /*3ff10*/  HMMA.1688.F32.TF32 R160, R132.reuse, R20, R152 ;  /* 0x0000001484a0723c */ /* 0x040fe20000081098 */
[----:B------:R-:W2:Y:S11]  /*3ff20*/  LDL.LU.64 R152, [R1+0x790] ;  /* 0x0007900001987983 */ /* 0x000eb60000300a00 */
[----:B------:R-:W-:Y:S03]  /*3ff30*/  @!UPT UIADD3 URZ, URZ, URZ, URZ ;  /* 0x0000003f3f3ff290 */ /* 0x000fe6000fffe03f */
[----:B------:R-:W-:Y:S04]  /*3ff40*/  STL.64 [R1+0x1350], R164 ;  /* 0x001350a401007387 */ /* 0x000fe80000100a00 */
[----:B------:R-:W-:Y:S04]  /*3ff50*/  STL.64 [R1+0x1358], R166 ;  /* 0x001358a601007387 */ /* 0x000fe80000100a00 */
[----:B------:R-:W2:Y:S04]  /*3ff60*/  LDL.LU.64 R154, [R1+0x798] ;  /* 0x00079800019a7983 */ /* 0x000ea80000300a00 */
        /* <DEDUP_REMOVED lines=17> */
[----:B------:R-:W-:Y:S11]  /*40080*/  HMMA.1688.F32.TF32 R156, R132, R240, R156 ;  /* 0x000000f0849c723c */ /* 0x000ff6000008109c */
        /* <DEDUP_REMOVED lines=9> */
[----:B------:R-:W-:Y:S04]  /*40120*/  STL.64 [R1+0x12c8], R134 ;  /* 0x0012c88601007387 */ /* 0x000fe80000100a00 */
[----:B------:R-:W4:Y:S04]  /*40130*/  LDL.LU.64 R168, [R1+0x740] ;  /* 0x0007400001a87983 */ /* 0x000f280000300a00 */
[----:B------:R-:W4:Y:S04]  /*40140*/  LDL.LU.64 R170, [R1+0x748] ;  /* 0x0007480001aa7983 */ /* 0x000f280000300a00 */
[----:B------:R-:W-:Y:S04]  /*40150*/  LDS R132, [R3+0x300] ;  /* 0x0003000003847984 */ /* 0x000fe80000000800 */
[----:B------:R-:W-:Y:S04]  /*40160*/  LDS R134, [R3+0x2300] ;  /* 0x0023000003867984 */ /* 0x000fe80000000800 */
[----:B------:R-:W-:Y:S04]  /*40170*/  LDS R133, [R4+0x300] ;  /* 0x0003000004857984 */ /* 0x000fe80000000800 */
[----:B------:R-:W1:Y:S01]  /*40180*/  LDS R135, [R4+0x2300] ;  /* 0x0023000004877984 */ /* 0x000e620000000800 */
[C---:B--2---:R-:W-:Y:S11]  /*40190*/  HMMA.1688.F32.TF32 R152, R244.reuse, R124, R152 ;  /* 0x0000007cf498723c */ /* 0x044ff60000081098 */
[----:B------:R-:W-:Y:S11]  /*401a0*/  @!UPT UIADD3 URZ, URZ, URZ, URZ ;  /* 0x0000003f3f3ff290 */ /* 0x000ff6000fffe03f */
[----:B------:R-:W-:Y:S01]  /*401b0*/  @!UPT UIADD3 URZ, URZ, URZ, URZ ;  /* 0x0000003f3f3ff290 */ /* 0x000fe2000fffe03f */
[----:B------:R-:W-:Y:S04]  /*401c0*/  STL.64 [R1+0x12b0], R152 ;  /* 0x0012b09801007387 */ /* 0x000fe80000100a00 */
[----:B------:R-:W-:Y:S04]  /*401d0*/  STL.64 [R1+0x12b8], R154 ;  /* 0x0012b89a01007387 */ /* 0x000fe80000100a00 */
[----:B------:R-:W2:Y:S04]  /*401e0*/  LDL.LU.64 R164, [R1+0x730] ;  /* 0x0007300001a47983 */ /* 0x000ea80000300a00 */
[----:B------:R-:W2:Y:S01]  /*401f0*/  LDL.LU.64 R166, [R1+0x738] ;  /* 0x0007380001a67983 */ /* 0x000ea20000300a00 */
[C---:B---3--:R-:W-:Y:S11]  /*40200*/  HMMA.1688.F32.TF32 R144, R244.reuse, R120, R144 ;  /* 0x00000078f490723c */ /* 0x048ff60000081090 */
[----:B------:R-:W-:Y:S11]  /*40210*/  @!UPT UIADD3 URZ, URZ, URZ, URZ ;  /* 0x0000003f3f3ff290 */ /* 0x000ff6000fffe03f */
[----:B------:R-:W-:Y:S01]  /*40220*/  @!UPT UIADD3 URZ, URZ, URZ, URZ ;  /* 0x0000003f3f3ff290 */ /* 0x000fe2000fffe03f */
[----:B------:R3:W-:Y:S04]  /*40230*/  STL.64 [R1+0x12a0], R144 ;  /* 0x0012a09001007387 */ /* 0x0007e80000100a00 */
[----:B------:R1:W-:Y:S04]  /*40240*/  STL.64 [R1+0x12a8], R146 ;  /* 0x0012a89201007387 */ /* 0x0003e80000100a00 */
[----:B---3--:R-:W3:Y:S04]  /*40250*/  LDL.LU.64 R144, [R1+0x720] ;  /* 0x0007200001907983 */ /* 0x008ee80000300a00 */
[----:B-1----:R-:W3:Y:S01]  /*40260*/  LDL.LU.64 R146, [R1+0x728] ;  /* 0x0007280001927983 */ /* 0x002ee20000300a00 */
[C---:B----4-:R-:W-:Y:S03]  /*40270*/  HMMA.1688.F32.TF32 R152, R244.reuse, R116, R140 ;  /* 0x00000074f498723c */ /* 0x050fe6000008108c */
[----:B------:R-:W4:Y:S04]  /*40280*/  LDL.LU.64 R140, [R1+0x710] ;  /* 0x00071000018c7983 */ /* 0x000f280000300a00 */
[----:B------:R-:W4:Y:S11]  /*40290*/  LDL.LU.64 R142, [R1+0x718] ;  /* 0x00071800018e7983 */ /* 0x000f360000300a00 */
[----:B------:R-:W-:Y:S05]  /*402a0*/  @!UPT UIADD3 URZ, URZ, URZ, URZ ;  /* 0x0000003f3f3ff290 */ /* 0x000fea000fffe03f */
[----:B------:R-:W-:Y:S04]  /*402b0*/  STL.64 [R1+0x1290], R152 ;  /* 0x0012909801007387 */ /* 0x000fe80000100a00 */
[----:B------:R-:W-:Y:S04]  /*402c0*/  STL.64 [R1+0x1298], R154 ;  /* 0x0012989a01007387 */ /* 0x000fe80000100a00 */
        /* <DEDUP_REMOVED lines=10> */
[----:B------:R-:W4:Y:S04]  /*40370*/  LDL.LU.64 R158, [R1+0x6e8] ;  /* 0x0006e800019e7983 */ /* 0x000f280000300a00 */
[----:B------:R-:W4:Y:S04]  /*40380*/  LDL.LU.64 R152, [R1+0x1190] ;  /* 0x0011900001987983 */ /* 0x000f280000300a00 */
[----:B------:R-:W4:Y:S01]  /*40390*/  LDL.LU.64 R154, [R1+0x1198] ;  /* 0x00119800019a7983 */ /* 0x000f220000300a00 */
[C---:B------:R-:W-:Y:S03]  /*403a0*/  HMMA.1688.F32.TF32 R172, R244.reuse, R108, R148 ;  /* 0x0000006cf4ac723c */ /* 0x040fe60000081094 */
[----:B------:R-:W4:Y:S04]  /*403b0*/  LDL.LU.64 R148, [R1+0x11a0] ;  /* 0x0011a00001947983 */ /* 0x000f280000300a00 */
[----:B------:R-:W4:Y:S11]  /*403c0*/  LDL.LU.64 R150, [R1+0x11a8] ;  /* 0x0011a80001967983 */ /* 0x000f360000300a00 */
[----:B------:R-:W-:Y:S05]  /*403d0*/  @!UPT UIADD3 URZ, URZ, URZ, URZ ;  /* 0x0000003f3f3ff290 */ /* 0x000fea000fffe03f */
[----:B------:R-:W-:Y:S04]  /*403e0*/  STL.64 [R1+0x1270], R172 ;  /* 0x001270ac01007387 */ /* 0x000fe80000100a00 */
[----:B------:R1:W-:Y:S02]  /*403f0*/  STL.64 [R1+0x1278], R174 ;  /* 0x001278ae01007387 */ /* 0x0003e40000100a00 */
[C---:B-1----:R-:W-:Y:S11]  /*40400*/  HMMA.1688.F32.TF32 R172, R244.reuse, R104, R168 ;  /* 0x00000068f4ac723c */ /* 0x042ff600000810a8 */
[----:B------:R-:W-:Y:S11]  /*40410*/  @!UPT UIADD3 URZ, URZ, URZ, URZ ;  /* 0x0000003f3f3ff290 */ /* 0x000ff6000fffe03f */
[----:B------:R-:W-:Y:S01]  /*40420*/  @!UPT UIADD3 URZ, URZ, URZ, URZ ;  /* 0x0000003f3f3ff290 */ /* 0x000fe2000fffe03f */
[----:B------:R-:W-:Y:S04]  /*40430*/  STL.64 [R1+0x1260], R172 ;  /* 0x001260ac01007387 */ /* 0x000fe80000100a00 */
[----:B------:R-:W-:Y:S01]  /*40440*/  STL.64 [R1+0x1268], R174 ;  /* 0x001268ae01007387 */ /* 0x000fe20000100a00 */
[C---:B--2---:R-:W-:Y:S08]  /*40450*/  HMMA.1688.F32.TF32 R168, R244.reuse, R100, R164 ;  /* 0x00000064f4a8723c */ /* 0x044ff000000810a4 */
[C---:B---3--:R-:W-:Y:S01]  /*40460*/  HMMA.1688.F32.TF32 R164, R244.reuse, R96, R144 ;  /* 0x00000060f4a4723c */ /* 0x048fe20000081090 */
        /* <DEDUP_REMOVED lines=13> */
[C---:B-1----:R-:W-:Y:S08]  /*40540*/  HMMA.1688.F32.TF32 R164, R244.reuse, R88, R160 ;  /* 0x00000058f4a4723c */ /* 0x042ff000000810a0 */
[C---:B------:R-:W-:Y:S01]  /*40550*/  HMMA.1688.F32.TF32 R160, R244.reuse, R84, R136 ;  /* 0x00000054f4a0723c */ /* 0x040fe20000081088 */
[----:B------:R-:W4:Y:S11]  /*40560*/  LDL.LU.64 R136, [R1+0x1220] ;  /* 0x0012200001887983 */ /* 0x000f360000300a00 */
[----:B------:R-:W-:Y:S03]  /*40570*/  @!UPT UIADD3 URZ, URZ, URZ, URZ ;  /* 0x0000003f3f3ff290 */ /* 0x000fe6000fffe03f */
[----:B------:R1:W-:Y:S04]  /*40580*/  STL.64 [R1+0x11f0], R164 ;  /* 0x0011f0a401007387 */ /* 0x0003e80000100a00 */
[----:B------:R1:W-:Y:S04]  /*40590*/  STL.64 [R1+0x11f8], R166 ;  /* 0x0011f8a601007387 */ /* 0x0003e80000100a00 */
[----:B------:R-:W4:Y:S01]  /*405a0*/  LDL.LU.64 R138, [R1+0x1228] ;  /* 0x00122800018a7983 */ /* 0x000f220000300a00 */
[C---:B------:R-:W-:Y:S08]  /*405b0*/  HMMA.1688.F32.TF32 R156, R244.reuse, R80, R156 ;  /* 0x00000050f49c723c */ /* 0x040ff0000008109c */
[C---:B------:R-:W-:Y:S08]  /*405c0*/  HMMA.1688.F32.TF32 R152, R244.reuse, R76, R152 ;  /* 0x0000004cf498723c */ /* 0x040ff00000081098 */
[C---:B------:R-:W-:Y:S01]  /*405d0*/  HMMA.1688.F32.TF32 R148, R244.reuse, R72, R148 ;  /* 0x00000048f494723c */ /* 0x040fe20000081094 */
[----:B------:R-:W-:Y:S04]  /*405e0*/  STL.64 [R1+0x11d0], R160 ;  /* 0x0011d0a001007387 */ /* 0x000fe80000100a00 */
[----:B------:R-:W-:Y:S04]  /*405f0*/  STL.64 [R1+0x11d8], R162 ;  /* 0x0011d8a201007387 */ /* 0x000fe80000100a00 */
[----:B------:R-:W4:Y:S04]  /*40600*/  LDL.LU.64 R168, [R1+0x12e0] ;  /* 0x0012e00001a87983 */ /* 0x000f280000300a00 */
[----:B------:R-:W-:Y:S04]  /*40610*/  STL.64 [R1+0x11c0], R156 ;  /* 0x0011c09c01007387 */ /* 0x000fe80000100a00 */
[----:B------:R-:W-:Y:S04]  /*40620*/  STL.64 [R1+0x11c8], R158 ;  /* 0x0011c89e01007387 */ /* 0x000fe80000100a00 */
[----:B------:R-:W4:Y:S04]  /*40630*/  LDL.LU.64 R170, [R1+0x12e8] ;  /* 0x0012e80001aa7983 */ /* 0x000f280000300a00 */
[----:B------:R-:W-:Y:S04]  /*40640*/  STL.64 [R1+0x11b0], R152 ;  /* 0x0011b09801007387 */ /* 0x000fe80000100a00 */
[----:B------:R-:W-:Y:S04]  /*40650*/  STL.64 [R1+0x11b8], R154 ;  /* 0x0011b89a01007387 */ /* 0x000fe80000100a00 */
[----:B-1----:R-:W4:Y:S04]  /*40660*/  LDL.LU.64 R164, [R1+0x12f0] ;  /* 0x0012f00001a47983 */ /* 0x002f280000300a00 */
[----:B------:R-:W4:Y:S04]  /*40670*/  LDL.LU.64 R166, [R1+0x12f8] ;  /* 0x0012f80001a67983 */ /* 0x000f280000300a00 */
[----:B------:R1:W-:Y:S04]  /*40680*/  STL.64 [R1+0x11a0], R148 ;  /* 0x0011a09401007387 */ /* 0x0003e80000100a00 */
[----:B------:R1:W-:Y:S04]  /*40690*/  STL.64 [R1+0x11a8], R150 ;  /* 0x0011a89601007387 */ /* 0x0003e80000100a00 */
[----:B-1----:R-:W4:Y:S04]  /*406a0*/  LDL.LU.64 R148, [R1+0x1300] ;  /* 0x0013000001947983 */ /* 0x002f280000300a00 */
[----:B------:R-:W4:Y:S01]  /*406b0*/  LDL.LU.64 R150, [R1+0x1308] ;  /* 0x0013080001967983 */ /* 0x000f220000300a00 */
[C---:B--2---:R-:W-:Y:S03]  /*406c0*/  HMMA.1688.F32.TF32 R152, R244.reuse, R68, R144 ;  /* 0x00000044f498723c */ /* 0x044fe60000081090 */
[----:B------:R-:W2:Y:S04]  /*406d0*/  LDL.LU.64 R144, [R1+0x1380] ;  /* 0x0013800001907983 */ /* 0x000ea80000300a00 */
[----:B------:R-:W2:Y:S11]  /*406e0*/  LDL.LU.64 R146, [R1+0x1388] ;  /* 0x0013880001927983 */ /* 0x000eb60000300a00 */
[----:B------:R-:W-:Y:S05]  /*406f0*/  @!UPT UIADD3 URZ, URZ, URZ, URZ ;  /* 0x0000003f3f3ff290 */ /* 0x000fea000fffe03f */
[----:B------:R-:W-:Y:S04]  /*40700*/  STL.64 [R1+0x1190], R152 ;  /* 0x0011909801007387 */ /* 0x000fe80000100a00 */
[----:B------:R-:W-:Y:S01]  /*40710*/  STL.64 [R1+0x1198], R154 ;  /* 0x0011989a01007387 */ /* 0x000fe20000100a00 */
[C---:B---3--:R-:W-:Y:S03]  /*40720*/  HMMA.1688.F32.TF32 R140, R244.reuse, R64, R140 ;  /* 0x00000040f48c723c */ /* 0x048fe6000008108c */
[----:B------:R-:W3:Y:S04]  /*40730*/  LDL.LU.64 R160, [R1+0x1390] ;  /* 0x0013900001a07983 */ /* 0x000ee80000300a00 */
[----:B------:R-:W3:Y:S11]  /*40740*/  LDL.LU.64 R162, [R1+0x1398] ;  /* 0x0013980001a27983 */ /* 0x000ef60000300a00 */
[----:B------:R-:W-:Y:S05]  /*40750*/  @!UPT UIADD3 URZ, URZ, URZ, URZ ;  /* 0x0000003f3f3ff290 */ /* 0x000fea000fffe03f */
[----:B------:R1:W-:Y:S04]  /*40760*/  STL.64 [R1+0x1180], R140 ;  /* 0x0011808c01007387 */ /* 0x0003e80000100a00 */
[----:B------:R1:W-:Y:S04]  /*40770*/  STL.64 [R1+0x1188], R142 ;  /* 0x0011888e01007387 */ /* 0x0003e80000100a00 */
[----:B-1----:R-:W3:Y:S04]  /*40780*/  LDL.LU.64 R140, [R1+0x13a0] ;  /* 0x0013a000018c7983 */ /* 0x002ee80000300a00 */
[----:B------:R-:W3:Y:S01]  /*40790*/  LDL.LU.64 R142, [R1+0x13a8] ;  /* 0x0013a800018e7983 */ /* 0x000ee20000300a00 */
[C---:B----4-:R-:W-:Y:S03]  /*407a0*/  HMMA.1688.F32.TF32 R152, R244.reuse, R60, R136 ;  /* 0x0000003cf498723c */ /* 0x050fe60000081088 */
[----:B------:R-:W4:Y:S04]  /*407b0*/  LDL.LU.64 R136, [R1+0x13b0] ;  /* 0x0013b00001887983 */ /* 0x000f280000300a00 */
[----:B------:R-:W4:Y:S01]  /*407c0*/  LDL.LU.64 R138, [R1+0x13b8] ;  /* 0x0013b800018a7983 */ /* 0x000f220000300a00 */
[C---:B------:R-:W-:Y:S11]  /*407d0*/  HMMA.1688.F32.TF32 R172, R244.reuse, R56, R168 ;  /* 0x00000038f4ac723c */ /* 0x040ff600000810a8 */
[----:B------:R-:W-:Y:S04]  /*407e0*/  @!UPT UIADD3 URZ, URZ, URZ, URZ ;  /* 0x0000003f3f3ff290 */ /* 0x000fe8000fffe03f */
[----:B------:R1:W-:Y:S01]  /*407f0*/  STL.64 [R1+0x1170], R152 ;  /* 0x0011709801007387 */ /* 0x0003e20000100a00 */
[C---:B------:R-:W-:Y:S03]  /*40800*/  HMMA.1688.F32.TF32 R168, R244.reuse, R52, R164 ;  /* 0x00000034f4a8723c */ /* 0x040fe600000810a4 */
[----:B------:R1:W-:Y:S04]  /*40810*/  STL.64 [R1+0x1178], R154 ;  /* 0x0011789a01007387 */ /* 0x0003e80000100a00 */
[----:B------:R-:W4:Y:S04]  /*40820*/  LDL.LU.64 R156, [R1+0x13c0] ;  /* 0x0013c000019c7983 */ /* 0x000f280000300a00 */
[----:B------:R-:W4:Y:S04]  /*40830*/  LDL.LU.64 R158, [R1+0x13c8] ;  /* 0x0013c800019e7983 */ /* 0x000f280000300a00 */
[----:B-1----:R-:W4:Y:S04]  /*40840*/  LDL.LU.64 R152, [R1+0x13d0] ;  /* 0x0013d00001987983 */ /* 0x002f280000300a00 */
[----:B------:R-:W4:Y:S01]  /*40850*/  LDL.LU.64 R154, [R1+0x13d8] ;  /* 0x0013d800019a7983 */ /* 0x000f220000300a00 */
[C---:B------:R-:W-:Y:S03]  /*40860*/  HMMA.1688.F32.TF32 R164, R244.reuse, R48, R148 ;  /* 0x00000030f4a4723c */ /* 0x040fe60000081094 */
        /* <DEDUP_REMOVED lines=14> */
[C---:B---3--:R-:W-:Y:S08]  /*40950*/  HMMA.1688.F32.TF32 R164, R244.reuse, R40, R160 ;  /* 0x00000028f4a4723c */ /* 0x048ff000000810a0 */
        /* <DEDUP_REMOVED lines=8> */
[C---:B----4-:R-:W-:Y:S02]  /*409e0*/  HMMA.1688.F32.TF32 R160, R244.reuse, R32, R136 ;  /* 0x00000020f4a0723c */ /* 0x050fe40000081088 */
[----:B------:R-:W4:Y:S04]  /*409f0*/  LDL.LU.64 R136, [R1+0x1430] ;  /* 0x0014300001887983 */ /* 0x000f280000300a00 */
[----:B------:R-:W4:Y:S11]  /*40a00*/  LDL.LU.64 R138, [R1+0x1438] ;  /* 0x00143800018a7983 */ /* 0x000f360000300a00 */
[----:B------:R-:W-:Y:S06]  /*40a10*/  @!UPT UIADD3 URZ, URZ, URZ, URZ ;  /* 0x0000003f3f3ff290 */ /* 0x000fec000fffe03f */
[----:B------:R1:W-:Y:S04]  /*40a20*/  STL.64 [R1+0x1100], R160 ;  /* 0x001100a001007387 */ /* 0x0003e80000100a00 */
[----:B------:R1:W-:Y:S04]  /*40a30*/  STL.64 [R1+0x1108], R162 ;  /* 0x001108a201007387 */ /* 0x0003e80000100a00 */
[----:B------:R-:W4:Y:S01]  /*40a40*/  LDL.LU.64 R168, [R1+0x1420] ;  /* 0x0014200001a87983 */ /* 0x000f220000300a00 */
[C---:B------:R-:W-:Y:S08]  /*40a50*/  HMMA.1688.F32.TF32 R156, R244.reuse, R28, R156 ;  /* 0x0000001cf49c723c */ /* 0x040ff0000008109c */
[C---:B------:R-:W-:Y:S08]  /*40a60*/  HMMA.1688.F32.TF32 R152, R244.reuse, R24, R152 ;  /* 0x00000018f498723c */ /* 0x040ff00000081098 */
[C---:B------:R-:W-:Y:S07]  /*40a70*/  HMMA.1688.F32.TF32 R148, R244.reuse, R20, R148 ;  /* 0x00000014f494723c */ /* 0x040fee0000081094 */
[----:B------:R1:W-:Y:S04]  /*40a80*/  STL.64 [R1+0x10f0], R156 ;  /* 0x0010f09c01007387 */ /* 0x0003e80000100a00 */
[----:B------:R1:W-:Y:S04]  /*40a90*/  STL.64 [R1+0x10f8], R158 ;  /* 0x0010f89e01007387 */ /* 0x0003e80000100a00 */
[----:B------:R-:W4:Y:S04]  /*40aa0*/  LDL.LU.64 R170, [R1+0x1428] ;  /* 0x0014280001aa7983 */ /* 0x000f280000300a00 */
[----:B------:R1:W-:Y:S04]  /*40ab0*/  STL.64 [R1+0x10e0], R152 ;  /* 0x0010e09801007387 */ /* 0x0003e80000100a00 */
[----:B------:R1:W-:Y:S04]  /*40ac0*/  STL.64 [R1+0x10e8], R154 ;  /* 0x0010e89a01007387 */ /* 0x0003e80000100a00 */
[----:B------:R-:W4:Y:S04]  /*40ad0*/  LDL.LU.64 R164, [R1+0x1440] ;  /* 0x0014400001a47983 */ /* 0x000f280000300a00 */
[----:B------:R-:W4:Y:S04]  /*40ae0*/  LDL.LU.64 R166, [R1+0x1448] ;  /* 0x0014480001a67983 */ /* 0x000f280000300a00 */
[----:B-1----:R-:W4:Y:S04]  /*40af0*/  LDL.LU.64 R160, [R1+0x1480] ;  /* 0x0014800001a07983 */ /* 0x002f280000300a00 */
[----:B------:R-:W4:Y:S04]  /*40b00*/  LDL.LU.64 R162, [R1+0x1488] ;  /* 0x0014880001a27983 */ /* 0x000f280000300a00 */
[----:B------:R-:W-:Y:S04]  /*40b10*/  STL.64 [R1+0x10d0], R148 ;  /* 0x0010d09401007387 */ /* 0x000fe80000100a00 */
[----:B------:R-:W-:Y:S04]  /*40b20*/  STL.64 [R1+0x10d8], R150 ;  /* 0x0010d89601007387 */ /* 0x000fe80000100a00 */
[----:B------:R-:W4:Y:S04]  /*40b30*/  LDL.LU.64 R156, [R1+0x1490] ;  /* 0x00149000019c7983 */ /* 0x000f280000300a00 */
[----:B------:R-:W4:Y:S01]  /*40b40*/  LDL.LU.64 R158, [R1+0x1498] ;  /* 0x00149800019e7983 */ /* 0x000f220000300a00 */
[C---:B--2---:R-:W-:Y:S11]  /*40b50*/  HMMA.1688.F32.TF32 R144, R244.reuse, R16, R144 ;  /* 0x00000010f490723c */ /* 0x044ff60000081090 */
[----:B------:R-:W-:Y:S11]  /*40b60*/  @!UPT UIADD3 URZ, URZ, URZ, URZ ;  /* 0x0000003f3f3ff290 */ /* 0x000ff6000fffe03f */
[----:B------:R-:W-:Y:S01]  /*40b70*/  @!UPT UIADD3 URZ, URZ, URZ, URZ ;  /* 0x0000003f3f3ff290 */ /* 0x000fe2000fffe03f */
[----:B------:R-:W-:Y:S04]  /*40b80*/  STL.64 [R1+0x10c0], R144 ;  /* 0x0010c09001007387 */ /* 0x000fe80000100a00 */
[----:B------:R3:W-:Y:S04]  /*40b90*/  STL.64 [R1+0x10c8], R146 ;  /* 0x0010c89201007387 */ /* 0x0007e80000100a00 */
        /* <DEDUP_REMOVED lines=18> */
[----:B------:R-:W-:Y:S08]  /*40cc0*/  HMMA.1688.F32.TF32 R244, R244, R240, R168 ;  /* 0x000000f0f4f4723c */ /* 0x000ff000000810a8 */
[C---:B------:R-:W-:Y:S08]  /*40cd0*/  HMMA.1688.F32.TF32 R236, R132.reuse, R128, R164 ;  /* 0x0000008084ec723c */ /* 0x040ff000000810a4 */
[C---:B------:R-:W-:Y:S07]  /*40ce0*/  HMMA.1688.F32.TF32 R160, R132.reuse, R124, R160 ;  /* 0x0000007c84a0723c */ /* 0x040fee00000810a0 */
[----:B------:R-:W-:Y:S01]  /*40cf0*/  STL.64 [R1+0x5620], R246 ;  /* 0x005620f601007387 */ /* 0x000fe20000100a00 */
[C---:B------:R-:W-:Y:S03]  /*40d00*/  HMMA.1688.F32.TF32 R156, R132.reuse, R120, R156 ;  /* 0x00000078849c723c */ /* 0x040fe6000008109c */
[----:B------:R-:W-:Y:S04]  /*40d10*/  STL.64 [R1+0x5618], R244 ;  /* 0x005618f401007387 */ /* 0x000fe80000100a00 */
[----:B------:R-:W-:Y:S04]  /*40d20*/  STL [R1+0x560c], R236 ;  /* 0x00560cec01007387 */ /* 0x000fe80000100800 */
[----:B------:R-:W-:Y:S04]  /*40d30*/  STL [R1+0x5608], R237 ;  /* 0x005608ed01007387 */ /* 0x000fe80000100800 */
[----:B------:R-:W-:Y:S04]  /*40d40*/  STL [R1+0x5604], R238 ;  /* 0x005604ee01007387 */ /* 0x000fe80000100800 */
[----:B------:R-:W-:Y:S04]  /*40d50*/  STL [R1+0x5600], R239 ;  /* 0x005600ef01007387 */ /* 0x000fe80000100800 */
[----:B------:R-:W-:Y:S04]  /*40d60*/  STL.64 [R1+0x1090], R160 ;  /* 0x001090a001007387 */ /* 0x000fe80000100a00 */
[----:B------:R-:W-:Y:S04]  /*40d70*/  STL.64 [R1+0x1098], R162 ;  /* 0x001098a201007387 */ /* 0x000fe80000100a00 */
[----:B------:R-:W4:Y:S04]  /*40d80*/  LDL.LU.64 R168, [R1+0x1550] ;  /* 0x0015500001a87983 */ /* 0x000f280000300a00 */
[----:B------:R-:W-:Y:S04]  /*40d90*/  STL.64 [R1+0x1080], R156 ;  /* 0x0010809c01007387 */ /* 0x000fe80000100a00 */
[----:B------:R-:W-:Y:S04]  /*40da0*/  STL.64 [R1+0x1088], R158 ;  /* 0x0010889e01007387 */ /* 0x000fe80000100a00 */
        /* <DEDUP_REMOVED lines=13> */
[----:B-1----:R-:W2:Y:S04]  /*40e80*/  LDL.LU.64 R140, [R1+0x1590] ;  /* 0x00159000018c7983 */ /* 0x002ea80000300a00 */
[----:B---3--:R-:W3:Y:S01]  /*40e90*/  LDL.LU.64 R142, [R1+0x1598] ;  /* 0x00159800018e7983 */ /* 0x008ee20000300a00 */
[C---:B------:R-:W-:Y:S11]  /*40ea0*/  HMMA.1688.F32.TF32 R136, R132.reuse, R108, R136 ;  /* 0x0000006c8488723c */ /* 0x040ff60000081088 */
[----:B------:R-:W-:Y:S11]  /*40eb0*/  @!UPT UIADD3 URZ, URZ, URZ, URZ ;  /* 0x0000003f3f3ff290 */ /* 0x000ff6000fffe03f */
[----:B------:R-:W-:Y:S01]  /*40ec0*/  @!UPT UIADD3 URZ, URZ, URZ, URZ ;  /* 0x0000003f3f3ff290 */ /* 0x000fe2000fffe03f */
[----:B------:R1:W-:Y:S04]  /*40ed0*/  STL.64 [R1+0x1050], R136 ;  /* 0x0010508801007387 */ /* 0x0003e80000100a00 */
[----:B------:R1:W-:Y:S04]  /*40ee0*/  STL.64 [R1+0x1058], R138 ;  /* 0x0010588a01007387 */ /* 0x0003e80000100a00 */
[----:B-1----:R-:W3:Y:S04]  /*40ef0*/  LDL.LU.64 R136, [R1+0x15a0] ;  /* 0x0015a00001887983 */ /* 0x002ee80000300a00 */
[----:B------:R-:W3:Y:S01]  /*40f00*/  LDL.LU.64 R138, [R1+0x15a8] ;  /* 0x0015a800018a7983 */ /* 0x000ee20000300a00 */
[C---:B------:R-:W-:Y:S08]  /*40f10*/  HMMA.1688.F32.TF32 R148, R132.reuse, R104, R148 ;  /* 0x000000688494723c */ /* 0x040ff00000081094 */
[C---:B------:R-:W-:Y:S11]  /*40f20*/  HMMA.1688.F32.TF32 R144, R132.reuse, R100, R144 ;  /* 0x000000648490723c */ /* 0x040ff60000081090 */
[----:B------:R-:W-:Y:S05]  /*40f30*/  @!UPT UIADD3 URZ, URZ, URZ, URZ ;  /* 0x0000003f3f3ff290 */ /* 0x000fea000fffe03f */
[----:B------:R-:W-:Y:S01]  /*40f40*/  IMAD.MOV.U32 R236, RZ, RZ, R151 ;  /* 0x000000ffffec7224 */ /* 0x000fe200078e0097 */
[----:B------:R1:W-:Y:S04]  /*40f50*/  STL.64 [R1+0x1040], R148 ;  /* 0x0010409401007387 */ /* 0x0003e80000100a00 */
[----:B------:R1:W-:Y:S04]  /*40f60*/  STL [R1+0x1048], R150 ;  /* 0x0010489601007387 */ /* 0x0003e80000100800 */
[----:B------:R-:W-:Y:S04]  /*40f70*/  STL [R1+0x5610], R236 ;  /* 0x005610ec01007387 */ /* 0x000fe80000100800 */
[----:B------:R-:W3:Y:S04]  /*40f80*/  LDL.LU.64 R156, [R1+0x15e0] ;  /* 0x0015e000019c7983 */ /* 0x000ee80000300a00 */
[----:B------:R-:W3:Y:S04]  /*40f90*/  LDL.LU.64 R158, [R1+0x15e8] ;  /* 0x0015e800019e7983 */ /* 0x000ee80000300a00 */
[----:B------:R1:W-:Y:S04]  /*40fa0*/  STL.64 [R1+0x1030], R144 ;  /* 0x0010309001007387 */ /* 0x0003e80000100a00 */
[----:B------:R1:W-:Y:S04]  /*40fb0*/  STL.64 [R1+0x1038], R146 ;  /* 0x0010389201007387 */ /* 0x0003e80000100a00 */
[----:B------:R-:W3:Y:S04]  /*40fc0*/  LDL.LU.64 R152, [R1+0x15f0] ;  /* 0x0015f00001987983 */ /* 0x000ee80000300a00 */
[----:B------:R-:W3:Y:S04]  /*40fd0*/  LDL.LU.64 R154, [R1+0x15f8] ;  /* 0x0015f800019a7983 */ /* 0x000ee80000300a00 */
[----:B------:R-:W3:Y:S04]  /*40fe0*/  LDL.LU.64 R160, [R1+0x1620] ;  /* 0x0016200001a07983 */ /* 0x000ee80000300a00 */
[----:B------:R-:W3:Y:S04]  /*40ff0*/  LDL.LU.64 R162, [R1+0x1628] ;  /* 0x0016280001a27983 */ /* 0x000ee80000300a00 */
[----:B-1----:R-:W3:Y:S04]  /*41000*/  LDL.LU.64 R148, [R1+0x1630] ;  /* 0x0016300001947983 */ /* 0x002ee80000300a00 */
[----:B------:R-:W3:Y:S04]  /*41010*/  LDL.LU.64 R150, [R1+0x1638] ;  /* 0x0016380001967983 */ /* 0x000ee80000300a00 */
[----:B------:R-:W3:Y:S04]  /*41020*/  LDL.LU.64 R144, [R1+0x1650] ;  /* 0x0016500001907983 */ /* 0x000ee80000300a00 */
[----:B------:R-:W3:Y:S01]  /*41030*/  LDL.LU.64 R146, [R1+0x1658] ;  /* 0x0016580001927983 */ /* 0x000ee20000300a00 */
[C---:B----4-:R-:W-:Y:S11]  /*41040*/  HMMA.1688.F32.TF32 R168, R132.reuse, R96, R168 ;  /* 0x0000006084a8723c */ /* 0x050ff600000810a8 */
[----:B------:R-:W-:Y:S11]  /*41050*/  @!UPT UIADD3 URZ, URZ, URZ, URZ ;  /* 0x0000003f3f3ff290 */ /* 0x000ff6000fffe03f */
[----:B------:R-:W-:Y:S02]  /*41060*/  @!UPT UIADD3 URZ, URZ, URZ, URZ ;  /* 0x0000003f3f3ff290 */ /* 0x000fe4000fffe03f */
[----:B------:R-:W-:Y:S01]  /*41070*/  MOV R238, R169 ;  /* 0x000000a900ee7202 */ /* 0x000fe20000000f00 */
[----:B------:R-:W-:Y:S01]  /*41080*/  IMAD.MOV.U32 R239, RZ, RZ, R170 ;  /* 0x000000ffffef7224 */ /* 0x000fe200078e00aa */
[----:B------:R-:W-:Y:S01]  /*41090*/  STL [R1+0x102c], R171 ;  /* 0x00102cab01007387 */ /* 0x000fe20000100800 */
[----:B------:R-:W-:Y:S01]  /*410a0*/  IMAD.MOV.U32 R237, RZ, RZ, R168 ;  /* 0x000000ffffed7224 */ /* 0x000fe200078e00a8 */
[C---:B--2---:R-:W-:Y:S11]  /*410b0*/  HMMA.1688.F32.TF32 R164, R132.reuse, R92, R164 ;  /* 0x0000005c84a4723c */ /* 0x044ff600000810a4 */
[----:B------:R-:W-:Y:S11]  /*410c0*/  @!UPT UIADD3 URZ, URZ, URZ, URZ ;  /* 0x0000003f3f3ff290 */ /* 0x000ff6000fffe03f */
[----:B------:R-:W-:Y:S02]  /*410d0*/  @!UPT UIADD3 URZ, URZ, URZ, URZ ;  /* 0x0000003f3f3ff290 */ /* 0x000fe4000fffe03f */
[----:B------:R-:W-:Y:S01]  /*410e0*/  IMAD.MOV.U32 R236, RZ, RZ, R167 ;  /* 0x000000ffffec7224 */ /* 0x000fe200078e00a7 */
[----:B------:R-:W-:Y:S04]  /*410f0*/  STL.64 [R1+0x1010], R164 ;  /* 0x001010a401007387 */ /* 0x000fe80000100a00 */
[----:B------:R3:W-:Y:S04]  /*41100*/  STL [R1+0x1018], R166 ;  /* 0x001018a601007387 */ /* 0x0007e80000100800 */
[----:B------:R-:W-:Y:S04]  /*41110*/  STL.64 [R1+0x5630], R238 ;  /* 0x005630ee01007387 */ /* 0x000fe80000100a00 */
[----:B------:R-:W-:Y:S01]  /*41120*/  STL.64 [R1+0x5628], R236 ;  /* 0x005628ec01007387 */ /* 0x000fe20000100a00 */
[C---:B---3--:R-:W-:Y:S03]  /*41130*/  HMMA.1688.F32.TF32 R164, R132.reuse, R88, R140 ;  /* 0x0000005884a4723c */ /* 0x048fe6000008108c */
[----:B------:R-:W2:Y:S04]  /*41140*/  LDL.LU.64 R140, [R1+0x1670] ;  /* 0x00167000018c7983 */ /* 0x000ea80000300a00 */
[----:B------:R-:W2:Y:S11]  /*41150*/  LDL.LU.64 R142, [R1+0x1678] ;  /* 0x00167800018e7983 */ /* 0x000eb60000300a00 */
[----:B------:R-:W-:Y:S05]  /*41160*/  @!UPT UIADD3 URZ, URZ, URZ, URZ ;  /* 0x0000003f3f3ff290 */ /* 0x000fea000fffe03f */
        /* <DEDUP_REMOVED lines=21> */
[C---:B------:R-:W-:Y:S01]  /*412c0*/  HMMA.1688.F32.TF32 R160, R132.reuse, R68, R148 ;  /* 0x0000004484a0723c */ /* 0x040fe20000081094 */
[----:B------:R-:W4:Y:S11]  /*412d0*/  LDL.LU.64 R148, [R1+0x1700] ;  /* 0x0017000001947983 */ /* 0x000f360000300a00 */
[----:B------:R-:W-:Y:S03]  /*412e0*/  @!UPT UIADD3 URZ, URZ, URZ, URZ ;  /* 0x0000003f3f3ff290 */ /* 0x000fe6000fffe03f */
[----:B------:R-:W-:Y:S04]  /*412f0*/  STL.64 [R1+0xfc0], R164 ;  /* 0x000fc0a401007387 */ /* 0x000fe80000100a00 */
[----:B------:R-:W-:Y:S04]  /*41300*/  STL.64 [R1+0xfc8], R166 ;  /* 0x000fc8a601007387 */ /* 0x000fe80000100a00 */
[----:B------:R-:W4:Y:S04]  /*41310*/  LDL.LU.64 R150, [R1+0x1708] ;  /* 0x0017080001967983 */ /* 0x000f280000300a00 */
        /* <DEDUP_REMOVED lines=26> */
[----:B-1----:R-:W4:Y:S01]  /*414c0*/  LDL.LU.64 R160, [R1+0x1780] ;  /* 0x0017800001a07983 */ /* 0x002f220000300a00 */
[C---:B------:R-:W-:Y:S03]  /*414d0*/  HMMA.1688.F32.TF32 R152, R132.reuse, R48, R152 ;  /* 0x000000308498723c */ /* 0x040fe60000081098 */
[----:B------:R-:W4:Y:S11]  /*414e0*/  LDL.LU.64 R162, [R1+0x1788] ;  /* 0x0017880001a27983 */ /* 0x000f360000300a00 */
[----:B------:R-:W-:Y:S09]  /*414f0*/  @!UPT UIADD3 URZ, URZ, URZ, URZ ;  /* 0x0000003f3f3ff290 */ /* 0x000ff2000fffe03f */
[----:B------:R1:W-:Y:S04]  /*41500*/  STL.64 [R1+0xf60], R152 ;  /* 0x000f609801007387 */ /* 0x0003e80000100a00 */
[----:B------:R1:W-:Y:S04]  /*41510*/  STL.64 [R1+0xf68], R154 ;  /* 0x000f689a01007387 */ /* 0x0003e80000100a00 */
        /* <DEDUP_REMOVED lines=58> */
[----:B------:R-:W-:Y:S01]  /*418c0*/  STL.64 [R1+0x18], R162 ;  /* 0x000018a201007387 */ /* 0x000fe20000100a00 */
[----:B---3--:R-:W-:Y:S03]  /*418d0*/  HMMA.1688.F32.TF32 R132, R132, R240, R136 ;  /* 0x000000f08484723c */ /* 0x008fe60000081088 */
[----:B------:R-:W3:Y:S04]  /*418e0*/  LDL.LU.64 R136, [R1+0x1920] ;  /* 0x0019200001887983 */ /* 0x000ee80000300a00 */
[----:B------:R-:W3:Y:S01]  /*418f0*/  LDL.LU.64 R138, [R1+0x1928] ;  /* 0x00192800018a7983 */ /* 0x000ee20000300a00 */
[C---:B----4-:R-:W-:Y:S11]  /*41900*/  HMMA.1688.F32.TF32 R248, R220.reuse, R128, R156 ;  /* 0x00000080dcf8723c */ /* 0x050ff6000008109c */
[----:B------:R-:W-:Y:S04]  /*41910*/  @!UPT UIADD3 URZ, URZ, URZ, URZ ;  /* 0x0000003f3f3ff290 */ /* 0x000fe8000fffe03f */
[----:B------:R-:W-:Y:S04]  /*41920*/  STL.64 [R1], R132 ;  /* 0x0000008401007387 */ /* 0x000fe80000100a00 */
[----:B------:R-:W-:Y:S04]  /*41930*/  STL.64 [R1+0x8], R134 ;  /* 0x0000088601007387 */ /* 0x000fe80000100a00 */
[----:B------:R-:W-:Y:S04]  /*41940*/  LDS R132, [R3+0x400] ;  /* 0x0004000003847984 */ /* 0x000fe80000000800 */
[----:B------:R-:W-:Y:S04]  /*41950*/  LDS R134, [R3+0x2400] ;  /* 0x0024000003867984 */ /* 0x000fe80000000800 */
[----:B------:R-:W-:Y:S04]  /*41960*/  LDS R133, [R4+0x400] ;  /* 0x0004000004857984 */ /* 0x000fe80000000800 */
[----:B------:R-:W1:Y:S04]  /*41970*/  LDS R135, [R4+0x2400] ;  /* 0x0024000004877984 */ /* 0x000e680000000800 */
[----:B------:R-:W-:Y:S04]  /*41980*/  STL [R1+0x55fc], R248 ;  /* 0x0055fcf801007387 */ /* 0x000fe80000100800 */
[----:B------:R-:W-:Y:S04]  /*41990*/  STL [R1+0x55f8], R249 ;  /* 0x0055f8f901007387 */ /* 0x000fe80000100800 */
[----:B------:R-:W-:Y:S04]  /*419a0*/  STL [R1+0x55f4], R250 ;  /* 0x0055f4fa01007387 */ /* 0x000fe80000100800 */
[----:B------:R-:W-:Y:S04]  /*419b0*/  STL [R1+0x55f0], R251 ;  /* 0x0055f0fb01007387 */ /* 0x000fe80000100800 */
[----:B------:R-:W4:Y:S04]  /*419c0*/  LDL.LU.64 R172, [R1+0x1930] ;  /* 0x0019300001ac7983 */ /* 0x000f280000300a00 */
[----:B------:R-:W4:Y:S01]  /*419d0*/  LDL.LU.64 R174, [R1+0x1938] ;  /* 0x0019380001ae7983 */ /* 0x000f220000300a00 */
[C---:B------:R-:W-:Y:S11]  /*419e0*/  HMMA.1688.F32.TF32 R152, R220.reuse, R124, R152 ;  /* 0x0000007cdc98723c */ /* 0x040ff60000081098 */
[----:B------:R-:W-:Y:S11]  /*419f0*/  @!UPT UIADD3 URZ, URZ, URZ, URZ ;  /* 0x0000003f3f3ff290 */ /* 0x000ff6000fffe03f */
[----:B------:R-:W-:Y:S01]  /*41a00*/  @!UPT UIADD3 URZ, URZ, URZ, URZ ;  /* 0x0000003f3f3ff290 */ /* 0x000fe2000fffe03f */
        /* <DEDUP_REMOVED lines=16> */
[----:B------:R-:W2:Y:S02]  /*41b10*/  LDL.LU.64 R142, [R1+0x1968] ;  /* 0x00196800018e7983 */ /* 0x000ea40000300a00 */
[C---:B---3--:R-:W-:Y:S11]  /*41b20*/  HMMA.1688.F32.TF32 R136, R220.reuse, R108, R136 ;  /* 0x0000006cdc88723c */ /* 0x048ff60000081088 */
[----:B------:R-:W-:Y:S04]  /*41b30*/  @!UPT UIADD3 URZ, URZ, URZ, URZ ;  /* 0x0000003f3f3ff290 */ /* 0x000fe8000fffe03f */
[----:B------:R-:W-:Y:S04]  /*41b40*/  STL.64 [R1+0xf10], R152 ;  /* 0x000f109801007387 */ /* 0x000fe80000100a00 */
[----:B------:R-:W-:Y:S04]  /*41b50*/  STL.64 [R1+0xf18], R154 ;  /* 0x000f189a01007387 */ /* 0x000fe80000100a00 */
        /* <DEDUP_REMOVED lines=11> */
[----:B------:R-:W3:Y:S04]  /*41c10*/  LDL.LU.64 R158, [R1+0x19d8] ;  /* 0x0019d800019e7983 */ /* 0x000ee80000300a00 */
[----:B------:R-:W3:Y:S04]  /*41c20*/  LDL.LU.64 R152, [R1+0x19e0] ;  /* 0x0019e00001987983 */ /* 0x000ee80000300a00 */
[----:B------:R-:W3:Y:S01]  /*41c30*/  LDL.LU.64 R154, [R1+0x19e8] ;  /* 0x0019e800019a7983 */ /* 0x000ee20000300a00 */
[----:B----4-:R-:W-:Y:S11]  /*41c40*/  HMMA.1688.F32.TF32 R172, R220, R104, R172 ;  /* 0x00000068dcac723c */ /* 0x010ff600000810ac */
[----:B------:R-:W-:Y:S11]  /*41c50*/  @!UPT UIADD3 URZ, URZ, URZ, URZ ;  /* 0x0000003f3f3ff290 */ /* 0x000ff6000fffe03f */
[----:B------:R-:W-:Y:S02]  /*41c60*/  @!UPT UIADD3 URZ, URZ, URZ, URZ ;  /* 0x0000003f3f3ff290 */ /* 0x000fe4000fffe03f */
[----:B------:R-:W-:Y:S01]  /*41c70*/  IMAD.MOV.U32 R248, RZ, RZ, R172 ;  /* 0x000000fffff87224 */ /* 0x000fe200078e00ac */
[----:B------:R-:W-:Y:S01]  /*41c80*/  MOV R250, R174 ;  /* 0x000000ae00fa7202 */ /* 0x000fe20000000f00 */
[----:B------:R-:W-:Y:S02]  /*41c90*/  IMAD.MOV.U32 R249, RZ, RZ, R173 ;  /* 0x000000fffff97224 */ /* 0x000fe400078e00ad */
[----:B------:R-:W-:-:S05]  /*41ca0*/  IMAD.MOV.U32 R251, RZ, RZ, R175 ;  /* 0x000000fffffb7224 */ /* 0x000fca00078e00af */
[----:B------:R-:W-:Y:S04]  /*41cb0*/  STL.64 [R1+0x5640], R250 ;  /* 0x005640fa01007387 */ /* 0x000fe80000100a00 */
[----:B------:R-:W-:Y:S01]  /*41cc0*/  STL.64 [R1+0x5638], R248 ;  /* 0x005638f801007387 */ /* 0x000fe20000100a00 */
        /* <DEDUP_REMOVED lines=19> */
[C---:B------:R-:W-:Y:S08]  /*41e00*/  HMMA.1688.F32.TF32 R168, R220.reuse, R84, R164 ;  /* 0x00000054dca8723c */ /* 0x040ff000000810a4 */
[C---:B------:R-:W-:Y:S07]  /*41e10*/  HMMA.1688.F32.TF32 R164, R220.reuse, R80, R160 ;  /* 0x00000050dca4723c */ /* 0x040fee00000810a0 */
[----:B------:R1:W-:Y:S04]  /*41e20*/  STL.64 [R1+0xeb0], R172 ;  /* 0x000eb0ac01007387 */ /* 0x0003e80000100a00 */
[----:B------:R3:W-:Y:S01]  /*41e30*/  STL.64 [R1+0xeb8], R174 ;  /* 0x000eb8ae01007387 */ /* 0x0007e20000100a00 */
[C---:B------:R-:W-:Y:S03]  /*41e40*/  HMMA.1688.F32.TF32 R160, R220.reuse, R76, R136 ;  /* 0x0000004cdca0723c */ /* 0x040fe60000081088 */
[----:B------:R1:W-:Y:S04]  /*41e50*/  STL.64 [R1+0xea0], R168 ;  /* 0x000ea0a801007387 */ /* 0x0003e80000100a00 */
[----:B------:R1:W-:Y:S04]  /*41e60*/  STL.64 [R1+0xea8], R170 ;  /* 0x000ea8aa01007387 */ /* 0x0003e80000100a00 */
[----:B------:R-:W2:Y:S04]  /*41e70*/  LDL.LU.64 R136, [R1+0x1a30] ;  /* 0x001a300001887983 */ /* 0x000ea80000300a00 */
[----:B------:R1:W-:Y:S04]  /*41e80*/  STL.64 [R1+0xe90], R164 ;  /* 0x000e90a401007387 */ /* 0x0003e80000100a00 */
[----:B------:R1:W-:Y:S04]  /*41e90*/  STL.64 [R1+0xe98], R166 ;  /* 0x000e98a601007387 */ /* 0x0003e80000100a00 */
[----:B------:R-:W2:Y:S01]  /*41ea0*/  LDL.LU.64 R138, [R1+0x1a38] ;  /* 0x001a3800018a7983 */ /* 0x000ea20000300a00 */
[C---:B------:R-:W-:Y:S08]  /*41eb0*/  HMMA.1688.F32.TF32 R156, R220.reuse, R72, R156 ;  /* 0x00000048dc9c723c */ /* 0x040ff0000008109c */
[C---:B------:R-:W-:Y:S01]  /*41ec0*/  HMMA.1688.F32.TF32 R152, R220.reuse, R68, R152 ;  /* 0x00000044dc98723c */ /* 0x040fe20000081098 */
[----:B------:R1:W-:Y:S04]  /*41ed0*/  STL.64 [R1+0xe80], R160 ;  /* 0x000e80a001007387 */ /* 0x0003e80000100a00 */
[----:B------:R1:W-:Y:S04]  /*41ee0*/  STL.64 [R1+0xe88], R162 ;  /* 0x000e88a201007387 */ /* 0x0003e80000100a00 */
[----:B------:R-:W2:Y:S06]  /*41ef0*/  LDL.LU.64 R176, [R1+0x1a40] ;  /* 0x001a400001b07983 */ /* 0x000eac0000300a00 */
[----:B------:R-:W-:Y:S04]  /*41f00*/  STL.64 [R1+0xe70], R156 ;  /* 0x000e709c01007387 */ /* 0x000fe80000100a00 */
[----:B------:R-:W-:Y:S04]  /*41f10*/  STL.64 [R1+0xe78], R158 ;  /* 0x000e789e01007387 */ /* 0x000fe80000100a00 */
[----:B------:R-:W2:Y:S04]  /*41f20*/  LDL.LU.64 R178, [R1+0x1a48] ;  /* 0x001a480001b27983 */ /* 0x000ea80000300a00 */
[----:B------:R-:W-:Y:S04]  /*41f30*/  STL.64 [R1+0xe60], R152 ;  /* 0x000e609801007387 */ /* 0x000fe80000100a00 */
[----:B------:R-:W-:Y:S04]  /*41f40*/  STL.64 [R1+0xe68], R154 ;  /* 0x000e689a01007387 */ /* 0x000fe80000100a00 */
[----:B-1----:R-:W2:Y:S04]  /*41f50*/  LDL.LU.64 R172, [R1+0x1a60] ;  /* 0x001a600001ac7983 */ /* 0x002ea80000300a00 */
[----:B---3--:R-:W3:Y:S01]  /*41f60*/  LDL.LU.64 R174, [R1+0x1a68] ;  /* 0x001a680001ae7983 */ /* 0x008ee20000300a00 */
[C---:B----4-:R-:W-:Y:S08]  /*41f70*/  HMMA.1688.F32.TF32 R148, R220.reuse, R64, R148 ;  /* 0x00000040dc94723c */ /* 0x050ff00000081094 */
[C---:B------:R-:W-:Y:S11]  /*41f80*/  HMMA.1688.F32.TF32 R144, R220.reuse, R60, R144 ;  /* 0x0000003cdc90723c */ /* 0x040ff60000081090 */
        /* <DEDUP_REMOVED lines=14> */
[----:B------:R-:W4:Y:S04]  /*42070*/  LDL.LU.64 R160, [R1+0x1a90] ;  /* 0x001a900001a07983 */ /* 0x000f280000300a00 */
[----:B------:R-:W4:Y:S04]  /*42080*/  LDL.LU.64 R162, [R1+0x1a98] ;  /* 0x001a980001a27983 */ /* 0x000f280000300a00 */
[----:B-1----:R-:W4:Y:S04]  /*42090*/  LDL.LU.64 R144, [R1+0x1ac0] ;  /* 0x001ac00001907983 */ /* 0x002f280000300a00 */
[----:B------:R-:W4:Y:S01]  /*420a0*/  LDL.LU.64 R146, [R1+0x1ac8] ;  /* 0x001ac80001927983 */ /* 0x000f220000300a00 */
[C---:B--2---:R-:W-:Y:S03]  /*420b0*/  HMMA.1688.F32.TF32 R140, R220.reuse, R52, R136 ;  /* 0x00000034dc8c723c */ /* 0x044fe60000081088 */
[----:B------:R-:W2:Y:S04]  /*420c0*/  LDL.LU.64 R136, [R1+0x1ad0] ;  /* 0x001ad00001887983 */ /* 0x000ea80000300a00 */
[----:B------:R-:W2:Y:S11]  /*420d0*/  LDL.LU.64 R138, [R1+0x1ad8] ;  /* 0x001ad800018a7983 */ /* 0x000eb60000300a00 */
[----:B------:R-:W-:Y:S05]  /*420e0*/  @!UPT UIADD3 URZ, URZ, URZ, URZ ;  /* 0x0000003f3f3ff290 */ /* 0x000fea000fffe03f */
[----:B------:R1:W-:Y:S04]  /*420f0*/  STL.64 [R1+0xe20], R140 ;  /* 0x000e208c01007387 */ /* 0x0003e80000100a00 */
[----:B------:R1:W-:Y:S04]  /*42100*/  STL.64 [R1+0xe28], R142 ;  /* 0x000e288e01007387 */ /* 0x0003e80000100a00 */
[----:B------:R-:W2:Y:S04]  /*42110*/  LDL.LU.64 R156, [R1+0x1af0] ;  /* 0x001af000019c7983 */ /* 0x000ea80000300a00 */
[----:B------:R-:W2:Y:S04]  /*42120*/  LDL.LU.64 R158, [R1+0x1af8] ;  /* 0x001af800019e7983 */ /* 0x000ea80000300a00 */
[----:B------:R-:W2:Y:S04]  /*42130*/  LDL.LU.64 R152, [R1+0x1b00] ;  /* 0x001b000001987983 */ /* 0x000ea80000300a00 */
[----:B------:R-:W2:Y:S04]  /*42140*/  LDL.LU.64 R154, [R1+0x1b08] ;  /* 0x001b0800019a7983 */ /* 0x000ea80000300a00 */
[----:B------:R-:W2:Y:S04]  /*42150*/  LDL.LU.64 R148, [R1+0x1b20] ;  /* 0x001b200001947983 */ /* 0x000ea80000300a00 */
[----:B------:R-:W2:Y:S04]  /*42160*/  LDL.LU.64 R150, [R1+0x1b28] ;  /* 0x001b280001967983 */ /* 0x000ea80000300a00 */
[----:B-1----:R-:W2:Y:S04]  /*42170*/  LDL.LU.64 R140, [R1+0x1b50] ;  /* 0x001b5000018c7983 */ /* 0x002ea80000300a00 */
[----:B------:R-:W2:Y:S01]  /*42180*/  LDL.LU.64 R142, [R1+0x1b58] ;  /* 0x001b5800018e7983 */ /* 0x000ea20000300a00 */
[C---:B------:R-:W-:Y:S08]  /*42190*/  HMMA.1688.F32.TF32 R180, R220.reuse, R48, R176 ;  /* 0x00000030dcb4723c */ /* 0x040ff000000810b0 */
[C---:B---3--:R-:W-:Y:S11]  /*421a0*/  HMMA.1688.F32.TF32 R176, R220.reuse, R44, R172 ;  /* 0x0000002cdcb0723c */ /* 0x048ff600000810ac */
[----:B------:R-:W-:Y:S04]  /*421b0*/  @!UPT UIADD3 URZ, URZ, URZ, URZ ;  /* 0x0000003f3f3ff290 */ /* 0x000fe8000fffe03f */
[----:B------:R-:W-:Y:S04]  /*421c0*/  STL.64 [R1+0x1f0], R180 ;  /* 0x0001f0b401007387 */ /* 0x000fe80000100a00 */
[----:B------:R-:W-:Y:S04]  /*421d0*/  STL.64 [R1+0x1f8], R182 ;  /* 0x0001f8b601007387 */ /* 0x000fe80000100a00 */
[----:B------:R-:W-:Y:S04]  /*421e0*/  STL.64 [R1+0x1e0], R176 ;  /* 0x0001e0b001007387 */ /* 0x000fe80000100a00 */
[----:B------:R-:W-:Y:S01]  /*421f0*/  STL.64 [R1+0x1e8], R178 ;  /* 0x0001e8b201007387 */ /* 0x000fe20000100a00 */
[C---:B----4-:R-:W-:Y:S08]  /*42200*/  HMMA.1688.F32.TF32 R172, R220.reuse, R40, R168 ;  /* 0x00000028dcac723c */ /* 0x050ff000000810a8 */
[C---:B------:R-:W-:Y:S11]  /*42210*/  HMMA.1688.F32.TF32 R168, R220.reuse, R36, R164 ;  /* 0x00000024dca8723c */ /* 0x040ff600000810a4 */
[----:B------:R-:W-:Y:S04]  /*42220*/  @!UPT UIADD3 URZ, URZ, URZ, URZ ;  /* 0x0000003f3f3ff290 */ /* 0x000fe8000fffe03f */
[----:B------:R-:W-:Y:S04]  /*42230*/  STL.64 [R1+0x140], R172 ;  /* 0x000140ac01007387 */ /* 0x000fe80000100a00 */
[----:B------:R-:W-:Y:S04]  /*42240*/  STL.64 [R1+0x148], R174 ;  /* 0x000148ae01007387 */ /* 0x000fe80000100a00 */
[----:B------:R-:W-:Y:S04]  /*42250*/  STL.64 [R1+0x100], R168 ;  /* 0x000100a801007387 */ /* 0x000fe80000100a00 */
[----:B------:R-:W-:Y:S01]  /*42260*/  STL.64 [R1+0x108], R170 ;  /* 0x000108aa01007387 */ /* 0x000fe20000100a00 */
        /* <DEDUP_REMOVED lines=12> */
[C---:B------:R-:W-:Y:S11]  /*42330*/  HMMA.1688.F32.TF32 R156, R220.reuse, R20, R156 ;  /* 0x00000014dc9c723c */ /* 0x040ff6000008109c */
[----:B------:R-:W-:Y:S04]  /*42340*/  @!UPT UIADD3 URZ, URZ, URZ, URZ ;  /* 0x0000003f3f3ff290 */ /* 0x000fe8000fffe03f */
[----:B------:R-:W-:Y:S04]  /*42350*/  STL.64 [R1+0xd0], R160 ;  /* 0x0000d0a001007387 */ /* 0x000fe80000100a00 */
[----:B------:R-:W-:Y:S01]  /*42360*/  STL.64 [R1+0xd8], R162 ;  /* 0x0000d8a201007387 */ /* 0x000fe20000100a00 */
[C---:B------:R-:W-:Y:S03]  /*42370*/  HMMA.1688.F32.TF32 R152, R220.reuse, R16, R152 ;  /* 0x00000010dc98723c */ /* 0x040fe60000081098 */
[----:B------:R-:W4:Y:S05]  /*42380*/  LDL.LU.64 R168, [R1+0x1ba0] ;  /* 0x001ba00001a87983 */ /* 0x000f2a0000300a00 */
[C---:B------:R-:W-:Y:S01]  /*42390*/  HMMA.1688.F32.TF32 R148, R220.reuse, R12, R148 ;  /* 0x0000000cdc94723c */ /* 0x040fe20000081094 */
[----:B------:R-:W-:Y:S04]  /*423a0*/  STL.64 [R1+0xc0], R156 ;  /* 0x0000c09c01007387 */ /* 0x000fe80000100a00 */
[----:B------:R-:W-:Y:S04]  /*423b0*/  STL.64 [R1+0xc8], R158 ;  /* 0x0000c89e01007387 */ /* 0x000fe80000100a00 */
[----:B------:R-:W4:Y:S06]  /*423c0*/  LDL.LU.64 R170, [R1+0x1ba8] ;  /* 0x001ba80001aa7983 */ /* 0x000f2c0000300a00 */
[----:B------:R-:W-:Y:S04]  /*423d0*/  STL.64 [R1+0xb0], R152 ;  /* 0x0000b09801007387 */ /* 0x000fe80000100a00 */
[----:B------:R-:W-:Y:S04]  /*423e0*/  STL.64 [R1+0xb8], R154 ;  /* 0x0000b89a01007387 */ /* 0x000fe80000100a00 */
[----:B------:R-:W4:Y:S04]  /*423f0*/  LDL.LU.64 R164, [R1+0x1bd0] ;  /* 0x001bd00001a47983 */ /* 0x000f280000300a00 */
[----:B------:R1:W-:Y:S04]  /*42400*/  STL.64 [R1+0xa0], R148 ;  /* 0x0000a09401007387 */ /* 0x0003e80000100a00 */
[----:B------:R1:W-:Y:S04]  /*42410*/  STL.64 [R1+0xa8], R150 ;  /* 0x0000a89601007387 */ /* 0x0003e80000100a00 */
[----:B------:R-:W4:Y:S04]  /*42420*/  LDL.LU.64 R166, [R1+0x1bd8] ;  /* 0x001bd80001a67983 */ /* 0x000f280000300a00 */
[----:B-1----:R-:W4:Y:S04]  /*42430*/  LDL.LU.64 R148, [R1+0x1be0] ;  /* 0x001be00001947983 */ /* 0x002f280000300a00 */
[----:B------:R-:W4:Y:S01]  /*42440*/  LDL.LU.64 R150, [R1+0x1be8] ;  /* 0x001be80001967983 */ /* 0x000f220000300a00 */
[C---:B------:R-:W-:Y:S03]  /*42450*/  HMMA.1688.F32.TF32 R216, R220.reuse, R8, R140 ;  /* 0x00000008dcd8723c */ /* 0x040fe6000008108c */
[----:B------:R-:W4:Y:S04]  /*42460*/  LDL.LU.64 R140, [R1+0x1bf0] ;  /* 0x001bf000018c7983 */ /* 0x000f280000300a00 */
[----:B------:R-:W4:Y:S04]  /*42470*/  LDL.LU.64 R142, [R1+0x1bf8] ;  /* 0x001bf800018e7983 */ /* 0x000f280000300a00 */
[----:B------:R-:W4:Y:S04]  /*42480*/  LDL.LU.64 R152, [R1+0x1c10] ;  /* 0x001c100001987983 */ /* 0x000f280000300a00 */
[----:B------:R-:W4:Y:S08]  /*42490*/  LDL.LU.64 R154, [R1+0x1c18] ;  /* 0x001c1800019a7983 */ /* 0x000f300000300a00 */
[----:B------:R1:W-:Y:S04]  /*424a0*/  STL [R1+0x55ec], R216 ;  /* 0x0055ecd801007387 */ /* 0x0003e80000100800 */
[----:B------:R-:W-:Y:S04]  /*424b0*/  STL [R1+0x55e8], R217 ;  /* 0x0055e8d901007387 */ /* 0x000fe80000100800 */
[----:B------:R-:W-:Y:S04]  /*424c0*/  STL [R1+0x55e4], R218 ;  /* 0x0055e4da01007387 */ /* 0x000fe80000100800 */
[----:B------:R1:W-:Y:S01]  /*424d0*/  STL [R1+0x55e0], R219 ;  /* 0x0055e0db01007387 */ /* 0x0003e20000100800 */
[----:B---3--:R-:W-:Y:S03]  /*424e0*/  HMMA.1688.F32.TF32 R220, R220, R240, R144 ;  /* 0x000000f0dcdc723c */ /* 0x008fe60000081090 */
[----:B------:R-:W3:Y:S04]  /*424f0*/  LDL.LU.64 R144, [R1+0x26f0] ;  /* 0x0026f00001907983 */ /* 0x000ee80000300a00 */
[----:B------:R-:W3:Y:S04]  /*42500*/  LDL.LU.64 R146, [R1+0x26f8] ;  /* 0x0026f80001927983 */ /* 0x000ee80000300a00 */
[----:B------:R-:W3:Y:S04]  /*42510*/  LDL.LU.64 R156, [R1+0x26e0] ;  /* 0x0026e000019c7983 */ /* 0x000ee80000300a00 */
[----:B------:R-:W3:Y:S04]  /*42520*/  LDL.LU.64 R158, [R1+0x26e8] ;  /* 0x0026e800019e7983 */ /* 0x000ee80000300a00 */
[----:B------:R-:W3:Y:S04]  /*42530*/  LDL.LU.64 R160, [R1+0x26d0] ;  /* 0x0026d00001a07983 */ /* 0x000ee80000300a00 */
[----:B------:R-:W3:Y:S04]  /*42540*/  LDL.LU.64 R162, [R1+0x26d8] ;  /* 0x0026d80001a27983 */ /* 0x000ee80000300a00 */
[----:B------:R-:W-:Y:S04]  /*42550*/  STL.64 [R1+0x5650], R222 ;  /* 0x005650de01007387 */ /* 0x000fe80000100a00 */
[----:B------:R-:W-:Y:S01]  /*42560*/  STL.64 [R1+0x5648], R220 ;  /* 0x005648dc01007387 */ /* 0x000fe20000100a00 */
[C---:B--2---:R-:W-:Y:S03]  /*42570*/  HMMA.1688.F32.TF32 R224, R132.reuse, R128, R136 ;  /* 0x0000008084e0723c */ /* 0x044fe60000081088 */
[----:B------:R-:W-:Y:S04]  /*42580*/  LDS R136, [R3+0x480] ;  /* 0x0004800003887984 */ /* 0x000fe80000000800 */
[----:B------:R-:W-:Y:S04]  /*42590*/  LDS R138, [R3+0x2480] ;  /* 0x00248000038a7984 */ /* 0x000fe80000000800 */
[----:B------:R-:W-:Y:S04]  /*425a0*/  LDS R137, [R4+0x480] ;  /* 0x0004800004897984 */ /* 0x000fe80000000800 */
[----:B------:R-:W2:Y:S01]  /*425b0*/  LDS R139, [R4+0x2480] ;  /* 0x00248000048b7984 */ /* 0x000ea20000000800 */
[C---:B----4-:R-:W-:Y:S07]  /*425c0*/  HMMA.1688.F32.TF32 R168, R132.reuse, R124, R168 ;  /* 0x0000007c84a8723c */ /* 0x050fee00000810a8 */
[----:B------:R-:W-:Y:S11]  /*425d0*/  STL.64 [R1+0x5660], R226 ;  /* 0x005660e201007387 */ /* 0x000ff60000100a00 */
[----:B------:R-:W-:Y:S06]  /*425e0*/  @!UPT UIADD3 URZ, URZ, URZ, URZ ;  /* 0x0000003f3f3ff290 */ /* 0x000fec000fffe03f */
[----:B-1----:R-:W-:Y:S01]  /*425f0*/  IMAD.MOV.U32 R216, RZ, RZ, R168 ;  /* 0x000000ffffd87224 */ /* 0x002fe200078e00a8 */
[----:B------:R-:W-:Y:S01]  /*42600*/  MOV R219, R171 ;  /* 0x000000ab00db7202 */ /* 0x000fe20000000f00 */
[----:B------:R-:W-:Y:S02]  /*42610*/  IMAD.MOV.U32 R217, RZ, RZ, R169 ;  /* 0x000000ffffd97224 */ /* 0x000fe400078e00a9 */
[----:B------:R-:W-:Y:S02]  /*42620*/  IMAD.MOV.U32 R218, RZ, RZ, R170 ;  /* 0x000000ffffda7224 */ /* 0x000fe400078e00aa */
[C---:B------:R-:W-:Y:S01]  /*42630*/  HMMA.1688.F32.TF32 R168, R132.reuse, R120, R164 ;  /* 0x0000007884a8723c */ /* 0x040fe200000810a4 */
[----:B------:R-:W-:Y:S04]  /*42640*/  STL.64 [R1+0x5658], R224 ;  /* 0x005658e001007387 */ /* 0x000fe80000100a00 */
[----:B------:R-:W-:Y:S03]  /*42650*/  STL.64 [R1+0x5670], R218 ;  /* 0x005670da01007387 */ /* 0x000fe60000100a00 */
[C---:B------:R-:W-:Y:S01]  /*42660*/  HMMA.1688.F32.TF32 R164, R132.reuse, R116, R148 ;  /* 0x0000007484a4723c */ /* 0x040fe20000081094 */
[----:B------:R-:W-:Y:S04]  /*42670*/  STL.64 [R1+0x5668], R216 ;  /* 0x005668d801007387 */ /* 0x000fe80000100a00 */
[----:B------:R-:W4:Y:S10]  /*42680*/  LDL.LU.64 R148, [R1+0x26c0] ;  /* 0x0026c00001947983 */ /* 0x000f340000300a00 */
[----:B------:R-:W-:Y:S04]  /*42690*/  STL.64 [R1+0xe00], R168 ;  /* 0x000e00a801007387 */ /* 0x000fe80000100a00 */
[----:B------:R-:W-:Y:S04]  /*426a0*/  STL.64 [R1+0xe08], R170 ;  /* 0x000e08aa01007387 */ /* 0x000fe80000100a00 */
[----:B------:R-:W4:Y:S04]  /*426b0*/  LDL.LU.64 R150, [R1+0x26c8] ;  /* 0x0026c80001967983 */ /* 0x000f280000300a00 */
[----:B------:R-:W-:Y:S04]  /*426c0*/  STL.64 [R1+0xdf0], R164 ;  /* 0x000df0a401007387 */ /* 0x000fe80000100a00 */
[----:B------:R1:W-:Y:S02]  /*426d0*/  STL.64 [R1+0xdf8], R166 ;  /* 0x000df8a601007387 */ /* 0x0003e40000100a00 */
[C---:B-1----:R-:W-:Y:S02]  /*426e0*/  HMMA.1688.F32.TF32 R164, R132.reuse, R112, R140 ;  /* 0x0000007084a4723c */ /* 0x042fe4000008108c */
[----:B------:R-:W2:Y:S04]  /*426f0*/  LDL.LU.64 R140, [R1+0x26b0] ;  /* 0x0026b000018c7983 */ /* 0x000ea80000300a00 */
[----:B------:R-:W2:Y:S11]  /*42700*/  LDL.LU.64 R142, [R1+0x26b8] ;  /* 0x0026b800018e7983 */ /* 0x000eb60000300a00 */
[----:B------:R-:W-:Y:S06]  /*42710*/  @!UPT UIADD3 URZ, URZ, URZ, URZ ;  /* 0x0000003f3f3ff290 */ /* 0x000fec000fffe03f */
        /* <DEDUP_REMOVED lines=27> */
[C---:B----4-:R-:W-:Y:S03]  /*428d0*/  HMMA.1688.F32.TF32 R168, R132.reuse, R92, R148 ;  /* 0x0000005c84a8723c */ /* 0x050fe60000081094 */
[----:B------:R-:W4:Y:S04]  /*428e0*/  LDL.LU.64 R148, [R1+0x2650] ;  /* 0x0026500001947983 */ /* 0x000f280000300a00 */
[----:B------:R-:W4:Y:S11]  /*428f0*/  LDL.LU.64 R150, [R1+0x2658] ;  /* 0x0026580001967983 */ /* 0x000f360000300a00 */
        /* <DEDUP_REMOVED lines=58> */
[----:B------:R1:W-:Y:S04]  /*42ca0*/  STL.64 [R1+0xcf0], R164 ;  /* 0x000cf0a401007387 */ /* 0x0003e80000100a00 */
[----:B------:R1:W-:Y:S04]  /*42cb0*/  STL.64 [R1+0xcf8], R166 ;  /* 0x000cf8a601007387 */ /* 0x0003e80000100a00 */
[----:B-1----:R-:W3:Y:S01]  /*42cc0*/  LDL.LU.64 R164, [R1+0x25b0] ;  /* 0x0025b00001a47983 */ /* 0x002ee20000300a00 */
[C---:B------:R-:W-:Y:S03]  /*42cd0*/  HMMA.1688.F32.TF32 R156, R132.reuse, R48, R156 ;  /* 0x00000030849c723c */ /* 0x040fe6000008109c */
[----:B------:R-:W3:Y:S11]  /*42ce0*/  LDL.LU.64 R166, [R1+0x25b8] ;  /* 0x0025b80001a67983 */ /* 0x000ef60000300a00 */
[----:B------:R-:W-:Y:S09]  /*42cf0*/  @!UPT UIADD3 URZ, URZ, URZ, URZ ;  /* 0x0000003f3f3ff290 */ /* 0x000ff2000fffe03f */
        /* <DEDUP_REMOVED lines=42> */
[----:B------:R1:W-:Y:S01]  /*42fa0*/  STL.64 [R1+0xc78], R166 ;  /* 0x000c78a601007387 */ /* 0x0003e20000100a00 */
[C---:B------:R-:W-:Y:S03]  /*42fb0*/  HMMA.1688.F32.TF32 R160, R132.reuse, R16, R160 ;  /* 0x0000001084a0723c */ /* 0x040fe600000810a0 */
[----:B-1----:R-:W3:Y:S04]  /*42fc0*/  LDL.LU.64 R164, [R1+0x2550] ;  /* 0x0025500001a47983 */ /* 0x002ee80000300a00 */
        /* <DEDUP_REMOVED lines=16> */
[----:B------:R-:W-:Y:S03]  /*430d0*/  HMMA.1688.F32.TF32 R132, R132, R240, R152 ;  /* 0x000000f08484723c */ /* 0x000fe60000081098 */
[----:B------:R-:W2:Y:S04]  /*430e0*/  LDL.LU.64 R152, [R1+0x2520] ;  /* 0x0025200001987983 */ /* 0x000ea80000300a00 */
[----:B------:R-:W2:Y:S11]  /*430f0*/  LDL.LU.64 R154, [R1+0x2528] ;  /* 0x00252800019a7983 */ /* 0x000eb60000300a00 */
        /* <DEDUP_REMOVED lines=22> */
[C---:B----4-:R-:W-:Y:S01]  /*43260*/  HMMA.1688.F32.TF32 R164, R136.reuse, R116, R148 ;  /* 0x0000007488a4723c */ /* 0x050fe20000081094 */
[----:B------:R-:W4:Y:S11]  /*43270*/  LDL.LU.64 R148, [R1+0x24e0] ;  /* 0x0024e00001947983 */ /* 0x000f360000300a00 */
[----:B------:R-:W-:Y:S03]  /*43280*/  @!UPT UIADD3 URZ, URZ, URZ, URZ ;  /* 0x0000003f3f3ff290 */ /* 0x000fe6000fffe03f */
        /* <DEDUP_REMOVED lines=29> */
[----:B-1----:R-:W3:Y:S04]  /*43460*/  LDL.LU.64 R164, [R1+0x2490] ;  /* 0x0024900001a47983 */ /* 0x002ee80000300a00 */
[----:B------:R-:W3:Y:S01]  /*43470*/  LDL.LU.64 R166, [R1+0x2498] ;  /* 0x0024980001a67983 */ /* 0x000ee20000300a00 */
[C---:B------:R-:W-:Y:S11]  /*43480*/  HMMA.1688.F32.TF32 R156, R136.reuse, R96, R156 ;  /* 0x00000060889c723c */ /* 0x040ff6000008109c */
[----:B------:R-:W-:Y:S11]  /*43490*/  @!UPT UIADD3 URZ, URZ, URZ, URZ ;  /* 0x0000003f3f3ff290 */ /* 0x000ff6000fffe03f */
[----:B------:R-:W-:Y:S01]  /*434a0*/  @!UPT UIADD3 URZ, URZ, URZ, URZ ;  /* 0x0000003f3f3ff290 */ /* 0x000fe2000fffe03f */
        /* <DEDUP_REMOVED lines=116> */
[C---:B------:R-:W-:Y:S11]  /*43bf0*/  HMMA.1688.F32.TF32 R156, R136.reuse, R16, R156 ;  /* 0x00000010889c723c */ /* 0x040ff6000008109c */
[----:B------:R-:W-:Y:S11]  /*43c00*/  @!UPT UIADD3 URZ, URZ, URZ, URZ ;  /* 0x0000003f3f3ff290 */ /* 0x000ff6000fffe03f */
[----:B------:R-:W-:Y:S01]  /*43c10*/  @!UPT UIADD3 URZ, URZ, URZ, URZ ;  /* 0x0000003f3f3ff290 */ /* 0x000fe2000fffe03f */
        /* <DEDUP_REMOVED lines=376> */
[----:B------:R-:W3:Y:S06]  /*453a0*/  LDL.LU.64 R164, [R1+0x690] ;  /* 0x0006900001a47983 */ /* 0x000eec0000300a00 */
[C---:B------:R-:W-:Y:S11]  /*453b0*/  HMMA.1688.F32.TF32 R160, R136.reuse, R20, R160 ;  /* 0x0000001488a0723c */ /* 0x040ff600000810a0 */
[----:B------:R-:W-:Y:S04]  /*453c0*/  @!UPT UIADD3 URZ, URZ, URZ, URZ ;  /* 0x0000003f3f3ff290 */ /* 0x000fe8000fffe03f */
        /* <DEDUP_REMOVED lines=21> */
[----:B------:R1:W-:Y:S04]  /*45520*/  STL.64 [R1+0x6a0], R160 ;  /* 0x0006a0a001007387 */ /* 0x0003e80000100a00 */
[----:B------:R1:W-:Y:S04]  /*45530*/  STL.64 [R1+0x6a8], R162 ;  /* 0x0006a8a201007387 */ /* 0x0003e80000100a00 */
[----:B-1----:R-:W2:Y:S01]  /*45540*/  LDL.LU.64 R160, [R1+0x2aa0] ;  /* 0x002aa00001a07983 */ /* 0x002ea20000300a00 */
[----:B------:R-:W-:Y:S03]  /*45550*/  HMMA.1688.F32.TF32 R136, R136, R240, R152 ;  /* 0x000000f08888723c */ /* 0x000fe60000081098 */
[----:B------:R-:W2:Y:S11]  /*45560*/  LDL.LU.64 R162, [R1+0x2aa8] ;  /* 0x002aa80001a27983 */ /* 0x000eb60000300a00 */
[----:B------:R-:W-:Y:S09]  /*45570*/  @!UPT UIADD3 URZ, URZ, URZ, URZ ;  /* 0x0000003f3f3ff290 */ /* 0x000ff2000fffe03f */
        /* <DEDUP_REMOVED lines=14> */
[C---:B------:R-:W-:Y:S11]  /*45660*/  HMMA.1688.F32.TF32 R168, R132.reuse, R124, R164 ;  /* 0x0000007c84a8723c */ /* 0x040ff600000810a4 */
[----:B------:R-:W-:Y:S11]  /*45670*/  @!UPT UIADD3 URZ, URZ, URZ, URZ ;  /* 0x0000003f3f3ff290 */ /* 0x000ff6000fffe03f */
[----:B------:R-:W-:Y:S01]  /*45680*/  @!UPT UIADD3 URZ, URZ, URZ, URZ ;  /* 0x0000003f3f3ff290 */ /* 0x000fe2000fffe03f */
[----:B------:R-:W-:Y:S01]  /*45690*/  STL.64 [R1+0x690], R168 ;  /* 0x000690a801007387 */ /* 0x000fe20000100a00 */
[C---:B------:R-:W-:Y:S03]  /*456a0*/  HMMA.1688.F32.TF32 R164, R132.reuse, R120, R156 ;  /* 0x0000007884a4723c */ /* 0x040fe6000008109c */
[----:B------:R-:W-:Y:S04]  /*456b0*/  STL.64 [R1+0x698], R170 ;  /* 0x000698aa01007387 */ /* 0x000fe80000100a00 */
[----:B------:R-:W3:Y:S11]  /*456c0*/  LDL.LU.64 R156, [R1+0x620] ;  /* 0x00062000019c7983 */ /* 0x000ef60000300a00 */
[----:B------:R-:W-:Y:S05]  /*456d0*/  @!UPT UIADD3 URZ, URZ, URZ, URZ ;  /* 0x0000003f3f3ff290 */ /* 0x000fea000fffe03f */
[----:B------:R-:W-:Y:S04]  /*456e0*/  STL.64 [R1+0x680], R164 ;  /* 0x000680a401007387 */ /* 0x000fe80000100a00 */
[----:B------:R-:W-:Y:S04]  /*456f0*/  STL.64 [R1+0x688], R166 ;  /* 0x000688a601007387 */ /* 0x000fe80000100a00 */
[----:B------:R-:W3:Y:S01]  /*45700*/  LDL.LU.64 R158, [R1+0x628] ;  /* 0x00062800019e7983 */ /* 0x000ee20000300a00 */
[C---:B----4-:R-:W-:Y:S11]  /*45710*/  HMMA.1688.F32.TF32 R148, R132.reuse, R116, R148 ;  /* 0x000000748494723c */ /* 0x050ff60000081094 */
[----:B------:R-:W-:Y:S11]  /*45720*/  @!UPT UIADD3 URZ, URZ, URZ, URZ ;  /* 0x0000003f3f3ff290 */ /* 0x000ff6000fffe03f */
[----:B------:R-:W-:Y:S01]  /*45730*/  @!UPT UIADD3 URZ, URZ, URZ, URZ ;  /* 0x0000003f3f3ff290 */ /* 0x000fe2000fffe03f */
[----:B------:R4:W-:Y:S04]  /*45740*/  STL.64 [R1+0x670], R148 ;  /* 0x0006709401007387 */ /* 0x0009e80000100a00 */
[----:B------:R1:W-:Y:S04]  /*45750*/  STL.64 [R1+0x678], R150 ;  /* 0x0006789601007387 */ /* 0x0003e80000100a00 */
[----:B----4-:R-:W4:Y:S04]  /*45760*/  LDL.LU.64 R148, [R1+0x610] ;  /* 0x0006100001947983 */ /* 0x010f280000300a00 */
[----:B-1----:R-:W4:Y:S01]  /*45770*/  LDL.LU.64 R150, [R1+0x618] ;  /* 0x0006180001967983 */ /* 0x002f220000300a00 */
[C---:B--2---:R-:W-:Y:S03]  /*45780*/  HMMA.1688.F32.TF32 R164, R132.reuse, R112, R140 ;  /* 0x0000007084a4723c */ /* 0x044fe6000008108c */
[----:B------:R-:W2:Y:S04]  /*45790*/  LDL.LU.64 R140, [R1+0x600] ;  /* 0x00060000018c7983 */ /* 0x000ea80000300a00 */
[----:B------:R-:W2:Y:S11]  /*457a0*/  LDL.LU.64 R142, [R1+0x608] ;  /* 0x00060800018e7983 */ /* 0x000eb60000300a00 */
[----:B------:R-:W-:Y:S05]  /*457b0*/  @!UPT UIADD3 URZ, URZ, URZ, URZ ;  /* 0x0000003f3f3ff290 */ /* 0x000fea000fffe03f */
[----:B------:R-:W-:Y:S04]  /*457c0*/  STL.64 [R1+0x660], R164 ;  /* 0x000660a401007387 */ /* 0x000fe80000100a00 */
[----:B------:R1:W-:Y:S02]  /*457d0*/  STL.64 [R1+0x668], R166 ;  /* 0x000668a601007387 */ /* 0x0003e40000100a00 */
[C---:B-1----:R-:W-:Y:S08]  /*457e0*/  HMMA.1688.F32.TF32 R164, R132.reuse, R108, R160 ;  /* 0x0000006c84a4723c */ /* 0x042ff000000810a0 */
[C---:B---3--:R-:W-:Y:S01]  /*457f0*/  HMMA.1688.F32.TF32 R160, R132.reuse, R104, R144 ;  /* 0x0000006884a0723c */ /* 0x048fe20000081090 */
[----:B------:R-:W3:Y:S11]  /*45800*/  LDL.LU.64 R144, [R1+0x5f0] ;  /* 0x0005f00001907983 */ /* 0x000ef60000300a00 */
[----:B------:R-:W-:Y:S03]  /*45810*/  @!UPT UIADD3 URZ, URZ, URZ, URZ ;  /* 0x0000003f3f3ff290 */ /* 0x000fe6000fffe03f */
[----:B------:R1:W-:Y:S04]  /*45820*/  STL.64 [R1+0x650], R164 ;  /* 0x000650a401007387 */ /* 0x0003e80000100a00 */
[----:B------:R1:W-:Y:S04]  /*45830*/  STL.64 [R1+0x658], R166 ;  /* 0x000658a601007387 */ /* 0x0003e80000100a00 */
[----:B------:R-:W3:Y:S01]  /*45840*/  LDL.LU.64 R146, [R1+0x5f8] ;  /* 0x0005f80001927983 */ /* 0x000ee20000300a00 */
[C---:B------:R-:W-:Y:S03]  /*45850*/  HMMA.1688.F32.TF32 R152, R132.reuse, R100, R152 ;  /* 0x000000648498723c */ /* 0x040fe60000081098 */
[----:B------:R-:W-:Y:S04]  /*45860*/  STL.64 [R1+0x640], R160 ;  /* 0x000640a001007387 */ /* 0x000fe80000100a00 */
[----:B------:R-:W-:Y:S04]  /*45870*/  STL.64 [R1+0x648], R162 ;  /* 0x000648a201007387 */ /* 0x000fe80000100a00 */
[----:B------:R-:W3:Y:S04]  /*45880*/  LDL.LU.64 R172, [R1+0x5e0] ;  /* 0x0005e00001ac7983 */ /* 0x000ee80000300a00 */
[----:B------:R-:W3:Y:S08]  /*45890*/  LDL.LU.64 R174, [R1+0x5e8] ;  /* 0x0005e80001ae7983 */ /* 0x000ef00000300a00 */
[----:B------:R1:W-:Y:S04]  /*458a0*/  STL.64 [R1+0x630], R152 ;  /* 0x0006309801007387 */ /* 0x0003e80000100a00 */
[----:B------:R1:W-:Y:S04]  /*458b0*/  STL.64 [R1+0x638], R154 ;  /* 0x0006389a01007387 */ /* 0x0003e80000100a00 */
[----:B------:R-:W3:Y:S04]  /*458c0*/  LDL.LU.64 R168, [R1+0x5d0] ;  /* 0x0005d00001a87983 */ /* 0x000ee80000300a00 */
[----:B------:R-:W3:Y:S04]  /*458d0*/  LDL.LU.64 R170, [R1+0x5d8] ;  /* 0x0005d80001aa7983 */ /* 0x000ee80000300a00 */
[----:B-1----:R-:W3:Y:S04]  /*458e0*/  LDL.LU.64 R164, [R1+0x5c0] ;  /* 0x0005c00001a47983 */ /* 0x002ee80000300a00 */
[----:B------:R-:W3:Y:S04]  /*458f0*/  LDL.LU.64 R166, [R1+0x5c8] ;  /* 0x0005c80001a67983 */ /* 0x000ee80000300a00 */
[----:B------:R-:W3:Y:S04]  /*45900*/  LDL.LU.64 R152, [R1+0x5b0] ;  /* 0x0005b00001987983 */ /* 0x000ee80000300a00 */
[----:B------:R-:W3:Y:S01]  /*45910*/  LDL.LU.64 R154, [R1+0x5b8] ;  /* 0x0005b800019a7983 */ /* 0x000ee20000300a00 */
[C---:B------:R-:W-:Y:S11]  /*45920*/  HMMA.1688.F32.TF32 R156, R132.reuse, R96, R156 ;  /* 0x00000060849c723c */ /* 0x040ff6000008109c */
[----:B------:R-:W-:Y:S11]  /*45930*/  @!UPT UIADD3 URZ, URZ, URZ, URZ ;  /* 0x0000003f3f3ff290 */ /* 0x000ff6000fffe03f */
[----:B------:R-:W-:Y:S01]  /*45940*/  @!UPT UIADD3 URZ, URZ, URZ, URZ ;  /* 0x0000003f3f3ff290 */ /* 0x000fe2000fffe03f */
[----:B------:R4:W-:Y:S01]  /*45950*/  STL [R1+0x620], R156 ;  /* 0x0006209c01007387 */ /* 0x0009e20000100800 */
[----:B------:R-:W-:Y:S02]  /*45960*/  IMAD.MOV.U32 R252, RZ, RZ, R157 ;  /* 0x000000fffffc7224 */ /* 0x000fe400078e009d */
[----:B------:R-:W-:Y:S02]  /*45970*/  IMAD.MOV.U32 R2, RZ, RZ, R158 ;  /* 0x000000ffff027224 */ /* 0x000fe400078e009e */
[----:B------:R-:W-:Y:S02]  /*45980*/  IMAD.MOV.U32 R0, RZ, RZ, R159 ;  /* 0x000000ffff007224 */ /* 0x000fe400078e009f */
[C---:B----4-:R-:W-:Y:S01]  /*45990*/  HMMA.1688.F32.TF32 R156, R132.reuse, R92, R148 ;  /* 0x0000005c849c723c */ /* 0x050fe20000081094 */
[----:B------:R-:W4:Y:S04]  /*459a0*/  LDL.LU.64 R148, [R1+0x5a0] ;  /* 0x0005a00001947983 */ /* 0x000f280000300a00 */
[----:B------:R-:W4:Y:S11]  /*459b0*/  LDL.LU.64 R150, [R1+0x5a8] ;  /* 0x0005a80001967983 */ /* 0x000f360000300a00 */
[----:B------:R-:W-:Y:S07]  /*459c0*/  @!UPT UIADD3 URZ, URZ, URZ, URZ ;  /* 0x0000003f3f3ff290 */ /* 0x000fee000fffe03f */
        /* <DEDUP_REMOVED lines=8> */
[----:B------:R-:W2:Y:S04]  /*45a50*/  LDL.LU.64 R160, [R1+0x580] ;  /* 0x0005800001a07983 */ /* 0x000ea80000300a00 */
[----:B------:R-:W2:Y:S04]  /*45a60*/  LDL.LU.64 R162, [R1+0x588] ;  /* 0x0005880001a27983 */ /* 0x000ea80000300a00 */
[----:B-1----:R-:W2:Y:S04]  /*45a70*/  LDL.LU.64 R156, [R1+0x570] ;  /* 0x00057000019c7983 */ /* 0x002ea80000300a00 */
[----:B------:R-:W2:Y:S01]  /*45a80*/  LDL.LU.64 R158, [R1+0x578] ;  /* 0x00057800019e7983 */ /* 0x000ea20000300a00 */
[C---:B---3--:R-:W-:Y:S03]  /*45a90*/  HMMA.1688.F32.TF32 R176, R132.reuse, R84, R144 ;  /* 0x0000005484b0723c */ /* 0x048fe60000081090 */
[----:B------:R-:W3:Y:S04]  /*45aa0*/  LDL.LU.64 R144, [R1+0x560] ;  /* 0x0005600001907983 */ /* 0x000ee80000300a00 */
[----:B------:R-:W3:Y:S11]  /*45ab0*/  LDL.LU.64 R146, [R1+0x568] ;  /* 0x0005680001927983 */ /* 0x000ef60000300a00 */
[----:B------:R-:W-:Y:S05]  /*45ac0*/  @!UPT UIADD3 URZ, URZ, URZ, URZ ;  /* 0x0000003f3f3ff290 */ /* 0x000fea000fffe03f */
[----:B------:R-:W-:Y:S04]  /*45ad0*/  STL.64 [R1+0x5f0], R176 ;  /* 0x0005f0b001007387 */ /* 0x000fe80000100a00 */
[----:B------:R1:W-:Y:S02]  /*45ae0*/  STL.64 [R1+0x5f8], R178 ;  /* 0x0005f8b201007387 */ /* 0x0003e40000100a00 */
[C---:B-1----:R-:W-:Y:S08]  /*45af0*/  HMMA.1688.F32.TF32 R176, R132.reuse, R80, R172 ;  /* 0x0000005084b0723c */ /* 0x042ff000000810ac */
[C---:B------:R-:W-:Y:S08]  /*45b00*/  HMMA.1688.F32.TF32 R172, R132.reuse, R76, R168 ;  /* 0x0000004c84ac723c */ /* 0x040ff000000810a8 */
[C---:B------:R-:W-:Y:S07]  /*45b10*/  HMMA.1688.F32.TF32 R168, R132.reuse, R72, R164 ;  /* 0x0000004884a8723c */ /* 0x040fee00000810a4 */
        /* <DEDUP_REMOVED lines=20> */
[C---:B------:R-:W-:Y:S08]  /*45c60*/  HMMA.1688.F32.TF32 R160, R132.reuse, R56, R160 ;  /* 0x0000003884a0723c */ /* 0x040ff000000810a0 */
[C---:B------:R-:W-:Y:S07]  /*45c70*/  HMMA.1688.F32.TF32 R156, R132.reuse, R52, R156 ;  /* 0x00000034849c723c */ /* 0x040fee000008109c */
[----:B------:R1:W-:Y:S01]  /*45c80*/  STL.64 [R1+0x590], R164 ;  /* 0x000590a401007387 */ /* 0x0003e20000100a00 */
[C---:B---3--:R-:W-:Y:S03]  /*45c90*/  HMMA.1688.F32.TF32 R144, R132.reuse, R48, R144 ;  /* 0x000000308490723c */ /* 0x048fe60000081090 */
[----:B------:R3:W-:Y:S04]  /*45ca0*/  STL.64 [R1+0x598], R166 ;  /* 0x000598a601007387 */ /* 0x0007e80000100a00 */
[----:B------:R-:W2:Y:S04]  /*45cb0*/  LDL.LU.64 R172, [R1+0x520] ;  /* 0x0005200001ac7983 */ /* 0x000ea80000300a00 */
[----:B------:R-:W-:Y:S04]  /*45cc0*/  STL.64 [R1+0x580], R160 ;  /* 0x000580a001007387 */ /* 0x000fe80000100a00 */
[----:B------:R-:W-:Y:S04]  /*45cd0*/  STL.64 [R1+0x588], R162 ;  /* 0x000588a201007387 */ /* 0x000fe80000100a00 */
[----:B------:R-:W2:Y:S04]  /*45ce0*/  LDL.LU.64 R174, [R1+0x528] ;  /* 0x0005280001ae7983 */ /* 0x000ea80000300a00 */
[----:B------:R-:W-:Y:S04]  /*45cf0*/  STL.64 [R1+0x570], R156 ;  /* 0x0005709c01007387 */ /* 0x000fe80000100a00 */
[----:B------:R-:W-:Y:S04]  /*45d00*/  STL.64 [R1+0x578], R158 ;  /* 0x0005789e01007387 */ /* 0x000fe80000100a00 */
[----:B------:R-:W2:Y:S04]  /*45d10*/  LDL.LU.64 R168, [R1+0x510] ;  /* 0x0005100001a87983 */ /* 0x000ea80000300a00 */
[----:B------:R-:W2:Y:S04]  /*45d20*/  LDL.LU.64 R170, [R1+0x518] ;  /* 0x0005180001aa7983 */ /* 0x000ea80000300a00 */
[----:B------:R3:W-:Y:S04]  /*45d30*/  STL.64 [R1+0x560], R144 ;  /* 0x0005609001007387 */ /* 0x0007e80000100a00 */
[----:B------:R3:W-:Y:S04]  /*45d40*/  STL.64 [R1+0x568], R146 ;  /* 0x0005689201007387 */ /* 0x0007e80000100a00 */
[----:B-1----:R-:W2:Y:S04]  /*45d50*/  LDL.LU.64 R164, [R1+0x500] ;  /* 0x0005000001a47983 */ /* 0x002ea80000300a00 */
[----:B---3--:R-:W3:Y:S04]  /*45d60*/  LDL.LU.64 R166, [R1+0x508] ;  /* 0x0005080001a67983 */ /* 0x008ee80000300a00 */
[----:B------:R-:W3:Y:S04]  /*45d70*/  LDL.LU.64 R144, [R1+0x4f0] ;  /* 0x0004f00001907983 */ /* 0x000ee80000300a00 */
[----:B------:R-:W3:Y:S04]  /*45d80*/  LDL.LU.64 R146, [R1+0x4f8] ;  /* 0x0004f80001927983 */ /* 0x000ee80000300a00 */
[----:B------:R-:W3:Y:S04]  /*45d90*/  LDL.LU.64 R156, [R1+0x4e0] ;  /* 0x0004e000019c7983 */ /* 0x000ee80000300a00 */
        /* <DEDUP_REMOVED lines=8> */
[C---:B----4-:R-:W-:Y:S11]  /*45e20*/  HMMA.1688.F32.TF32 R148, R132.reuse, R40, R148 ;  /* 0x000000288494723c */ /* 0x050ff60000081094 */
[----:B------:R-:W-:Y:S11]  /*45e30*/  @!UPT UIADD3 URZ, URZ, URZ, URZ ;  /* 0x0000003f3f3ff290 */ /* 0x000ff6000fffe03f */
[----:B------:R-:W-:Y:S01]  /*45e40*/  @!UPT UIADD3 URZ, URZ, URZ, URZ ;  /* 0x0000003f3f3ff290 */ /* 0x000fe2000fffe03f */
        /* <DEDUP_REMOVED lines=11> */
[----:B----4-:R-:W4:Y:S01]  /*45f00*/  LDL.LU.64 R150, [R1+0x488] ;  /* 0x0004880001967983 */ /* 0x010f220000300a00 */
[C---:B------:R-:W-:Y:S08]  /*45f10*/  HMMA.1688.F32.TF32 R176, R132.reuse, R32, R172 ;  /* 0x0000002084b0723c */ /* 0x040ff000000810ac */
        /* <DEDUP_REMOVED lines=27> */
[----:B------:R-:W2:Y:S02]  /*460d0*/  LDL.LU.64 R142, [R1+0x2a78] ;  /* 0x002a7800018e7983 */ /* 0x000ea40000300a00 */
[----:B------:R-:W-:Y:S08]  /*460e0*/  HMMA.1688.F32.TF32 R160, R132, R240, R160 ;  /* 0x000000f084a0723c */ /* 0x000ff000000810a0 */
[C---:B----4-:R-:W-:Y:S07]  /*460f0*/  HMMA.1688.F32.TF32 R132, R136.reuse, R128, R148 ;  /* 0x000000808884723c */ /* 0x050fee0000081094 */
[----:B------:R-:W-:Y:S04]  /*46100*/  STL.64 [R1+0x4c0], R164 ;  /* 0x0004c0a401007387 */ /* 0x000fe80000100a00 */
[----:B------:R-:W-:Y:S04]  /*46110*/  STL.64 [R1+0x4c8], R166 ;  /* 0x0004c8a601007387 */ /* 0x000fe80000100a00 */
[----:B------:R-:W4:Y:S04]  /*46120*/  LDL.LU.64 R148, [R1+0x2a60] ;  /* 0x002a600001947983 */ /* 0x000f280000300a00 */
[----:B------:R-:W-:Y:S04]  /*46130*/  STL.64 [R1+0x150], R160 ;  /* 0x000150a001007387 */ /* 0x000fe80000100a00 */
[----:B------:R-:W-:Y:S04]  /*46140*/  STL.64 [R1+0x158], R162 ;  /* 0x000158a201007387 */ /* 0x000fe80000100a00 */
[----:B------:R-:W4:Y:S04]  /*46150*/  LDL.LU.64 R150, [R1+0x2a68] ;  /* 0x002a680001967983 */ /* 0x000f280000300a00 */
[----:B------:R-:W-:Y:S04]  /*46160*/  STL.64 [R1+0x5528], R134 ;  /* 0x0055288601007387 */ /* 0x000fe80000100a00 */
[----:B------:R3:W-:Y:S04]  /*46170*/  STL.64 [R1+0x5520], R132 ;  /* 0x0055208401007387 */ /* 0x0007e80000100a00 */
[----:B------:R-:W4:Y:S04]  /*46180*/  LDL.LU.64 R168, [R1+0x2a50] ;  /* 0x002a500001a87983 */ /* 0x000f280000300a00 */
[----:B------:R-:W4:Y:S01]  /*46190*/  LDL.LU.64 R170, [R1+0x2a58] ;  /* 0x002a580001aa7983 */ /* 0x000f220000300a00 */
[C---:B---3--:R-:W-:Y:S11]  /*461a0*/  HMMA.1688.F32.TF32 R132, R136.reuse, R124, R144 ;  /* 0x0000007c8884723c */ /* 0x048ff60000081090 */
[----:B------:R-:W-:Y:S11]  /*461b0*/  @!UPT UIADD3 URZ, URZ, URZ, URZ ;  /* 0x0000003f3f3ff290 */ /* 0x000ff6000fffe03f */
[----:B------:R-:W-:Y:S01]  /*461c0*/  @!UPT UIADD3 URZ, URZ, URZ, URZ ;  /* 0x0000003f3f3ff290 */ /* 0x000fe2000fffe03f */
[----:B------:R-:W-:Y:S04]  /*461d0*/  STL.64 [R1+0x4b0], R132 ;  /* 0x0004b08401007387 */ /* 0x000fe80000100a00 */
[----:B------:R1:W-:Y:S04]  /*461e0*/  STL.64 [R1+0x4b8], R134 ;  /* 0x0004b88601007387 */ /* 0x0003e80000100a00 */
[----:B------:R-:W3:Y:S04]  /*461f0*/  LDL.LU.64 R164, [R1+0x2a40] ;  /* 0x002a400001a47983 */ /* 0x000ee80000300a00 */
[----:B------:R-:W3:Y:S01]  /*46200*/  LDL.LU.64 R166, [R1+0x2a48] ;  /* 0x002a480001a67983 */ /* 0x000ee20000300a00 */
[C---:B------:R-:W-:Y:S03]  /*46210*/  HMMA.1688.F32.TF32 R156, R136.reuse, R120, R156 ;  /* 0x00000078889c723c */ /* 0x040fe6000008109c */
[----:B------:R-:W3:Y:S04]  /*46220*/  LDL.LU.64 R144, [R1+0x2a30] ;  /* 0x002a300001907983 */ /* 0x000ee80000300a00 */
[----:B------:R-:W3:Y:S11]  /*46230*/  LDL.LU.64 R146, [R1+0x2a38] ;  /* 0x002a380001927983 */ /* 0x000ef60000300a00 */
[----:B------:R-:W-:Y:S06]  /*46240*/  @!UPT UIADD3 URZ, URZ, URZ, URZ ;  /* 0x0000003f3f3ff290 */ /* 0x000fec000fffe03f */
[----:B-1----:R-:W-:Y:S01]  /*46250*/  IMAD.MOV.U32 R135, RZ, RZ, R156 ;  /* 0x000000ffff877224 */ /* 0x002fe200078e009c */
[----:B------:R-:W-:Y:S01]  /*46260*/  MOV R134, R157 ;  /* 0x0000009d00867202 */ /* 0x000fe20000000f00 */
[----:B------:R-:W-:Y:S02]  /*46270*/  IMAD.MOV.U32 R133, RZ, RZ, R158 ;  /* 0x000000ffff857224 */ /* 0x000fe400078e009e */
[----:B------:R-:W-:Y:S02]  /*46280*/  IMAD.MOV.U32 R132, RZ, RZ, R159 ;  /* 0x000000ffff847224 */ /* 0x000fe400078e009f */
[----:B------:R-:W-:Y:S04]  /*46290*/  STL.64 [R1+0x55a8], R134 ;  /* 0x0055a88601007387 */ /* 0x000fe80000100a00 */
[----:B------:R1:W-:Y:S04]  /*462a0*/  STL.64 [R1+0x55a0], R132 ;  /* 0x0055a08401007387 */ /* 0x0003e80000100a00 */
[----:B------:R-:W3:Y:S04]  /*462b0*/  LDL.LU.64 R160, [R1+0x2a20] ;  /* 0x002a200001a07983 */ /* 0x000ee80000300a00 */
[----:B------:R-:W3:Y:S01]  /*462c0*/  LDL.LU.64 R162, [R1+0x2a28] ;  /* 0x002a280001a27983 */ /* 0x000ee20000300a00 */
[C---:B-1----:R-:W-:Y:S11]  /*462d0*/  HMMA.1688.F32.TF32 R132, R136.reuse, R116, R152 ;  /* 0x000000748884723c */ /* 0x042ff60000081098 */
[----:B------:R-:W-:Y:S11]  /*462e0*/  @!UPT UIADD3 URZ, URZ, URZ, URZ ;  /* 0x0000003f3f3ff290 */ /* 0x000ff6000fffe03f */
        /* <DEDUP_REMOVED lines=13> */
[----:B-1----:R-:W2:Y:S04]  /*463c0*/  LDL.LU.64 R152, [R1+0x29e0] ;  /* 0x0029e00001987983 */ /* 0x002ea80000300a00 */
[----:B------:R-:W2:Y:S01]  /*463d0*/  LDL.LU.64 R154, [R1+0x29e8] ;  /* 0x0029e800019a7983 */ /* 0x000ea20000300a00 */
[C---:B----4-:R-:W-:Y:S03]  /*463e0*/  HMMA.1688.F32.TF32 R172, R136.reuse, R108, R148 ;  /* 0x0000006c88ac723c */ /* 0x050fe60000081094 */
        /* <DEDUP_REMOVED lines=31> */
[C---:B------:R-:W-:Y:S08]  /*465e0*/  HMMA.1688.F32.TF32 R156, R136.reuse, R80, R156 ;  /* 0x00000050889c723c */ /* 0x040ff0000008109c */
[C---:B------:R-:W-:Y:S07]  /*465f0*/  HMMA.1688.F32.TF32 R152, R136.reuse, R76, R152 ;  /* 0x0000004c8898723c */ /* 0x040fee0000081098 */
[----:B------:R-:W-:Y:S04]  /*46600*/  STL.64 [R1+0x410], R160 ;  /* 0x000410a001007387 */ /* 0x000fe80000100a00 */
[----:B------:R-:W-:Y:S04]  /*46610*/  STL.64 [R1+0x418], R162 ;  /* 0x000418a201007387 */ /* 0x000fe80000100a00 */
[----:B------:R-:W2:Y:S01]  /*46620*/  LDL.LU.64 R168, [R1+0x2990] ;  /* 0x0029900001a87983 */ /* 0x000ea20000300a00 */
[C---:B----4-:R-:W-:Y:S03]  /*46630*/  HMMA.1688.F32.TF32 R148, R136.reuse, R72, R148 ;  /* 0x000000488894723c */ /* 0x050fe60000081094 */
[----:B------:R-:W-:Y:S04]  /*46640*/  STL.64 [R1+0x400], R156 ;  /* 0x0004009c01007387 */ /* 0x000fe80000100a00 */
[----:B------:R-:W-:Y:S04]  /*46650*/  STL.64 [R1+0x408], R158 ;  /* 0x0004089e01007387 */ /* 0x000fe80000100a00 */
[----:B------:R-:W4:Y:S04]  /*46660*/  LDL.LU.64 R170, [R1+0x2998] ;  /* 0x0029980001aa7983 */ /* 0x000f280000300a00 */
[----:B------:R1:W-:Y:S04]  /*46670*/  STL.64 [R1+0x3f0], R152 ;  /* 0x0003f09801007387 */ /* 0x0003e80000100a00 */
[----:B------:R1:W-:Y:S04]  /*46680*/  STL.64 [R1+0x3f8], R154 ;  /* 0x0003f89a01007387 */ /* 0x0003e80000100a00 */
        /* <DEDUP_REMOVED lines=15> */
[C---:B-1----:R-:W-:Y:S03]  /*46780*/  HMMA.1688.F32.TF32 R144, R136.reuse, R64, R132 ;  /* 0x000000408890723c */ /* 0x042fe60000081084 */
[----:B------:R-:W3:Y:S04]  /*46790*/  LDL.LU.64 R132, [R1+0x2940] ;  /* 0x0029400001847983 */ /* 0x000ee80000300a00 */
[----:B------:R-:W3:Y:S11]  /*467a0*/  LDL.LU.64 R134, [R1+0x2948] ;  /* 0x0029480001867983 */ /* 0x000ef60000300a00 */
[----:B------:R-:W-:Y:S05]  /*467b0*/  @!UPT UIADD3 URZ, URZ, URZ, URZ ;  /* 0x0000003f3f3ff290 */ /* 0x000fea000fffe03f */
        /* <DEDUP_REMOVED lines=9> */
[----:B------:R-:W3:Y:S04]  /*46850*/  LDL.LU.64 R156, [R1+0x2920] ;  /* 0x00292000019c7983 */ /* 0x000ee80000300a00 */
[----:B------:R-:W3:Y:S04]  /*46860*/  LDL.LU.64 R158, [R1+0x2928] ;  /* 0x00292800019e7983 */ /* 0x000ee80000300a00 */
[----:B-1----:R-:W3:Y:S04]  /*46870*/  LDL.LU.64 R140, [R1+0x2910] ;  /* 0x00291000018c7983 */ /* 0x002ee80000300a00 */
[----:B--2---:R-:W2:Y:S01]  /*46880*/  LDL.LU.64 R142, [R1+0x2918] ;  /* 0x00291800018e7983 */ /* 0x004ea20000300a00 */
[C---:B----4-:R-:W-:Y:S08]  /*46890*/  HMMA.1688.F32.TF32 R172, R136.reuse, R56, R168 ;  /* 0x0000003888ac723c */ /* 0x050ff000000810a8 */
[C---:B------:R-:W-:Y:S08]  /*468a0*/  HMMA.1688.F32.TF32 R168, R136.reuse, R52, R164 ;  /* 0x0000003488a8723c */ /* 0x040ff000000810a4 */
[C---:B------:R-:W-:Y:S07]  /*468b0*/  HMMA.1688.F32.TF32 R164, R136.reuse, R48, R152 ;  /* 0x0000003088a4723c */ /* 0x040fee0000081098 */
        /* <DEDUP_REMOVED lines=8> */
[C---:B-1----:R-:W-:Y:S08]  /*46940*/  HMMA.1688.F32.TF32 R164, R136.reuse, R44, R160 ;  /* 0x0000002c88a4723c */ /* 0x042ff000000810a0 */
[C---:B---3--:R-:W-:Y:S01]  /*46950*/  HMMA.1688.F32.TF32 R160, R136.reuse, R40, R148 ;  /* 0x0000002888a0723c */ /* 0x048fe20000081094 */
        /* <DEDUP_REMOVED lines=18> */
[----:B------:R-:W-:Y:S04]  /*46a80*/  STL.64 [R1+0x348], R162 ;  /* 0x000348a201007387 */ /* 0x000fe80000100a00 */
[----:B------:R-:W3:Y:S01]  /*46a90*/  LDL.LU.64 R164, [R1+0x120] ;  /* 0x0001200001a47983 */ /* 0x000ee20000300a00 */
[C---:B------:R-:W-:Y:S08]  /*46aa0*/  HMMA.1688.F32.TF32 R156, R136.reuse, R28, R156 ;  /* 0x0000001c889c723c */ /* 0x040ff0000008109c */
[C---:B--2---:R-:W-:Y:S11]  /*46ab0*/  HMMA.1688.F32.TF32 R140, R136.reuse, R24, R140 ;  /* 0x00000018888c723c */ /* 0x044ff6000008108c */
[----:B------:R-:W-:Y:S04]  /*46ac0*/  @!UPT UIADD3 URZ, URZ, URZ, URZ ;  /* 0x0000003f3f3ff290 */ /* 0x000fe8000fffe03f */
[----:B------:R-:W-:Y:S04]  /*46ad0*/  STL.64 [R1+0x330], R156 ;  /* 0x0003309c01007387 */ /* 0x000fe80000100a00 */
[----:B------:R-:W-:Y:S04]  /*46ae0*/  STL.64 [R1+0x338], R158 ;  /* 0x0003389e01007387 */ /* 0x000fe80000100a00 */
[----:B------:R-:W2:Y:S04]  /*46af0*/  LDL.LU.64 R166, [R1+0x128] ;  /* 0x0001280001a67983 */ /* 0x000ea80000300a00 */
[----:B------:R1:W-:Y:S04]  /*46b00*/  STL.64 [R1+0x320], R140 ;  /* 0x0003208c01007387 */ /* 0x0003e80000100a00 */
[----:B------:R1:W-:Y:S04]  /*46b10*/  STL.64 [R1+0x328], R142 ;  /* 0x0003288e01007387 */ /* 0x0003e80000100a00 */
[----:B-1----:R-:W2:Y:S04]  /*46b20*/  LDL.LU.64 R140, [R1+0x110] ;  /* 0x00011000018c7983 */ /* 0x002ea80000300a00 */
[----:B------:R-:W2:Y:S04]  /*46b30*/  LDL.LU.64 R142, [R1+0x118] ;  /* 0x00011800018e7983 */ /* 0x000ea80000300a00 */
[----:B------:R-:W2:Y:S04]  /*46b40*/  LDL.LU.64 R160, [R1+0x28c0] ;  /* 0x0028c00001a07983 */ /* 0x000ea80000300a00 */
[----:B------:R-:W2:Y:S01]  /*46b50*/  LDL.LU.64 R162, [R1+0x28c8] ;  /* 0x0028c80001a27983 */ /* 0x000ea20000300a00 */
[C---:B----4-:R-:W-:Y:S11]  /*46b60*/  HMMA.1688.F32.TF32 R152, R136.reuse, R20, R152 ;  /* 0x000000148898723c */ /* 0x050ff60000081098 */
[----:B------:R-:W-:Y:S11]  /*46b70*/  @!UPT UIADD3 URZ, URZ, URZ, URZ ;  /* 0x0000003f3f3ff290 */ /* 0x000ff6000fffe03f */
[----:B------:R-:W-:Y:S01]  /*46b80*/  @!UPT UIADD3 URZ, URZ, URZ, URZ ;  /* 0x0000003f3f3ff290 */ /* 0x000fe2000fffe03f */
[----:B------:R1:W-:Y:S04]  /*46b90*/  STL.64 [R1+0x310], R152 ;  /* 0x0003109801007387 */ /* 0x0003e80000100a00 */
[----:B------:R4:W-:Y:S04]  /*46ba0*/  STL.64 [R1+0x318], R154 ;  /* 0x0003189a01007387 */ /* 0x0009e80000100a00 */
[----:B------:R-:W2:Y:S04]  /*46bb0*/  LDL.LU.64 R156, [R1+0x28b0] ;  /* 0x0028b000019c7983 */ /* 0x000ea80000300a00 */
[----:B------:R-:W2:Y:S04]  /*46bc0*/  LDL.LU.64 R158, [R1+0x28b8] ;  /* 0x0028b800019e7983 */ /* 0x000ea80000300a00 */
[----:B-1----:R-:W2:Y:S04]  /*46bd0*/  LDL.LU.64 R152, [R1+0x28a0] ;  /* 0x0028a00001987983 */ /* 0x002ea80000300a00 */
[----:B----4-:R-:W4:Y:S01]  /*46be0*/  LDL.LU.64 R154, [R1+0x28a8] ;  /* 0x0028a800019a7983 */ /* 0x010f220000300a00 */
[C---:B---3--:R-:W-:Y:S11]  /*46bf0*/  HMMA.1688.F32.TF32 R148, R136.reuse, R16, R148 ;  /* 0x000000108894723c */ /* 0x048ff60000081094 */
[----:B------:R-:W-:Y:S11]  /*46c00*/  @!UPT UIADD3 URZ, URZ, URZ, URZ ;  /* 0x0000003f3f3ff290 */ /* 0x000ff6000fffe03f */
[----:B------:R-:W-:Y:S01]  /*46c10*/  @!UPT UIADD3 URZ, URZ, URZ, URZ ;  /* 0x0000003f3f3ff290 */ /* 0x000fe2000fffe03f */
        /* <DEDUP_REMOVED lines=15> */
[----:B--2---:R-:W-:Y:S08]  /*46d10*/  HMMA.1688.F32.TF32 R136, R136, R240, R164 ;  /* 0x000000f08888723c */ /* 0x004ff000000810a4 */
[C---:B------:R-:W-:Y:S08]  /*46d20*/  HMMA.1688.F32.TF32 R140, R196.reuse, R128, R140 ;  /* 0x00000080c48c723c */ /* 0x040ff0000008108c */
[C---:B------:R-:W-:Y:S07]  /*46d30*/  HMMA.1688.F32.TF32 R160, R196.reuse, R124, R160 ;  /* 0x0000007cc4a0723c */ /* 0x040fee00000810a0 */
[----:B------:R-:W-:Y:S04]  /*46d40*/  STL.64 [R1+0x54c8], R138 ;  /* 0x0054c88a01007387 */ /* 0x000fe80000100a00 */
[----:B------:R1:W-:Y:S04]  /*46d50*/  STL.64 [R1+0x54c0], R136 ;  /* 0x0054c08801007387 */ /* 0x0003e80000100a00 */
[----:B------:R-:W-:Y:S04]  /*46d60*/  STL [R1+0x54b8], R141 ;  /* 0x0054b88d01007387 */ /* 0x000fe80000100800 */
[----:B------:R-:W-:Y:S04]  /*46d70*/  STL [R1+0x54b4], R142 ;  /* 0x0054b48e01007387 */ /* 0x000fe80000100800 */
[----:B------:R-:W-:Y:S04]  /*46d80*/  STL [R1+0x54b0], R143 ;  /* 0x0054b08f01007387 */ /* 0x000fe80000100800 */
[----:B-1----:R-:W2:Y:S04]  /*46d90*/  LDL.LU.64 R136, [R1+0x2860] ;  /* 0x0028600001887983 */ /* 0x002ea80000300a00 */
[----:B------:R-:W-:Y:S04]  /*46da0*/  STL.64 [R1+0x2d0], R160 ;  /* 0x0002d0a001007387 */ /* 0x000fe80000100a00 */
[----:B------:R-:W-:Y:S04]  /*46db0*/  STL.64 [R1+0x2d8], R162 ;  /* 0x0002d8a201007387 */ /* 0x000fe80000100a00 */
[----:B------:R-:W2:Y:S01]  /*46dc0*/  LDL.LU.64 R138, [R1+0x2868] ;  /* 0x00286800018a7983 */ /* 0x000ea20000300a00 */
        /* <DEDUP_REMOVED lines=15> */
[----:B------:R-:W-:Y:S01]  /*46ec0*/  STL.64 [R1+0x2a0], R156 ;  /* 0x0002a09c01007387 */ /* 0x000fe20000100a00 */
[C---:B------:R-:W-:Y:S03]  /*46ed0*/  HMMA.1688.F32.TF32 R148, R196.reuse, R108, R148 ;  /* 0x0000006cc494723c */ /* 0x040fe60000081094 */
[----:B------:R-:W-:Y:S04]  /*46ee0*/  STL.64 [R1+0x2a8], R158 ;  /* 0x0002a89e01007387 */ /* 0x000fe80000100a00 */
[----:B------:R-:W3:Y:S04]  /*46ef0*/  LDL.LU.64 R164, [R1+0x2830] ;  /* 0x0028300001a47983 */ /* 0x000ee80000300a00 */
[----:B------:R-:W3:Y:S01]  /*46f00*/  LDL.LU.64 R166, [R1+0x2838] ;  /* 0x0028380001a67983 */ /* 0x000ee20000300a00 */
[C---:B------:R-:W-:Y:S11]  /*46f10*/  HMMA.1688.F32.TF32 R144, R196.reuse, R104, R144 ;  /* 0x00000068c490723c */ /* 0x040ff60000081090 */
[----:B------:R1:W-:Y:S04]  /*46f20*/  STL.64 [R1+0x290], R148 ;  /* 0x0002909401007387 */ /* 0x0003e80000100a00 */
[----:B------:R1:W-:Y:S04]  /*46f30*/  STL.64 [R1+0x298], R150 ;  /* 0x0002989601007387 */ /* 0x0003e80000100a00 */
[----:B------:R-:W3:Y:S04]  /*46f40*/  LDL.LU.64 R160, [R1+0x2820] ;  /* 0x0028200001a07983 */ /* 0x000ee80000300a00 */
[----:B------:R-:W3:Y:S04]  /*46f50*/  LDL.LU.64 R162, [R1+0x2828] ;  /* 0x0028280001a27983 */ /* 0x000ee80000300a00 */
[----:B------:R1:W-:Y:S04]  /*46f60*/  STL.64 [R1+0x280], R144 ;  /* 0x0002809001007387 */ /* 0x0003e80000100a00 */
[----:B------:R1:W-:Y:S04]  /*46f70*/  STL.64 [R1+0x288], R146 ;  /* 0x0002889201007387 */ /* 0x0003e80000100a00 */
[----:B-1----:R-:W3:Y:S04]  /*46f80*/  LDL.LU.64 R148, [R1+0x2810] ;  /* 0x0028100001947983 */ /* 0x002ee80000300a00 */
[----:B------:R-:W3:Y:S04]  /*46f90*/  LDL.LU.64 R150, [R1+0x2818] ;  /* 0x0028180001967983 */ /* 0x000ee80000300a00 */
[----:B------:R-:W3:Y:S04]  /*46fa0*/  LDL.LU.64 R144, [R1+0x2800] ;  /* 0x0028000001907983 */ /* 0x000ee80000300a00 */
[----:B------:R-:W3:Y:S01]  /*46fb0*/  LDL.LU.64 R146, [R1+0x2808] ;  /* 0x0028080001927983 */ /* 0x000ee20000300a00 */
[C---:B--2---:R-:W-:Y:S11]  /*46fc0*/  HMMA.1688.F32.TF32 R156, R196.reuse, R100, R136 ;  /* 0x00000064c49c723c */ /* 0x044ff60000081088 */
[----:B------:R-:W-:Y:S11]  /*46fd0*/  @!UPT UIADD3 URZ, URZ, URZ, URZ ;  /* 0x0000003f3f3ff290 */ /* 0x000ff6000fffe03f */
[----:B------:R-:W-:Y:S02]  /*46fe0*/  @!UPT UIADD3 URZ, URZ, URZ, URZ ;  /* 0x0000003f3f3ff290 */ /* 0x000fe4000fffe03f */
[----:B------:R-:W-:Y:S02]  /*46ff0*/  IMAD.MOV.U32 R139, RZ, RZ, R156 ;  /* 0x000000ffff8b7224 */ /* 0x000fe400078e009c */
[----:B------:R-:W-:Y:S01]  /*47000*/  IMAD.MOV.U32 R136, RZ, RZ, R159 ;  /* 0x000000ffff887224 */ /* 0x000fe200078e009f */
[----:B------:R-:W-:Y:S01]  /*47010*/  MOV R137, R158 ;  /* 0x0000009e00897202 */ /* 0x000fe20000000f00 */
[----:B------:R-:W-:Y:S01]  /*47020*/  IMAD.MOV.U32 R138, RZ, RZ, R157 ;  /* 0x000000ffff8a7224 */ /* 0x000fe200078e009d */
[----:B------:R-:W-:Y:S04]  /*47030*/  STL [R1+0x550c], R139 ;  /* 0x00550c8b01007387 */ /* 0x000fe80000100800 */
[----:B------:R-:W-:Y:S04]  /*47040*/  STL [R1+0x5508], R136 ;  /* 0x0055088801007387 */ /* 0x000fe80000100800 */
[----:B------:R-:W-:Y:S04]  /*47050*/  STL [R1+0x5504], R138 ;  /* 0x0055048a01007387 */ /* 0x000fe80000100800 */
[----:B------:R4:W-:Y:S02]  /*47060*/  STL [R1+0x5500], R137 ;  /* 0x0055008901007387 */ /* 0x0009e40000100800 */
[C---:B----4-:R-:W-:Y:S02]  /*47070*/  HMMA.1688.F32.TF32 R136, R196.reuse, R96, R152 ;  /* 0x00000060c488723c */ /* 0x050fe40000081098 */
[----:B------:R-:W2:Y:S04]  /*47080*/  LDL.LU.64 R152, [R1+0x27f0] ;  /* 0x0027f00001987983 */ /* 0x000ea80000300a00 */
[----:B------:R-:W2:Y:S11]  /*47090*/  LDL.LU.64 R154, [R1+0x27f8] ;  /* 0x0027f800019a7983 */ /* 0x000eb60000300a00 */
[----:B------:R-:W-:Y:S06]  /*470a0*/  @!UPT UIADD3 URZ, URZ, URZ, URZ ;  /* 0x0000003f3f3ff290 */ /* 0x000fec000fffe03f */
[----:B------:R-:W-:Y:S04]  /*470b0*/  STL.64 [R1+0x260], R136 ;  /* 0x0002608801007387 */ /* 0x000fe80000100a00 */
[----:B------:R-:W-:Y:S04]  /*470c0*/  STL.64 [R1+0x268], R138 ;  /* 0x0002688a01007387 */ /* 0x000fe80000100a00 */
[----:B------:R-:W4:Y:S04]  /*470d0*/  LDL.LU.64 R156, [R1+0x130] ;  /* 0x00013000019c7983 */ /* 0x000f280000300a00 */
[----:B------:R-:W4:Y:S01]  /*470e0*/  LDL.LU.64 R158, [R1+0x138] ;  /* 0x00013800019e7983 */ /* 0x000f220000300a00 */
[C---:B---3--:R-:W-:Y:S11]  /*470f0*/  HMMA.1688.F32.TF32 R132, R196.reuse, R92, R132 ;  /* 0x0000005cc484723c */ /* 0x048ff60000081084 */
[----:B------:R-:W-:Y:S11]  /*47100*/  @!UPT UIADD3 URZ, URZ, URZ, URZ ;  /* 0x0000003f3f3ff290 */ /* 0x000ff6000fffe03f */
[----:B------:R-:W-:Y:S01]  /*47110*/  @!UPT UIADD3 URZ, URZ, URZ, URZ ;  /* 0x0000003f3f3ff290 */ /* 0x000fe2000fffe03f */
[----:B------:R1:W-:Y:S04]  /*47120*/  STL.64 [R1+0x250], R132 ;  /* 0x0002508401007387 */ /* 0x0003e80000100a00 */
[----:B------:R3:W-:Y:S04]  /*47130*/  STL.64 [R1+0x258], R134 ;  /* 0x0002588601007387 */ /* 0x0007e80000100a00 */
[----:B-1----:R-:W4:Y:S04]  /*47140*/  LDL.LU.64 R132, [R1+0x27e0] ;  /* 0x0027e00001847983 */ /* 0x002f280000300a00 */
[----:B---3--:R-:W3:Y:S04]  /*47150*/  LDL.LU.64 R134, [R1+0x27e8] ;  /* 0x0027e80001867983 */ /* 0x008ee80000300a00 */
[----:B------:R-:W3:Y:S01]  /*47160*/  LDL.LU.64 R136, [R1+0x27d0] ;  /* 0x0027d00001887983 */ /* 0x000ee20000300a00 */
[C---:B------:R-:W-:Y:S03]  /*47170*/  HMMA.1688.F32.TF32 R164, R196.reuse, R88, R164 ;  /* 0x00000058c4a4723c */ /* 0x040fe600000810a4 */
[----:B------:R-:W3:Y:S05]  /*47180*/  LDL.LU.64 R138, [R1+0x27d8] ;  /* 0x0027d800018a7983 */ /* 0x000eea0000300a00 */
[C---:B------:R-:W-:Y:S11]  /*47190*/  HMMA.1688.F32.TF32 R160, R196.reuse, R84, R160 ;  /* 0x00000054c4a0723c */ /* 0x040ff600000810a0 */
[----:B------:R-:W-:Y:S05]  /*471a0*/  @!UPT UIADD3 URZ, URZ, URZ, URZ ;  /* 0x0000003f3f3ff290 */ /* 0x000fea000fffe03f */
[----:B------:R-:W-:Y:S02]  /*471b0*/  IMAD.MOV.U32 R142, RZ, RZ, R165 ;  /* 0x000000ffff8e7224 */ /* 0x000fe400078e00a5 */
[----:B------:R-:W-:Y:S02]  /*471c0*/  IMAD.MOV.U32 R143, RZ, RZ, R166 ;  /* 0x000000ffff8f7224 */ /* 0x000fe400078e00a6 */
[----:B------:R-:W-:Y:S01]  /*471d0*/  IMAD.MOV.U32 R141, RZ, RZ, R164 ;  /* 0x000000ffff8d7224 */ /* 0x000fe200078e00a4 */
[C---:B------:R-:W-:Y:S01]  /*471e0*/  HMMA.1688.F32.TF32 R148, R196.reuse, R80, R148 ;  /* 0x00000050c494723c */ /* 0x040fe20000081094 */
[----:B------:R-:W-:Y:S04]  /*471f0*/  STL [R1+0x24c], R167 ;  /* 0x00024ca701007387 */ /* 0x000fe80000100800 */
[----:B------:R-:W-:Y:S04]  /*47200*/  STL.64 [R1+0x54d8], R142 ;  /* 0x0054d88e01007387 */ /* 0x000fe80000100a00 */
[----:B------:R1:W-:Y:S04]  /*47210*/  STL.64 [R1+0x54d0], R140 ;  /* 0x0054d08c01007387 */ /* 0x0003e80000100a00 */
[----:B------:R-:W-:Y:S04]  /*47220*/  STL.64 [R1+0x230], R160 ;  /* 0x000230a001007387 */ /* 0x000fe80000100a00 */
[----:B------:R-:W-:Y:S01]  /*47230*/  STL.64 [R1+0x238], R162 ;  /* 0x000238a201007387 */ /* 0x000fe20000100a00 */
[C---:B-1----:R-:W-:Y:S03]  /*47240*/  HMMA.1688.F32.TF32 R140, R196.reuse, R76, R144 ;  /* 0x0000004cc48c723c */ /* 0x042fe60000081090 */
[----:B------:R-:W3:Y:S04]  /*47250*/  LDL.LU.64 R144, [R1+0x27c0] ;  /* 0x0027c00001907983 */ /* 0x000ee80000300a00 */
[----:B------:R1:W-:Y:S04]  /*47260*/  STL.64 [R1+0x220], R148 ;  /* 0x0002209401007387 */ /* 0x0003e80000100a00 */
[----:B------:R1:W-:Y:S04]  /*47270*/  STL.64 [R1+0x228], R150 ;  /* 0x0002289601007387 */ /* 0x0003e80000100a00 */
[----:B------:R-:W3:Y:S08]  /*47280*/  LDL.LU.64 R146, [R1+0x27c8] ;  /* 0x0027c80001927983 */ /* 0x000ef00000300a00 */
[----:B------:R-:W-:Y:S04]  /*47290*/  STL.64 [R1+0x210], R140 ;  /* 0x0002108c01007387 */ /* 0x000fe80000100a00 */
        /* <DEDUP_REMOVED lines=8> */
[----:B------:R3:W-:Y:S01]  /*47320*/  STL.64 [R1+0x208], R142 ;  /* 0x0002088e01007387 */ /* 0x0007e20000100a00 */
[C---:B----4-:R-:W-:Y:S08]  /*47330*/  HMMA.1688.F32.TF32 R156, R196.reuse, R68, R156 ;  /* 0x00000044c49c723c */ /* 0x050ff0000008109c */
[C---:B---3--:R-:W-:Y:S01]  /*47340*/  HMMA.1688.F32.TF32 R140, R196.reuse, R64, R132 ;  /* 0x00000040c48c723c */ /* 0x048fe20000081084 */
[----:B------:R-:W3:Y:S11]  /*47350*/  LDL.LU.64 R132, [R1+0x2790] ;  /* 0x0027900001847983 */ /* 0x000ef60000300a00 */
[----:B------:R-:W-:Y:S03]  /*47360*/  @!UPT UIADD3 URZ, URZ, URZ, URZ ;  /* 0x0000003f3f3ff290 */ /* 0x000fe6000fffe03f */
[----:B------:R-:W-:Y:S04]  /*47370*/  STL.64 [R1+0x130], R156 ;  /* 0x0001309c01007387 */ /* 0x000fe80000100a00 */
[----:B------:R-:W-:Y:S04]  /*47380*/  STL.64 [R1+0x138], R158 ;  /* 0x0001389e01007387 */ /* 0x000fe80000100a00 */
[----:B------:R-:W3:Y:S04]  /*47390*/  LDL.LU.64 R134, [R1+0x2798] ;  /* 0x0027980001867983 */ /* 0x000ee80000300a00 */
[----:B------:R-:W-:Y:S04]  /*473a0*/  STL.64 [R1+0x120], R140 ;  /* 0x0001208c01007387 */ /* 0x000fe80000100a00 */
[----:B------:R1:W-:Y:S04]  /*473b0*/  STL.64 [R1+0x128], R142 ;  /* 0x0001288e01007387 */ /* 0x0003e80000100a00 */
[----:B------:R-:W4:Y:S04]  /*473c0*/  LDL.LU.64 R160, [R1+0x2780] ;  /* 0x0027800001a07983 */ /* 0x000f280000300a00 */
[----:B------:R-:W4:Y:S01]  /*473d0*/  LDL.LU.64 R162, [R1+0x2788] ;  /* 0x0027880001a27983 */ /* 0x000f220000300a00 */
[C---:B-1----:R-:W-:Y:S03]  /*473e0*/  HMMA.1688.F32.TF32 R140, R196.reuse, R60, R136 ;  /* 0x0000003cc48c723c */ /* 0x042fe60000081088 */
[----:B------:R-:W4:Y:S04]  /*473f0*/  LDL.LU.64 R164, [R1+0x2770] ;  /* 0x0027700001a47983 */ /* 0x000f280000300a00 */
[----:B------:R-:W4:Y:S11]  /*47400*/  LDL.LU.64 R166, [R1+0x2778] ;  /* 0x0027780001a67983 */ /* 0x000f360000300a00 */
[----:B------:R-:W-:Y:S06]  /*47410*/  @!UPT UIADD3 URZ, URZ, URZ, URZ ;  /* 0x0000003f3f3ff290 */ /* 0x000fec000fffe03f */
[----:B------:R-:W-:Y:S01]  /*47420*/  MOV R139, R140 ;  /* 0x0000008c008b7202 */ /* 0x000fe20000000f00 */
[----:B------:R-:W-:Y:S02]  /*47430*/  IMAD.MOV.U32 R138, RZ, RZ, R142 ;  /* 0x000000ffff8a7224 */ /* 0x000fe400078e008e */
[----:B------:R-:W-:Y:S02]  /*47440*/  IMAD.MOV.U32 R136, RZ, RZ, R141 ;  /* 0x000000ffff887224 */ /* 0x000fe400078e008d */
[----:B------:R-:W-:Y:S01]  /*47450*/  IMAD.MOV.U32 R137, RZ, RZ, R143 ;  /* 0x000000ffff897224 */ /* 0x000fe200078e008f */
[----:B------:R-:W4:Y:S04]  /*47460*/  LDL.LU.64 R140, [R1+0x2760] ;  /* 0x00276000018c7983 */ /* 0x000f280000300a00 */
[----:B------:R-:W4:Y:S01]  /*47470*/  LDL.LU.64 R142, [R1+0x2768] ;  /* 0x00276800018e7983 */ /* 0x000f220000300a00 */
[C---:B------:R-:W-:Y:S03]  /*47480*/  HMMA.1688.F32.TF32 R144, R196.reuse, R56, R144 ;  /* 0x00000038c490723c */ /* 0x040fe60000081090 */
[----:B------:R-:W-:Y:S04]  /*47490*/  STL.64 [R1+0x5518], R138 ;  /* 0x0055188a01007387 */ /* 0x000fe80000100a00 */
[----:B------:R1:W-:Y:S04]  /*474a0*/  STL.64 [R1+0x5510], R136 ;  /* 0x0055108801007387 */ /* 0x0003e80000100a00 */
[----:B------:R-:W4:Y:S04]  /*474b0*/  LDL.LU.64 R172, [R1+0x2750] ;  /* 0x0027500001ac7983 */ /* 0x000f280000300a00 */
[----:B------:R-:W4:Y:S08]  /*474c0*/  LDL.LU.64 R174, [R1+0x2758] ;  /* 0x0027580001ae7983 */ /* 0x000f300000300a00 */
[----:B------:R-:W-:Y:S04]  /*474d0*/  STL.64 [R1+0x5438], R146 ;  /* 0x0054389201007387 */ /* 0x000fe80000100a00 */
[----:B------:R1:W-:Y:S01]  /*474e0*/  STL.64 [R1+0x5430], R144 ;  /* 0x0054309001007387 */ /* 0x0003e20000100a00 */
[C---:B------:R-:W-:Y:S03]  /*474f0*/  HMMA.1688.F32.TF32 R148, R196.reuse, R52, R148 ;  /* 0x00000034c494723c */ /* 0x040fe60000081094 */
[----:B------:R-:W4:Y:S04]  /*47500*/  LDL.LU.64 R176, [R1+0x2740] ;  /* 0x0027400001b07983 */ /* 0x000f280000300a00 */
[----:B------:R-:W4:Y:S04]  /*47510*/  LDL.LU.64 R178, [R1+0x2748] ;  /* 0x0027480001b27983 */ /* 0x000f280000300a00 */
[----:B------:R-:W4:Y:S04]  /*47520*/  LDL.LU.64 R180, [R1+0x2730] ;  /* 0x0027300001b47983 */ /* 0x000f280000300a00 */
[----:B------:R-:W4:Y:S08]  /*47530*/  LDL.LU.64 R182, [R1+0x2738] ;  /* 0x0027380001b67983 */ /* 0x000f300000300a00 */
[----:B------:R-:W-:Y:S04]  /*47540*/  STL.64 [R1+0x5448], R150 ;  /* 0x0054489601007387 */ /* 0x000fe80000100a00 */
[----:B------:R-:W-:Y:S04]  /*47550*/  STL.64 [R1+0x5440], R148 ;  /* 0x0054409401007387 */ /* 0x000fe80000100a00 */
[----:B-1----:R-:W4:Y:S04]  /*47560*/  LDL.LU.64 R136, [R1+0x2720] ;  /* 0x0027200001887983 */ /* 0x002f280000300a00 */
[----:B------:R-:W4:Y:S01]  /*47570*/  LDL.LU.64 R138, [R1+0x2728] ;  /* 0x00272800018a7983 */ /* 0x000f220000300a00 */
[C---:B--2---:R-:W-:Y:S11]  /*47580*/  HMMA.1688.F32.TF32 R152, R196.reuse, R48, R152 ;  /* 0x00000030c498723c */ /* 0x044ff60000081098 */
[----:B------:R-:W-:Y:S11]  /*47590*/  @!UPT UIADD3 URZ, URZ, URZ, URZ ;  /* 0x0000003f3f3ff290 */ /* 0x000ff6000fffe03f */
[----:B------:R-:W-:Y:S01]  /*475a0*/  @!UPT UIADD3 URZ, URZ, URZ, URZ ;  /* 0x0000003f3f3ff290 */ /* 0x000fe2000fffe03f */
[----:B------:R-:W-:Y:S04]  /*475b0*/  STL.64 [R1+0x5458], R154 ;  /* 0x0054589a01007387 */ /* 0x000fe80000100a00 */
[----:B------:R1:W-:Y:S01]  /*475c0*/  STL.64 [R1+0x5450], R152 ;  /* 0x0054509801007387 */ /* 0x0003e20000100a00 */
[C---:B---3--:R-:W-:Y:S03]  /*475d0*/  HMMA.1688.F32.TF32 R156, R196.reuse, R44, R132 ;  /* 0x0000002cc49c723c */ /* 0x048fe60000081084 */
[----:B------:R-:W2:Y:S04]  /*475e0*/  LDL.LU.64 R132, [R1+0x2710] ;  /* 0x0027100001847983 */ /* 0x000ea80000300a00 */
[----:B------:R-:W2:Y:S01]  /*475f0*/  LDL.LU.64 R134, [R1+0x2718] ;  /* 0x0027180001867983 */ /* 0x000ea20000300a00 */
[C---:B----4-:R-:W-:Y:S08]  /*47600*/  HMMA.1688.F32.TF32 R160, R196.reuse, R40, R160 ;  /* 0x00000028c4a0723c */ /* 0x050ff000000810a0 */
[C---:B------:R-:W-:Y:S07]  /*47610*/  HMMA.1688.F32.TF32 R164, R196.reuse, R36, R164 ;  /* 0x00000024c4a4723c */ /* 0x040fee00000810a4 */
[----:B------:R-:W-:Y:S04]  /*47620*/  STL.64 [R1+0x5468], R158 ;  /* 0x0054689e01007387 */ /* 0x000fe80000100a00 */
[----:B------:R-:W-:Y:S04]  /*47630*/  STL.64 [R1+0x5460], R156 ;  /* 0x0054609c01007387 */ /* 0x000fe80000100a00 */
[----:B------:R-:W-:Y:S01]  /*47640*/  STL.64 [R1+0x5478], R162 ;  /* 0x005478a201007387 */ /* 0x000fe20000100a00 */
[C---:B------:R-:W-:Y:S03]  /*47650*/  HMMA.1688.F32.TF32 R168, R196.reuse, R32, R140 ;  /* 0x00000020c4a8723c */ /* 0x040fe6000008108c */
[----:B------:R-:W-:Y:S04]  /*47660*/  STL.64 [R1+0x5470], R160 ;  /* 0x005470a001007387 */ /* 0x000fe80000100a00 */
[----:B------:R-:W3:Y:S04]  /*47670*/  LDL.LU.64 R144, [R1+0x2700] ;  /* 0x0027000001907983 */ /* 0x000ee80000300a00 */
[----:B------:R-:W3:Y:S04]  /*47680*/  LDL.LU.64 R146, [R1+0x2708] ;  /* 0x0027080001927983 */ /* 0x000ee80000300a00 */
[----:B------:R-:W-:Y:S01]  /*47690*/  STL.64 [R1+0x5488], R166 ;  /* 0x005488a601007387 */ /* 0x000fe20000100a00 */
[C---:B------:R-:W-:Y:S03]  /*476a0*/  HMMA.1688.F32.TF32 R172, R196.reuse, R28, R172 ;  /* 0x0000001cc4ac723c */ /* 0x040fe600000810ac */
[----:B------:R-:W-:Y:S04]  /*476b0*/  STL.64 [R1+0x5480], R164 ;  /* 0x005480a401007387 */ /* 0x000fe80000100a00 */
[----:B------:R-:W4:Y:S04]  /*476c0*/  LDL.LU.64 R140, [R1+0x2070] ;  /* 0x00207000018c7983 */ /* 0x000f280000300a00 */
[----:B------:R-:W4:Y:S01]  /*476d0*/  LDL.LU.64 R142, [R1+0x2078] ;  /* 0x00207800018e7983 */ /* 0x000f220000300a00 */
[C---:B------:R-:W-:Y:S08]  /*476e0*/  HMMA.1688.F32.TF32 R176, R196.reuse, R24, R176 ;  /* 0x00000018c4b0723c */ /* 0x040ff000000810b0 */
[C---:B------:R-:W-:Y:S01]  /*476f0*/  HMMA.1688.F32.TF32 R180, R196.reuse, R20, R180 ;  /* 0x00000014c4b4723c */ /* 0x040fe200000810b4 */
[----:B------:R-:W-:Y:S04]  /*47700*/  STL.64 [R1+0x5498], R170 ;  /* 0x005498aa01007387 */ /* 0x000fe80000100a00 */
[----:B------:R-:W-:Y:S04]  /*47710*/  STL.64 [R1+0x5490], R168 ;  /* 0x005490a801007387 */ /* 0x000fe80000100a00 */
[----:B------:R-:W-:Y:S04]  /*47720*/  STL.64 [R1+0x54a8], R174 ;  /* 0x0054a8ae01007387 */ /* 0x000fe80000100a00 */
[----:B------:R-:W-:Y:S04]  /*47730*/  STL.64 [R1+0x54a0], R172 ;  /* 0x0054a0ac01007387 */ /* 0x000fe80000100a00 */
[----:B------:R-:W-:Y:S04]  /*47740*/  STL.64 [R1+0x54e8], R178 ;  /* 0x0054e8b201007387 */ /* 0x000fe80000100a00 */
[----:B------:R-:W-:Y:S01]  /*47750*/  STL.64 [R1+0x54e0], R176 ;  /* 0x0054e0b001007387 */ /* 0x000fe20000100a00 */
[C---:B------:R-:W-:Y:S03]  /*47760*/  HMMA.1688.F32.TF32 R184, R196.reuse, R16, R136 ;  /* 0x00000010c4b8723c */ /* 0x040fe60000081088 */
[----:B-1----:R-:W4:Y:S04]  /*47770*/  LDL.LU.64 R152, [R1+0x2020] ;  /* 0x0020200001987983 */ /* 0x002f280000300a00 */
[----:B------:R-:W4:Y:S04]  /*47780*/  LDL.LU.64 R154, [R1+0x2028] ;  /* 0x00202800019a7983 */ /* 0x000f280000300a00 */
[----:B------:R-:W-:Y:S04]  /*47790*/  STL.64 [R1+0x54f8], R182 ;  /* 0x0054f8b601007387 */ /* 0x000fe80000100a00 */
[----:B------:R-:W-:Y:S04]  /*477a0*/  STL.64 [R1+0x54f0], R180 ;  /* 0x0054f0b401007387 */ /* 0x000fe80000100a00 */
[----:B------:R-:W4:Y:S04]  /*477b0*/  LDL.LU.64 R136, [R1+0x2010] ;  /* 0x0020100001887983 */ /* 0x000f280000300a00 */
[----:B------:R-:W4:Y:S04]  /*477c0*/  LDL.LU.64 R138, [R1+0x2018] ;  /* 0x00201800018a7983 */ /* 0x000f280000300a00 */
[----:B------:R-:W-:Y:S04]  /*477d0*/  STL.64 [R1+0x5538], R186 ;  /* 0x005538ba01007387 */ /* 0x000fe80000100a00 */
[----:B------:R-:W-:Y:S01]  /*477e0*/  STL.64 [R1+0x5530], R184 ;  /* 0x005530b801007387 */ /* 0x000fe20000100a00 */
[C---:B--2---:R-:W-:Y:S03]  /*477f0*/  HMMA.1688.F32.TF32 R188, R196.reuse, R12, R132 ;  /* 0x0000000cc4bc723c */ /* 0x044fe60000081084 */
[----:B------:R-:W2:Y:S04]  /*47800*/  LDL.LU.64 R132, [R1+0x2000] ;  /* 0x0020000001847983 */ /* 0x000ea80000300a00 */
[----:B------:R-:W2:Y:S11]  /*47810*/  LDL.LU.64 R134, [R1+0x2008] ;  /* 0x0020080001867983 */ /* 0x000eb60000300a00 */
[----:B------:R-:W-:Y:S05]  /*47820*/  @!UPT UIADD3 URZ, URZ, URZ, URZ ;  /* 0x0000003f3f3ff290 */ /* 0x000fea000fffe03f */
[----:B------:R-:W-:Y:S04]  /*47830*/  STL [R1+0x5398], R188 ;  /* 0x005398bc01007387 */ /* 0x000fe80000100800 */
[----:B------:R-:W-:Y:S04]  /*47840*/  STL [R1+0x5394], R189 ;  /* 0x005394bd01007387 */ /* 0x000fe80000100800 */
[----:B------:R-:W-:Y:S04]  /*47850*/  STL [R1+0x5390], R190 ;  /* 0x005390be01007387 */ /* 0x000fe80000100800 */
[----:B------:R-:W-:Y:S04]  /*47860*/  STL [R1+0x538c], R191 ;  /* 0x00538cbf01007387 */ /* 0x000fe80000100800 */
[----:B------:R-:W2:Y:S04]  /*47870*/  LDL.LU.64 R148, [R1+0x1ff0] ;  /* 0x001ff00001947983 */ /* 0x000ea80000300a00 */
[----:B------:R-:W2:Y:S01]  /*47880*/  LDL.LU.64 R150, [R1+0x1ff8] ;  /* 0x001ff80001967983 */ /* 0x000ea20000300a00 */
[C---:B---3--:R-:W-:Y:S08]  /*47890*/  HMMA.1688.F32.TF32 R192, R196.reuse, R8, R144 ;  /* 0x00000008c4c0723c */ /* 0x048ff00000081090 */
[----:B----4-:R-:W-:Y:S11]  /*478a0*/  HMMA.1688.F32.TF32 R196, R196, R240, R140 ;  /* 0x000000f0c4c4723c */ /* 0x010ff6000008108c */
[----:B------:R-:W-:Y:S04]  /*478b0*/  @!UPT UIADD3 URZ, URZ, URZ, URZ ;  /* 0x0000003f3f3ff290 */ /* 0x000fe8000fffe03f */
[----:B------:R-:W-:Y:S04]  /*478c0*/  STL [R1+0x53a8], R192 ;  /* 0x0053a8c001007387 */ /* 0x000fe80000100800 */
[----:B------:R-:W-:Y:S04]  /*478d0*/  STL [R1+0x53a4], R193 ;  /* 0x0053a4c101007387 */ /* 0x000fe80000100800 */
[----:B------:R-:W-:Y:S04]  /*478e0*/  STL [R1+0x53a0], R194 ;  /* 0x0053a0c201007387 */ /* 0x000fe80000100800 */
[----:B------:R-:W-:Y:S04]  /*478f0*/  STL [R1+0x539c], R195 ;  /* 0x00539cc301007387 */ /* 0x000fe80000100800 */
[----:B------:R-:W3:Y:S04]  /*47900*/  LDL.LU.64 R144, [R1+0x1fe0] ;  /* 0x001fe00001907983 */ /* 0x000ee80000300a00 */
[----:B------:R-:W3:Y:S04]  /*47910*/  LDL.LU.64 R146, [R1+0x1fe8] ;  /* 0x001fe80001927983 */ /* 0x000ee80000300a00 */
[----:B------:R-:W4:Y:S04]  /*47920*/  LDL.LU.64 R140, [R1+0x1fd0] ;  /* 0x001fd000018c7983 */ /* 0x000f280000300a00 */
[----:B------:R-:W4:Y:S01]  /*47930*/  LDL.LU.64 R142, [R1+0x1fd8] ;  /* 0x001fd800018e7983 */ /* 0x000f220000300a00 */
[C---:B------:R-:W-:Y:S03]  /*47940*/  HMMA.1688.F32.TF32 R200, R232.reuse, R128, R152 ;  /* 0x00000080e8c8723c */ /* 0x040fe60000081098 */
[----:B------:R-:W-:Y:S05]  /*47950*/  STL [R1+0x53b4], R196 ;  /* 0x0053b4c401007387 */ /* 0x000fea0000100800 */
[C---:B------:R-:W-:Y:S01]  /*47960*/  HMMA.1688.F32.TF32 R204, R232.reuse, R124, R136 ;  /* 0x0000007ce8cc723c */ /* 0x040fe20000081088 */
[----:B------:R-:W-:Y:S04]  /*47970*/  STL [R1+0x53b0], R197 ;  /* 0x0053b0c501007387 */ /* 0x000fe80000100800 */
[----:B------:R-:W-:Y:S04]  /*47980*/  STL [R1+0x53ac], R198 ;  /* 0x0053acc601007387 */ /* 0x000fe80000100800 */
[----:B------:R-:W-:Y:S06]  /*47990*/  STL [R1+0x5388], R199 ;  /* 0x005388c701007387 */ /* 0x000fec0000100800 */
        /* <DEDUP_REMOVED lines=8> */
[----:B------:R-:W4:Y:S04]  /*47a20*/  LDL.LU.64 R136, [R1+0x1fc0] ;  /* 0x001fc00001887983 */ /* 0x000f280000300a00 */
[----:B------:R-:W4:Y:S01]  /*47a30*/  LDL.LU.64 R138, [R1+0x1fc8] ;  /* 0x001fc800018a7983 */ /* 0x000f220000300a00 */
[C---:B--2---:R-:W-:Y:S03]  /*47a40*/  HMMA.1688.F32.TF32 R208, R232.reuse, R120, R132 ;  /* 0x00000078e8d0723c */ /* 0x044fe60000081084 */
[----:B------:R-:W4:Y:S04]  /*47a50*/  LDL.LU.64 R132, [R1+0x1230] ;  /* 0x0012300001847983 */ /* 0x000f280000300a00 */
[----:B------:R-:W4:Y:S01]  /*47a60*/  LDL.LU.64 R134, [R1+0x1238] ;  /* 0x0012380001867983 */ /* 0x000f220000300a00 */
[C---:B------:R-:W-:Y:S11]  /*47a70*/  HMMA.1688.F32.TF32 R212, R232.reuse, R116, R148 ;  /* 0x00000074e8d4723c */ /* 0x040ff60000081094 */
[----:B------:R-:W-:Y:S04]  /*47a80*/  @!UPT UIADD3 URZ, URZ, URZ, URZ ;  /* 0x0000003f3f3ff290 */ /* 0x000fe8000fffe03f */
[----:B------:R1:W-:Y:S04]  /*47a90*/  STL [R1+0x53d8], R208 ;  /* 0x0053d8d001007387 */ /* 0x0003e80000100800 */
[----:B------:R-:W-:Y:S04]  /*47aa0*/  STL [R1+0x53d4], R209 ;  /* 0x0053d4d101007387 */ /* 0x000fe80000100800 */
[----:B------:R-:W-:Y:S04]  /*47ab0*/  STL [R1+0x53d0], R210 ;  /* 0x0053d0d201007387 */ /* 0x000fe80000100800 */
[----:B------:R-:W-:Y:S04]  /*47ac0*/  STL [R1+0x53cc], R211 ;  /* 0x0053ccd301007387 */ /* 0x000fe80000100800 */
[----:B------:R-:W-:Y:S04]  /*47ad0*/  STL [R1+0x53e8], R212 ;  /* 0x0053e8d401007387 */ /* 0x000fe80000100800 */
[----:B------:R-:W-:Y:S04]  /*47ae0*/  STL [R1+0x53e4], R213 ;  /* 0x0053e4d501007387 */ /* 0x000fe80000100800 */
[----:B------:R-:W-:Y:S04]  /*47af0*/  STL [R1+0x53e0], R214 ;  /* 0x0053e0d601007387 */ /* 0x000fe80000100800 */
[----:B------:R1:W-:Y:S01]  /*47b00*/  STL [R1+0x53dc], R215 ;  /* 0x0053dcd701007387 */ /* 0x0003e20000100800 */
[C---:B---3--:R-:W-:Y:S08]  /*47b10*/  HMMA.1688.F32.TF32 R144, R232.reuse, R112, R144 ;  /* 0x00000070e890723c */ /* 0x048ff00000081090 */
[----:B----4-:R-:W-:Y:S11]  /*47b20*/  HMMA.1688.F32.TF32 R140, R232, R108, R140 ;  /* 0x0000006ce88c723c */ /* 0x010ff6000008108c */
[----:B------:R-:W-:Y:S05]  /*47b30*/  @!UPT UIADD3 URZ, URZ, URZ, URZ ;  /* 0x0000003f3f3ff290 */ /* 0x000fea000fffe03f */
[----:B-1----:R-:W-:Y:S01]  /*47b40*/  IMAD.MOV.U32 R208, RZ, RZ, R147 ;  /* 0x000000ffffd07224 */ /* 0x002fe200078e0093 */
[----:B------:R1:W-:Y:S04]  /*47b50*/  STL.64 [R1+0x11e0], R144 ;  /* 0x0011e09001007387 */ /* 0x0003e80000100a00 */
[----:B------:R3:W-:Y:S04]  /*47b60*/  STL [R1+0x11e8], R146 ;  /* 0x0011e89201007387 */ /* 0x0007e80000100800 */
[----:B------:R4:W-:Y:S01]  /*47b70*/  STL [R1+0x53ec], R208 ;  /* 0x0053ecd001007387 */ /* 0x0009e20000100800 */
[----:B------:R-:W-:-:S03]  /*47b80*/  IMAD.MOV.U32 R215, RZ, RZ, R143 ;  /* 0x000000ffffd77224 */ /* 0x000fc600078e008f */
[----:B-1----:R-:W2:Y:S01]  /*47b90*/  LDL.LU.64 R144, [R1+0x1fb0] ;  /* 0x001fb00001907983 */ /* 0x002ea20000300a00 */
[----:B------:R-:W-:-:S03]  /*47ba0*/  IMAD.MOV.U32 R214, RZ, RZ, R142 ;  /* 0x000000ffffd67224 */ /* 0x000fc600078e008e */
[----:B---3--:R-:W2:Y:S01]  /*47bb0*/  LDL.LU.64 R146, [R1+0x1fb8] ;  /* 0x001fb80001927983 */ /* 0x008ea20000300a00 */
[----:B------:R-:W-:Y:S01]  /*47bc0*/  MOV R212, R140 ;  /* 0x0000008c00d47202 */ /* 0x000fe20000000f00 */
[----:B------:R-:W-:Y:S02]  /*47bd0*/  IMAD.MOV.U32 R213, RZ, RZ, R141 ;  /* 0x000000ffffd57224 */ /* 0x000fe400078e008d */
[----:B------:R-:W3:Y:S04]  /*47be0*/  LDL.LU.64 R140, [R1+0x1fa0] ;  /* 0x001fa000018c7983 */ /* 0x000ee80000300a00 */
[----:B------:R-:W3:Y:S04]  /*47bf0*/  LDL.LU.64 R142, [R1+0x1fa8] ;  /* 0x001fa800018e7983 */ /* 0x000ee80000300a00 */
[----:B------:R-:W-:Y:S04]  /*47c00*/  STL [R1+0x53fc], R215 ;  /* 0x0053fcd701007387 */ /* 0x000fe80000100800 */
[----:B------:R-:W-:Y:S04]  /*47c10*/  STL [R1+0x53f8], R214 ;  /* 0x0053f8d601007387 */ /* 0x000fe80000100800 */
[----:B------:R-:W-:Y:S04]  /*47c20*/  STL [R1+0x53f4], R212 ;  /* 0x0053f4d401007387 */ /* 0x000fe80000100800 */
[----:B------:R-:W-:Y:S01]  /*47c30*/  STL [R1+0x53f0], R213 ;  /* 0x0053f0d501007387 */ /* 0x000fe20000100800 */
[C---:B------:R-:W-:Y:S11]  /*47c40*/  HMMA.1688.F32.TF32 R136, R232.reuse, R104, R136 ;  /* 0x00000068e888723c */ /* 0x040ff60000081088 */
[----:B------:R-:W-:Y:S11]  /*47c50*/  @!UPT UIADD3 URZ, URZ, URZ, URZ ;  /* 0x0000003f3f3ff290 */ /* 0x000ff6000fffe03f */
[----:B------:R-:W-:Y:S02]  /*47c60*/  @!UPT UIADD3 URZ, URZ, URZ, URZ ;  /* 0x0000003f3f3ff290 */ /* 0x000fe4000fffe03f */
[----:B----4-:R-:W-:Y:S01]  /*47c70*/  IMAD.MOV.U32 R208, RZ, RZ, R139 ;  /* 0x000000ffffd07224 */ /* 0x010fe200078e008b */
[----:B------:R1:W-:Y:S04]  /*47c80*/  STL.64 [R1+0x1220], R136 ;  /* 0x0012208801007387 */ /* 0x0003e80000100a00 */
[----:B------:R4:W-:Y:S04]  /*47c90*/  STL [R1+0x1228], R138 ;  /* 0x0012288a01007387 */ /* 0x0009e80000100800 */
[----:B------:R-:W-:Y:S04]  /*47ca0*/  STL [R1+0x5400], R208 ;  /* 0x005400d001007387 */ /* 0x000fe80000100800 */
[----:B-1----:R-:W3:Y:S04]  /*47cb0*/  LDL.LU.64 R136, [R1+0x1f90] ;  /* 0x001f900001887983 */ /* 0x002ee80000300a00 */
[----:B----4-:R-:W4:Y:S01]  /*47cc0*/  LDL.LU.64 R138, [R1+0x1f98] ;  /* 0x001f9800018a7983 */ /* 0x010f220000300a00 */
[C---:B------:R-:W-:Y:S11]  /*47cd0*/  HMMA.1688.F32.TF32 R132, R232.reuse, R100, R132 ;  /* 0x00000064e884723c */ /* 0x040ff60000081084 */
[----:B------:R-:W-:Y:S11]  /*47ce0*/  @!UPT UIADD3 URZ, URZ, URZ, URZ ;  /* 0x0000003f3f3ff290 */ /* 0x000ff6000fffe03f */
[----:B------:R-:W-:Y:S02]  /*47cf0*/  @!UPT UIADD3 URZ, URZ, URZ, URZ ;  /* 0x0000003f3f3ff290 */ /* 0x000fe4000fffe03f */
[----:B------:R-:W-:Y:S01]  /*47d00*/  IMAD.MOV.U32 R204, RZ, RZ, R135 ;  /* 0x000000ffffcc7224 */ /* 0x000fe200078e0087 */
[----:B------:R-:W-:Y:S01]  /*47d10*/  MOV R209, R132 ;  /* 0x0000008400d17202 */ /* 0x000fe20000000f00 */
[----:B------:R-:W-:Y:S02]  /*47d20*/  IMAD.MOV.U32 R211, RZ, RZ, R134 ;  /* 0x000000ffffd37224 */ /* 0x000fe400078e0086 */
[----:B------:R-:W-:Y:S02]  /*47d30*/  IMAD.MOV.U32 R210, RZ, RZ, R133 ;  /* 0x000000ffffd27224 */ /* 0x000fe400078e0085 */
[----:B------:R-:W4:Y:S04]  /*47d40*/  LDL.LU.64 R132, [R1+0x1f80] ;  /* 0x001f800001847983 */ /* 0x000f280000300a00 */
[----:B------:R-:W4:Y:S04]  /*47d50*/  LDL.LU.64 R134, [R1+0x1f88] ;  /* 0x001f880001867983 */ /* 0x000f280000300a00 */
[----:B------:R-:W-:Y:S04]  /*47d60*/  STL [R1+0x5410], R204 ;  /* 0x005410cc01007387 */ /* 0x000fe80000100800 */
[----:B------:R1:W-:Y:S04]  /*47d70*/  STL [R1+0x540c], R211 ;  /* 0x00540cd301007387 */ /* 0x0003e80000100800 */
[----:B------:R1:W-:Y:S04]  /*47d80*/  STL [R1+0x5408], R210 ;  /* 0x005408d201007387 */ /* 0x0003e80000100800 */
[----:B------:R1:W-:Y:S04]  /*47d90*/  STL [R1+0x5404], R209 ;  /* 0x005404d101007387 */ /* 0x0003e80000100800 */
[----:B------:R-:W4:Y:S04]  /*47da0*/  LDL.LU.64 R148, [R1+0x1f70] ;  /* 0x001f700001947983 */ /* 0x000f280000300a00 */
[----:B------:R-:W4:Y:S01]  /*47db0*/  LDL.LU.64 R150, [R1+0x1f78] ;  /* 0x001f780001967983 */ /* 0x000f220000300a00 */
[C---:B--2---:R-:W-:Y:S08]  /*47dc0*/  HMMA.1688.F32.TF32 R144, R232.reuse, R96, R144 ;  /* 0x00000060e890723c */ /* 0x044ff00000081090 */
[----:B---3--:R-:W-:Y:S11]  /*47dd0*/  HMMA.1688.F32.TF32 R140, R232, R92, R140 ;  /* 0x0000005ce88c723c */ /* 0x008ff6000008108c */
[----:B------:R-:W-:Y:S05]  /*47de0*/  @!UPT UIADD3 URZ, URZ, URZ, URZ ;  /* 0x0000003f3f3ff290 */ /* 0x000fea000fffe03f */
[----:B------:R-:W-:Y:S01]  /*47df0*/  IMAD.MOV.U32 R213, RZ, RZ, R147 ;  /* 0x000000ffffd57224 */ /* 0x000fe200078e0093 */
[----:B------:R-:W-:Y:S01]  /*47e00*/  MOV R214, R145 ;  /* 0x0000009100d67202 */ /* 0x000fe20000000f00 */
[----:B------:R-:W-:Y:S02]  /*47e10*/  IMAD.MOV.U32 R212, RZ, RZ, R146 ;  /* 0x000000ffffd47224 */ /* 0x000fe400078e0092 */
[----:B------:R-:W-:Y:S01]  /*47e20*/  IMAD.MOV.U32 R215, RZ, RZ, R144 ;  /* 0x000000ffffd77224 */ /* 0x000fe200078e0090 */
[----:B------:R-:W-:Y:S04]  /*47e30*/  STL [R1+0x5420], R213 ;  /* 0x005420d501007387 */ /* 0x000fe80000100800 */
[----:B------:R-:W-:Y:S01]  /*47e40*/  STL [R1+0x541c], R212 ;  /* 0x00541cd401007387 */ /* 0x000fe20000100800 */
[----:B------:R-:W-:Y:S01]  /*47e50*/  MOV R201, R142 ;  /* 0x0000008e00c97202 */ /* 0x000fe20000000f00 */
[----:B------:R-:W-:-:S02]  /*47e60*/  IMAD.MOV.U32 R200, RZ, RZ, R141 ;  /* 0x000000ffffc87224 */ /* 0x000fc400078e008d */
[----:B------:R2:W-:Y:S01]  /*47e70*/  STL [R1+0x5418], R214 ;  /* 0x005418d601007387 */ /* 0x0005e20000100800 */
[----:B------:R-:W-:-:S03]  /*47e80*/  IMAD.MOV.U32 R205, RZ, RZ, R140 ;  /* 0x000000ffffcd7224 */ /* 0x000fc600078e008c */
[----:B------:R3:W-:Y:S01]  /*47e90*/  STL [R1+0x5414], R215 ;  /* 0x005414d701007387 */ /* 0x0007e20000100800 */
[----:B------:R-:W-:-:S03]  /*47ea0*/  IMAD.MOV.U32 R202, RZ, RZ, R143 ;  /* 0x000000ffffca7224 */ /* 0x000fc600078e008f */
[----:B------:R-:W2:Y:S04]  /*47eb0*/  LDL.LU.64 R144, [R1+0x1f60] ;  /* 0x001f600001907983 */ /* 0x000ea80000300a00 */
[----:B------:R-:W2:Y:S04]  /*47ec0*/  LDL.LU.64 R146, [R1+0x1f68] ;  /* 0x001f680001927983 */ /* 0x000ea80000300a00 */
[----:B------:R-:W3:Y:S04]  /*47ed0*/  LDL.LU.64 R140, [R1+0x1f50] ;  /* 0x001f5000018c7983 */ /* 0x000ee80000300a00 */
[----:B------:R-:W3:Y:S04]  /*47ee0*/  LDL.LU.64 R142, [R1+0x1f58] ;  /* 0x001f5800018e7983 */ /* 0x000ee80000300a00 */
[----:B------:R1:W-:Y:S04]  /*47ef0*/  STL [R1+0x542c], R201 ;  /* 0x00542cc901007387 */ /* 0x0003e80000100800 */
[----:B------:R1:W-:Y:S04]  /*47f00*/  STL [R1+0x5428], R200 ;  /* 0x005428c801007387 */ /* 0x0003e80000100800 */
[----:B------:R1:W-:Y:S01]  /*47f10*/  STL [R1+0x5424], R205 ;  /* 0x005424cd01007387 */ /* 0x0003e20000100800 */
[----:B----4-:R-:W-:Y:S11]  /*47f20*/  HMMA.1688.F32.TF32 R136, R232, R88, R136 ;  /* 0x00000058e888723c */ /* 0x010ff60000081088 */
[----:B------:R-:W-:Y:S11]  /*47f30*/  @!UPT UIADD3 URZ, URZ, URZ, URZ ;  /* 0x0000003f3f3ff290 */ /* 0x000ff6000fffe03f */
[----:B------:R-:W-:Y:S02]  /*47f40*/  @!UPT UIADD3 URZ, URZ, URZ, URZ ;  /* 0x0000003f3f3ff290 */ /* 0x000fe4000fffe03f */
[----:B------:R-:W-:Y:S01]  /*47f50*/  IMAD.MOV.U32 R196, RZ, RZ, R136 ;  /* 0x000000ffffc47224 */ /* 0x000fe200078e0088 */
[----:B------:R-:W-:Y:S01]  /*47f60*/  MOV R192, R139 ;  /* 0x0000008b00c07202 */ /* 0x000fe20000000f00 */
[----:B------:R-:W-:Y:S02]  /*47f70*/  IMAD.MOV.U32 R197, RZ, RZ, R137 ;  /* 0x000000ffffc57224 */ /* 0x000fe400078e0089 */
[----:B------:R-:W-:Y:S01]  /*47f80*/  IMAD.MOV.U32 R198, RZ, RZ, R138 ;  /* 0x000000ffffc67224 */ /* 0x000fe200078e008a */
[----:B------:R-:W4:Y:S04]  /*47f90*/  LDL.LU.64 R136, [R1+0x1f40] ;  /* 0x001f400001887983 */ /* 0x000f280000300a00 */
[----:B------:R-:W4:Y:S01]  /*47fa0*/  LDL.LU.64 R138, [R1+0x1f48] ;  /* 0x001f4800018a7983 */ /* 0x000f220000300a00 */
[----:B------:R-:W-:Y:S01]  /*47fb0*/  MOV R236, R123 ;  /* 0x0000007b00ec7202 */ /* 0x000fe20000000f00 */
[----:B------:R-:W-:-:S02]  /*47fc0*/  IMAD.MOV.U32 R237, RZ, RZ, R122 ;  /* 0x000000ffffed7224 */ /* 0x000fc400078e007a */
[----:B------:R-:W-:Y:S02]  /*47fd0*/  IMAD.MOV.U32 R238, RZ, RZ, R119 ;  /* 0x000000ffffee7224 */ /* 0x000fe400078e0077 */
[----:B------:R-:W-:Y:S01]  /*47fe0*/  IMAD.MOV.U32 R239, RZ, RZ, R110 ;  /* 0x000000ffffef7224 */ /* 0x000fe200078e006e */
[----:B------:R-:W-:Y:S01]  /*47ff0*/  MOV R249, R115 ;  /* 0x0000007300f97202 */ /* 0x000fe20000000f00 */
[----:B------:R-:W-:Y:S01]  /*48000*/  IMAD.MOV.U32 R248, RZ, RZ, R118 ;  /* 0x000000fffff87224 */ /* 0x000fe200078e0076 */
[C---:B------:R-:W-:Y:S08]  /*48010*/  HMMA.1688.F32.TF32 R132, R232.reuse, R84, R132 ;  /* 0x00000054e884723c */ /* 0x040ff00000081084 */
[----:B------:R-:W-:Y:S11]  /*48020*/  HMMA.1688.F32.TF32 R148, R232, R80, R148 ;  /* 0x00000050e894723c */ /* 0x000ff60000081094 */
[----:B------:R-:W-:Y:S05]  /*48030*/  @!UPT UIADD3 URZ, URZ, URZ, URZ ;  /* 0x0000003f3f3ff290 */ /* 0x000fea000fffe03f */
[----:B-1----:R-:W-:Y:S02]  /*48040*/  IMAD.MOV.U32 R211, RZ, RZ, R132 ;  /* 0x000000ffffd37224 */ /* 0x002fe400078e0084 */
[----:B------:R-:W-:Y:S02]  /*48050*/  IMAD.MOV.U32 R210, RZ, RZ, R133 ;  /* 0x000000ffffd27224 */ /* 0x000fe400078e0085 */
[----:B------:R-:W-:Y:S01]  /*48060*/  IMAD.MOV.U32 R209, RZ, RZ, R134 ;  /* 0x000000ffffd17224 */ /* 0x000fe200078e0086 */
[----:B------:R-:W4:Y:S01]  /*48070*/  LDL.LU.64 R132, [R1+0x1f30] ;  /* 0x001f300001847983 */ /* 0x000f220000300a00 */
[----:B------:R-:W-:-:S03]  /*48080*/  IMAD.MOV.U32 R208, RZ, RZ, R135 ;  /* 0x000000ffffd07224 */ /* 0x000fc600078e0087 */
[----:B------:R-:W4:Y:S04]  /*48090*/  LDL.LU.64 R134, [R1+0x1f38] ;  /* 0x001f380001867983 */ /* 0x000f280000300a00 */
[----:B------:R-:W-:Y:S04]  /*480a0*/  STL.64 [R1+0x5548], R210 ;  /* 0x005548d201007387 */ /* 0x000fe80000100a00 */
[----:B------:R-:W-:Y:S01]  /*480b0*/  STL.64 [R1+0x5540], R208 ;  /* 0x005540d001007387 */ /* 0x000fe20000100a00 */
[----:B------:R-:W-:Y:S01]  /*480c0*/  IMAD.MOV.U32 R194, RZ, RZ, R149 ;  /* 0x000000ffffc27224 */ /* 0x000fe200078e0095 */
[----:B------:R-:W-:Y:S01]  /*480d0*/  MOV R193, R148 ;  /* 0x0000009400c17202 */ /* 0x000fe20000000f00 */
[----:B------:R-:W-:-:S02]  /*480e0*/  IMAD.MOV.U32 R195, RZ, RZ, R150 ;  /* 0x000000ffffc37224 */ /* 0x000fc400078e0096 */
[----:B------:R-:W-:-:S03]  /*480f0*/  IMAD.MOV.U32 R188, RZ, RZ, R151 ;  /* 0x000000ffffbc7224 */ /* 0x000fc600078e0097 */
[----:B------:R-:W-:Y:S04]  /*48100*/  STL.64 [R1+0x5558], R194 ;  /* 0x005558c201007387 */ /* 0x000fe80000100a00 */
[----:B------:R1:W-:Y:S01]  /*48110*/  STL.64 [R1+0x5550], R192 ;  /* 0x005550c001007387 */ /* 0x0003e20000100a00 */
[----:B------:R-:W-:Y:S02]  /*48120*/  IMAD.MOV.U32 R250, RZ, RZ, R114 ;  /* 0x000000fffffa7224 */ /* 0x000fe400078e0072 */
[----:B------:R-:W-:Y:S01]  /*48130*/  IMAD.MOV.U32 R251, RZ, RZ, R111 ;  /* 0x000000fffffb7224 */ /* 0x000fe200078e006f */
[C---:B--2---:R-:W-:Y:S08]  /*48140*/  HMMA.1688.F32.TF32 R144, R232.reuse, R76, R144 ;  /* 0x0000004ce890723c */ /* 0x044ff00000081090 */
[----:B---3--:R-:W-:Y:S11]  /*48150*/  HMMA.1688.F32.TF32 R140, R232, R72, R140 ;  /* 0x00000048e88c723c */ /* 0x008ff6000008108c */
[----:B------:R-:W-:Y:S05]  /*48160*/  @!UPT UIADD3 URZ, URZ, URZ, URZ ;  /* 0x0000003f3f3ff290 */ /* 0x000fea000fffe03f */
[----:B------:R-:W-:Y:S01]  /*48170*/  MOV R214, R145 ;  /* 0x0000009100d67202 */ /* 0x000fe20000000f00 */
[----:B------:R-:W-:Y:S02]  /*48180*/  IMAD.MOV.U32 R215, RZ, RZ, R146 ;  /* 0x000000ffffd77224 */ /* 0x000fe400078e0092 */
[----:B------:R-:W-:-:S05]  /*48190*/  IMAD.MOV.U32 R212, RZ, RZ, R144 ;  /* 0x000000ffffd47224 */ /* 0x000fca00078e0090 */
[----:B------:R-:W-:Y:S01]  /*481a0*/  IMAD.MOV.U32 R199, RZ, RZ, R143 ;  /* 0x000000ffffc77224 */ /* 0x000fe200078e008f */
[----:B------:R-:W-:Y:S01]  /*481b0*/  MOV R191, R142 ;  /* 0x0000008e00bf7202 */ /* 0x000fe20000000f00 */
[----:B------:R-:W-:Y:S02]  /*481c0*/  IMAD.MOV.U32 R190, RZ, RZ, R141 ;  /* 0x000000ffffbe7224 */ /* 0x000fe400078e008d */
[----:B------:R-:W-:Y:S01]  /*481d0*/  IMAD.MOV.U32 R189, RZ, RZ, R140 ;  /* 0x000000ffffbd7224 */ /* 0x000fe200078e008c */
[----:B------:R-:W-:Y:S04]  /*481e0*/  STL.64 [R1+0x5578], R198 ;  /* 0x005578c601007387 */ /* 0x000fe80000100a00 */
[----:B------:R-:W-:Y:S04]  /*481f0*/  STL.64 [R1+0x5570], R196 ;  /* 0x005570c401007387 */ /* 0x000fe80000100a00 */
[----:B------:R-:W-:Y:S04]  /*48200*/  STL.64 [R1+0x5568], R190 ;  /* 0x005568be01007387 */ /* 0x000fe80000100a00 */
[----:B------:R2:W-:Y:S01]  /*48210*/  STL.64 [R1+0x5560], R188 ;  /* 0x005560bc01007387 */ /* 0x0005e20000100a00 */
[----:B----4-:R-:W-:Y:S03]  /*48220*/  HMMA.1688.F32.TF32 R136, R232, R68, R136 ;  /* 0x00000044e888723c */ /* 0x010fe60000081088 */
[----:B------:R-:W-:Y:S11]  /*48230*/  STL.64 [R1+0x5588], R214 ;  /* 0x005588d601007387 */ /* 0x000ff60000100a00 */
[----:B------:R-:W-:Y:S10]  /*48240*/  @!UPT UIADD3 URZ, URZ, URZ, URZ ;  /* 0x0000003f3f3ff290 */ /* 0x000ff4000fffe03f */
[----:B------:R-:W-:-:S05]  /*48250*/  MOV R213, R139 ;  /* 0x0000008b00d57202 */ /* 0x000fca0000000f00 */
[----:B------:R-:W-:Y:S04]  /*48260*/  STL.64 [R1+0x5580], R212 ;  /* 0x005580d401007387 */ /* 0x000fe80000100a00 */
[----:B------:R-:W3:Y:S04]  /*48270*/  LDL.LU R123, [R1+0x5894] ;  /* 0x00589400017b7983 */ /* 0x000ee80000300800 */
[----:B------:R-:W4:Y:S04]  /*48280*/  LDL.LU R122, [R1+0x5890] ;  /* 0x00589000017a7983 */ /* 0x000f280000300800 */
[----:B------:R-:W2:Y:S04]  /*48290*/  LDL.LU R119, [R1+0x588c] ;  /* 0x00588c0001777983 */ /* 0x000ea80000300800 */
[----:B------:R-:W2:Y:S04]  /*482a0*/  LDL.LU R110, [R1+0x5888] ;  /* 0x00588800016e7983 */ /* 0x000ea80000300800 */
[----:B------:R-:W4:Y:S04]  /*482b0*/  LDL.LU R118, [R1+0x5884] ;  /* 0x0058840001767983 */ /* 0x000f280000300800 */
[----:B------:R-:W4:Y:S04]  /*482c0*/  LDL.LU R115, [R1+0x5880] ;  /* 0x0058800001737983 */ /* 0x000f280000300800 */
[----:B------:R-:W4:Y:S04]  /*482d0*/  LDL.LU R114, [R1+0x587c] ;  /* 0x00587c0001727983 */ /* 0x000f280000300800 */
[----:B------:R-:W4:Y:S04]  /*482e0*/  LDL.LU R111, [R1+0x5878] ;  /* 0x00587800016f7983 */ /* 0x000f280000300800 */
[----:B------:R-:W4:Y:S04]  /*482f0*/  LDL.LU R224, [R1+0x2ef0] ;  /* 0x002ef00001e07983 */ /* 0x000f280000300800 */
[----:B------:R-:W4:Y:S04]  /*48300*/  LDL.LU R225, [R1+0x2ef4] ;  /* 0x002ef40001e17983 */ /* 0x000f280000300800 */
[----:B------:R-:W4:Y:S01]  /*48310*/  LDL.LU R226, [R1+0x2ef8] ;  /* 0x002ef80001e27983 */ /* 0x000f220000300800 */
[----:B------:R-:W-:Y:S01]  /*48320*/  HMMA.1688.F32.TF32 R132, R232, R64, R132 ;  /* 0x00000040e884723c */ /* 0x000fe20000081084 */
[----:B------:R-:W-:-:S02]  /*48330*/  IMAD.MOV.U32 R223, RZ, RZ, R126 ;  /* 0x000000ffffdf7224 */ /* 0x000fc400078e007e */
[----:B------:R-:W-:Y:S11]  /*48340*/  IMAD.MOV.U32 R244, RZ, RZ, R127 ;  /* 0x000000fffff47224 */ /* 0x000ff600078e007f */
[----:B------:R-:W-:Y:S10]  /*48350*/  @!UPT UIADD3 URZ, URZ, URZ, URZ ;  /* 0x0000003f3f3ff290 */ /* 0x000ff4000fffe03f */
[----:B------:R-:W-:Y:S02]  /*48360*/  IMAD.MOV.U32 R203, RZ, RZ, R132 ;  /* 0x000000ffffcb7224 */ /* 0x000fe400078e0084 */
[----:B------:R-:W-:Y:S02]  /*48370*/  IMAD.MOV.U32 R206, RZ, RZ, R133 ;  /* 0x000000ffffce7224 */ /* 0x000fe400078e0085 */
[----:B------:R-:W-:Y:S02]  /*48380*/  IMAD.MOV.U32 R207, RZ, RZ, R134 ;  /* 0x000000ffffcf7224 */ /* 0x000fe400078e0086 */
[----:B------:R-:W-:Y:S02]  /*48390*/  IMAD.MOV.U32 R5, RZ, RZ, R135 ;  /* 0x000000ffff057224 */ /* 0x000fe400078e0087 */
[----:B------:R-:W-:Y:S02]  /*483a0*/  IMAD.MOV.U32 R245, RZ, RZ, R130 ;  /* 0x000000fffff57224 */ /* 0x000fe400078e0082 */
[----:B------:R-:W-:-:S02]  /*483b0*/  IMAD.MOV.U32 R246, RZ, RZ, R131 ;  /* 0x000000fffff67224 */ /* 0x000fc400078e0083 */
[----:B------:R-:W-:Y:S02]  /*483c0*/  IMAD.MOV.U32 R204, RZ, RZ, R147 ;  /* 0x000000ffffcc7224 */ /* 0x000fe400078e0093 */
[----:B------:R-:W-:Y:S02]  /*483d0*/  IMAD.MOV.U32 R201, RZ, RZ, R136 ;  /* 0x000000ffffc97224 */ /* 0x000fe400078e0088 */
[----:B------:R-:W-:Y:S02]  /*483e0*/  IMAD.MOV.U32 R200, RZ, RZ, R137 ;  /* 0x000000ffffc87224 */ /* 0x000fe400078e0089 */
[----:B------:R-:W-:Y:S01]  /*483f0*/  IMAD.MOV.U32 R205, RZ, RZ, R138 ;  /* 0x000000ffffcd7224 */ /* 0x000fe200078e008a */
[----:B---3--:R-:W-:Y:S01]  /*48400*/  MOV R222, R123 ;  /* 0x0000007b00de7202 */ /* 0x008fe20000000f00 */
[----:B--2---:R-:W-:Y:S02]  /*48410*/  IMAD.MOV.U32 R227, RZ, RZ, R110 ;  /* 0x000000ffffe37224 */ /* 0x004fe400078e006e */
[----:B------:R-:W2:Y:S04]  /*48420*/  LDL.LU R110, [R1+0x5874] ;  /* 0x00587400016e7983 */ /* 0x000ea80000300800 */
[----:B------:R-:W3:Y:S04]  /*48430*/  LDL.LU R132, [R1+0x2ea0] ;  /* 0x002ea00001847983 */ /* 0x000ee80000300800 */
[----:B------:R-:W3:Y:S01]  /*48440*/  LDL.LU R133, [R1+0x2ea4] ;  /* 0x002ea40001857983 */ /* 0x000ee20000300800 */
[----:B----4-:R-:W-:Y:S01]  /*48450*/  IMAD.MOV.U32 R218, RZ, RZ, R115 ;  /* 0x000000ffffda7224 */ /* 0x010fe200078e0073 */
[----:B------:R-:W-:-:S02]  /*48460*/  MOV R217, R114 ;  /* 0x0000007200d97202 */ /* 0x000fc40000000f00 */
[----:B------:R-:W3:Y:S01]  /*48470*/  LDL.LU R134, [R1+0x2ea8] ;  /* 0x002ea80001867983 */ /* 0x000ee20000300800 */
[----:B------:R-:W-:-:S03]  /*48480*/  IMAD.MOV.U32 R216, RZ, RZ, R111 ;  /* 0x000000ffffd87224 */ /* 0x000fc600078e006f */
[----:B------:R-:W3:Y:S01]  /*48490*/  LDL.LU R135, [R1+0x2eac] ;  /* 0x002eac0001877983 */ /* 0x000ee20000300800 */
[----:B------:R-:W-:-:S03]  /*484a0*/  IMAD.MOV.U32 R219, RZ, RZ, R118 ;  /* 0x000000ffffdb7224 */ /* 0x000fc600078e0076 */
[----:B------:R-:W2:Y:S01]  /*484b0*/  LDL.LU R111, [R1+0x5870] ;  /* 0x00587000016f7983 */ /* 0x000ea20000300800 */
[----:B------:R-:W-:-:S03]  /*484c0*/  IMAD.MOV.U32 R220, RZ, RZ, R119 ;  /* 0x000000ffffdc7224 */ /* 0x000fc600078e0077 */
[----:B------:R-:W4:Y:S01]  /*484d0*/  LDL.LU R114, [R1+0x586c] ;  /* 0x00586c0001727983 */ /* 0x000f220000300800 */
[----:B------:R-:W-:-:S03]  /*484e0*/  IMAD.MOV.U32 R221, RZ, RZ, R122 ;  /* 0x000000ffffdd7224 */ /* 0x000fc600078e007a */
[----:B------:R-:W4:Y:S04]  /*484f0*/  LDL.LU R115, [R1+0x5868] ;  /* 0x0058680001737983 */ /* 0x000f280000300800 */
[----:B------:R-:W2:Y:S04]  /*48500*/  LDL.LU R118, [R1+0x5864] ;  /* 0x0058640001767983 */ /* 0x000ea80000300800 */
[----:B------:R-:W2:Y:S04]  /*48510*/  LDL.LU R119, [R1+0x5860] ;  /* 0x0058600001777983 */ /* 0x000ea80000300800 */
[----:B------:R-:W2:Y:S04]  /*48520*/  LDL.LU R122, [R1+0x585c] ;  /* 0x00585c00017a7983 */ /* 0x000ea80000300800 */
[----:B------:R-:W2:Y:S04]  /*48530*/  LDL.LU R123, [R1+0x5858] ;  /* 0x00585800017b7983 */ /* 0x000ea80000300800 */
[----:B------:R-:W2:Y:S04]  /*48540*/  LDL.LU R126, [R1+0x5854] ;  /* 0x00585400017e7983 */ /* 0x000ea80000300800 */
[----:B-1----:R-:W2:Y:S04]  /*48550*/  LDL.LU.64 R192, [R1+0x1f20] ;  /* 0x001f200001c07983 */ /* 0x002ea80000300a00 */
[----:B------:R-:W2:Y:S04]  /*48560*/  LDL.LU.64 R194, [R1+0x1f28] ;  /* 0x001f280001c27983 */ /* 0x000ea80000300a00 */
[----:B------:R-:W3:Y:S04]  /*48570*/  LDL.LU.64 R188, [R1+0x1f10] ;  /* 0x001f100001bc7983 */ /* 0x000ee80000300a00 */
[----:B------:R-:W3:Y:S04]  /*48580*/  LDL.LU.64 R190, [R1+0x1f18] ;  /* 0x001f180001be7983 */ /* 0x000ee80000300a00 */
[----:B------:R-:W4:Y:S04]  /*48590*/  LDL.LU.64 R184, [R1+0x1f00] ;  /* 0x001f000001b87983 */ /* 0x000f280000300a00 */
[----:B------:R-:W4:Y:S04]  /*485a0*/  LDL.LU.64 R186, [R1+0x1f08] ;  /* 0x001f080001ba7983 */ /* 0x000f280000300a00 */
[----:B------:R-:W4:Y:S04]  /*485b0*/  LDL.LU.64 R180, [R1+0x1ef0] ;  /* 0x001ef00001b47983 */ /* 0x000f280000300a00 */
[----:B------:R-:W4:Y:S04]  /*485c0*/  LDL.LU.64 R182, [R1+0x1ef8] ;  /* 0x001ef80001b67983 */ /* 0x000f280000300a00 */
[----:B------:R-:W4:Y:S04]  /*485d0*/  LDL.LU R127, [R1+0x5850] ;  /* 0x00585000017f7983 */ /* 0x000f280000300800 */
[----:B------:R-:W4:Y:S04]  /*485e0*/  LDL.LU R130, [R1+0x584c] ;  /* 0x00584c0001827983 */ /* 0x000f280000300800 */
[----:B------:R-:W4:Y:S04]  /*485f0*/  LDL.LU R131, [R1+0x5848] ;  /* 0x0058480001837983 */ /* 0x000f280000300800 */
[----:B------:R-:W4:Y:S04]  /*48600*/  LDL.LU.64 R176, [R1+0x1ee0] ;  /* 0x001ee00001b07983 */ /* 0x000f280000300a00 */
        /* <DEDUP_REMOVED lines=21> */
[----:B------:R-:W-:Y:S04]  /*48760*/  STL.64 [R1+0x55b8], R206 ;  /* 0x0055b8ce01007387 */ /* 0x000fe80000100a00 */
[----:B------:R-:W-:Y:S04]  /*48770*/  STL.64 [R1+0x55b0], R204 ;  /* 0x0055b0cc01007387 */ /* 0x000fe80000100a00 */
[----:B------:R-:W-:Y:S04]  /*48780*/  STL.64 [R1+0x5598], R202 ;  /* 0x005598ca01007387 */ /* 0x000fe80000100a00 */
[----:B------:R-:W-:Y:S01]  /*48790*/  STL.64 [R1+0x5590], R200 ;  /* 0x005590c801007387 */ /* 0x000fe20000100a00 */
[----:B------:R-:W-:Y:S01]  /*487a0*/  MOV R247, R6 ;  /* 0x0000000600f77202 */ /* 0x000fe20000000f00 */
[C---:B--2---:R-:W-:Y:S08]  /*487b0*/  HMMA.1688.F32.TF32 R192, R232.reuse, R60, R192 ;  /* 0x0000003ce8c0723c */ /* 0x044ff000000810c0 */
[C---:B---3--:R-:W-:Y:S08]  /*487c0*/  HMMA.1688.F32.TF32 R188, R232.reuse, R56, R188 ;  /* 0x00000038e8bc723c */ /* 0x048ff000000810bc */
[C---:B----4-:R-:W-:Y:S08]  /*487d0*/  HMMA.1688.F32.TF32 R184, R232.reuse, R52, R184 ;  /* 0x00000034e8b8723c */ /* 0x050ff000000810b8 */
[C---:B------:R-:W-:Y:S01]  /*487e0*/  HMMA.1688.F32.TF32 R180, R232.reuse, R48, R180 ;  /* 0x00000030e8b4723c */ /* 0x040fe200000810b4 */
[----:B------:R-:W-:Y:S07]  /*487f0*/  STL.64 [R1+0x14a0], R192 ;  /* 0x0014a0c001007387 */ /* 0x000fee0000100a00 */
[C---:B------:R-:W-:Y:S08]  /*48800*/  HMMA.1688.F32.TF32 R176, R232.reuse, R44, R176 ;  /* 0x0000002ce8b0723c */ /* 0x040ff000000810b0 */
[C---:B------:R-:W-:Y:S08]  /*48810*/  HMMA.1688.F32.TF32 R172, R232.reuse, R40, R172 ;  /* 0x00000028e8ac723c */ /* 0x040ff000000810ac */
[C---:B------:R-:W-:Y:S08]  /*48820*/  HMMA.1688.F32.TF32 R168, R232.reuse, R36, R168 ;  /* 0x00000024e8a8723c */ /* 0x040ff000000810a8 */
[C---:B------:R-:W-:Y:S08]  /*48830*/  HMMA.1688.F32.TF32 R164, R232.reuse, R32, R164 ;  /* 0x00000020e8a4723c */ /* 0x040ff000000810a4 */
[C---:B------:R-:W-:Y:S01]  /*48840*/  HMMA.1688.F32.TF32 R160, R232.reuse, R28, R160 ;  /* 0x0000001ce8a0723c */ /* 0x040fe200000810a0 */
[----:B------:R-:W-:Y:S07]  /*48850*/  STL.64 [R1+0x14a8], R194 ;  /* 0x0014a8c201007387 */ /* 0x000fee0000100a00 */
[C---:B------:R-:W-:Y:S01]  /*48860*/  HMMA.1688.F32.TF32 R156, R232.reuse, R24, R156 ;  /* 0x00000018e89c723c */ /* 0x040fe2000008109c */
[----:B------:R-:W-:Y:S07]  /*48870*/  STL.64 [R1+0x14d0], R188 ;  /* 0x0014d0bc01007387 */ /* 0x000fee0000100a00 */
[C---:B------:R-:W-:Y:S01]  /*48880*/  HMMA.1688.F32.TF32 R152, R232.reuse, R20, R152 ;  /* 0x00000014e898723c */ /* 0x040fe20000081098 */
[----:B------:R-:W-:Y:S07]  /*48890*/  STL.64 [R1+0x14d8], R190 ;  /* 0x0014d8be01007387 */ /* 0x000fee0000100a00 */
[C---:B------:R-:W-:Y:S01]  /*488a0*/  HMMA.1688.F32.TF32 R148, R232.reuse, R16, R148 ;  /* 0x00000010e894723c */ /* 0x040fe20000081094 */
[----:B------:R-:W-:Y:S07]  /*488b0*/  STL.64 [R1+0x1520], R184 ;  /* 0x001520b801007387 */ /* 0x000fee0000100a00 */
[C---:B------:R-:W-:Y:S01]  /*488c0*/  HMMA.1688.F32.TF32 R144, R232.reuse, R12, R144 ;  /* 0x0000000ce890723c */ /* 0x040fe20000081090 */
[----:B------:R-:W-:Y:S04]  /*488d0*/  STL.64 [R1+0x1528], R186 ;  /* 0x001528ba01007387 */ /* 0x000fe80000100a00 */
[----:B------:R-:W-:Y:S03]  /*488e0*/  STL.64 [R1+0x1530], R180 ;  /* 0x001530b401007387 */ /* 0x000fe60000100a00 */
[C---:B------:R-:W-:Y:S01]  /*488f0*/  HMMA.1688.F32.TF32 R140, R232.reuse, R8, R140 ;  /* 0x00000008e88c723c */ /* 0x040fe2000008108c */
[----:B------:R-:W-:Y:S04]  /*48900*/  STL.64 [R1+0x1538], R182 ;  /* 0x001538b601007387 */ /* 0x000fe80000100a00 */
[----:B------:R-:W-:Y:S03]  /*48910*/  STL.64 [R1+0x1550], R176 ;  /* 0x001550b001007387 */ /* 0x000fe60000100a00 */
[----:B------:R-:W-:Y:S01]  /*48920*/  HMMA.1688.F32.TF32 R136, R232, R240, R136 ;  /* 0x000000f0e888723c */ /* 0x000fe20000081088 */
[----:B------:R-:W-:Y:S04]  /*48930*/  STL.64 [R1+0x1558], R178 ;  /* 0x001558b201007387 */ /* 0x000fe80000100a00 */
[----:B------:R-:W-:Y:S03]  /*48940*/  STL.64 [R1+0x1590], R172 ;  /* 0x001590ac01007387 */ /* 0x000fe60000100a00 */
[C---:B------:R-:W-:Y:S01]  /*48950*/  HMMA.1688.F32.TF32 R132, R228.reuse, R130, R132 ;  /* 0x00000082e484723c */ /* 0x040fe20000081084 */
[----:B------:R-:W-:Y:S04]  /*48960*/  STL.64 [R1+0x1598], R174 ;  /* 0x001598ae01007387 */ /* 0x000fe80000100a00 */
        /* <DEDUP_REMOVED lines=15> */
[----:B------:R1:W-:Y:S04]  /*48a60*/  STL.64 [R1+0x1758], R142 ;  /* 0x0017588e01007387 */ /* 0x0003e80000100a00 */
[----:B------:R-:W-:Y:S04]  /*48a70*/  STL.64 [R1+0x1740], R136 ;  /* 0x0017408801007387 */ /* 0x000fe80000100a00 */
[----:B------:R2:W-:Y:S04]  /*48a80*/  STL.64 [R1+0x1748], R138 ;  /* 0x0017488a01007387 */ /* 0x0005e80000100a00 */
[----:B------:R-:W-:Y:S01]  /*48a90*/  STL.64 [R1+0x17b0], R132 ;  /* 0x0017b08401007387 */ /* 0x000fe20000100a00 */
[C---:B-1----:R-:W-:Y:S03]  /*48aa0*/  HMMA.1688.F32.TF32 R140, R228.reuse, R126, R216 ;  /* 0x0000007ee48c723c */ /* 0x042fe600000810d8 */
[----:B------:R1:W-:Y:S04]  /*48ab0*/  STL.64 [R1+0x17b8], R134 ;  /* 0x0017b88601007387 */ /* 0x0003e80000100a00 */
[----:B------:R-:W-:Y:S01]  /*48ac0*/  LDS R232, [R3+0x4080] ;  /* 0x0040800003e87984 */ /* 0x000fe20000000800 */
[C---:B--2---:R-:W-:Y:S03]  /*48ad0*/  HMMA.1688.F32.TF32 R136, R228.reuse, R122, R224 ;  /* 0x0000007ae488723c */ /* 0x044fe600000810e0 */
[----:B------:R-:W-:Y:S04]  /*48ae0*/  LDS R234, [R3+0x6080] ;  /* 0x0060800003ea7984 */ /* 0x000fe80000000800 */
[----:B------:R-:W-:Y:S01]  /*48af0*/  LDS R233, [R4+0x4080] ;  /* 0x0040800004e97984 */ /* 0x000fe20000000800 */
[----:B-1----:R-:W-:Y:S03]  /*48b00*/  HMMA.1688.F32.TF32 R132, R228, R118, R220 ;  /* 0x00000076e484723c */ /* 0x002fe600000810dc */
[----:B------:R-:W1:Y:S04]  /*48b10*/  LDS R235, [R4+0x6080] ;  /* 0x0060800004eb7984 */ /* 0x000e680000000800 */
[----:B------:R-:W-:Y:S04]  /*48b20*/  STL.64 [R1+0x17d0], R140 ;  /* 0x0017d08c01007387 */ /* 0x000fe80000100a00 */
[----:B------:R-:W-:Y:S11]  /*48b30*/  STL.64 [R1+0x17d8], R142 ;  /* 0x0017d88e01007387 */ /* 0x000ff60000100a00 */
[----:B------:R-:W-:Y:S01]  /*48b40*/  @!UPT UIADD3 URZ, URZ, URZ, URZ ;  /* 0x0000003f3f3ff290 */ /* 0x000fe2000fffe03f */
[----:B------:R-:W-:Y:S01]  /*48b50*/  STL.64 [R1+0x1850], R132 ;  /* 0x0018508401007387 */ /* 0x000fe20000100a00 */
[----:B------:R-:W-:-:S03]  /*48b60*/  IMAD.MOV.U32 R241, RZ, RZ, R135 ;  /* 0x000000fffff17224 */ /* 0x000fc600078e0087 */
[----:B------:R-:W-:Y:S04]  /*48b70*/  STL.64 [R1+0x17f0], R136 ;  /* 0x0017f08801007387 */ /* 0x000fe80000100a00 */
[----:B------:R2:W-:Y:S04]  /*48b80*/  STL.64 [R1+0x17f8], R138 ;  /* 0x0017f88a01007387 */ /* 0x0005e80000100a00 */
[----:B------:R3:W-:Y:S01]  /*48b90*/  STL [R1+0x1858], R134 ;  /* 0x0018588601007387 */ /* 0x0007e20000100800 */
[C---:B--2---:R-:W-:Y:S08]  /*48ba0*/  HMMA.1688.F32.TF32 R136, R228.reuse, R114, R248 ;  /* 0x00000072e488723c */ /* 0x044ff000000810f8 */
[----:B---3--:R-:W-:Y:S01]  /*48bb0*/  HMMA.1688.F32.TF32 R132, R228, R110, R236 ;  /* 0x0000006ee484723c */ /* 0x008fe200000810ec */
[----:B------:R-:W-:-:S06]  /*48bc0*/  IMAD.MOV.U32 R220, RZ, RZ, R43 ;  /* 0x000000ffffdc7224 */ /* 0x000fcc00078e002b */
[----:B------:R-:W-:Y:S01]  /*48bd0*/  IMAD.MOV.U32 R236, RZ, RZ, R59 ;  /* 0x000000ffffec7224 */ /* 0x000fe200078e003b */
[----:B------:R-:W-:-:S07]  /*48be0*/  MOV R237, R38 ;  /* 0x0000002600ed7202 */ /* 0x000fce0000000f00 */
[----:B------:R2:W-:Y:S04]  /*48bf0*/  STL.64 [R1+0x1870], R136 ;  /* 0x0018708801007387 */ /* 0x0005e80000100a00 */
[----:B------:R3:W-:Y:S05]  /*48c00*/  STL.64 [R1+0x1878], R138 ;  /* 0x0018788a01007387 */ /* 0x0007ea0000100a00 */
[----:B------:R-:W-:Y:S01]  /*48c10*/  IMAD.MOV.U32 R240, RZ, RZ, R132 ;  /* 0x000000fffff07224 */ /* 0x000fe200078e0084 */
[----:B------:R-:W-:Y:S01]  /*48c20*/  MOV R6, R135 ;  /* 0x0000008700067202 */ /* 0x000fe20000000f00 */
[----:B------:R-:W-:-:S02]  /*48c30*/  IMAD.MOV.U32 R129, RZ, RZ, R133 ;  /* 0x000000ffff817224 */ /* 0x000fc400078e0085 */
[----:B------:R-:W-:Y:S02]  /*48c40*/  IMAD.MOV.U32 R128, RZ, RZ, R134 ;  /* 0x000000ffff807224 */ /* 0x000fe400078e0086 */
[----:B------:R-:W-:Y:S01]  /*48c50*/  HMMA.1688.F32.TF32 R132, R228, R106, R244 ;  /* 0x0000006ae484723c */ /* 0x000fe200000810f4 */
[----:B------:R-:W-:-:S06]  /*48c60*/  IMAD.MOV.U32 R238, RZ, RZ, R39 ;  /* 0x000000ffffee7224 */ /* 0x000fcc00078e0027 */
[----:B------:R-:W-:Y:S01]  /*48c70*/  MOV R244, R83 ;  /* 0x0000005300f47202 */ /* 0x000fe20000000f00 */
[----:B------:R-:W-:Y:S01]  /*48c80*/  IMAD.MOV.U32 R245, RZ, RZ, R46 ;  /* 0x000000fffff57224 */ /* 0x000fe200078e002e */
[----:B------:R-:W4:Y:S01]  /*48c90*/  LDL.LU R83, [R1+0x5844] ;  /* 0x0058440001537983 */ /* 0x000f220000300800 */
[----:B------:R-:W-:Y:S02]  /*48ca0*/  IMAD.MOV.U32 R246, RZ, RZ, R47 ;  /* 0x000000fffff67224 */ /* 0x000fe400078e002f */
[----:B------:R-:W-:Y:S01]  /*48cb0*/  IMAD.MOV.U32 R247, RZ, RZ, R50 ;  /* 0x000000fffff77224 */ /* 0x000fe200078e0032 */
[----:B------:R-:W4:Y:S04]  /*48cc0*/  LDL.LU R46, [R1+0x5840] ;  /* 0x00584000012e7983 */ /* 0x000f280000300800 */
[----:B------:R-:W4:Y:S01]  /*48cd0*/  LDL.LU R47, [R1+0x583c] ;  /* 0x00583c00012f7983 */ /* 0x000f220000300800 */
[----:B------:R-:W-:-:S03]  /*48ce0*/  IMAD.MOV.U32 R239, RZ, RZ, R42 ;  /* 0x000000ffffef7224 */ /* 0x000fc600078e002a */
[----:B------:R-:W4:Y:S04]  /*48cf0*/  LDL.LU R50, [R1+0x5838] ;  /* 0x0058380001327983 */ /* 0x000f280000300800 */
[----:B------:R-:W4:Y:S01]  /*48d00*/  LDL.LU R59, [R1+0x5834] ;  /* 0x00583400013b7983 */ /* 0x000f220000300800 */
[----:B------:R-:W-:-:S03]  /*48d10*/  IMAD.MOV.U32 R221, RZ, RZ, R26 ;  /* 0x000000ffffdd7224 */ /* 0x000fc600078e001a */
[----:B------:R-:W4:Y:S01]  /*48d20*/  LDL.LU R38, [R1+0x5830] ;  /* 0x0058300001267983 */ /* 0x000f220000300800 */
[----:B------:R-:W-:-:S03]  /*48d30*/  MOV R222, R23 ;  /* 0x0000001700de7202 */ /* 0x000fc60000000f00 */
[----:B------:R-:W4:Y:S01]  /*48d40*/  LDL.LU R39, [R1+0x582c] ;  /* 0x00582c0001277983 */ /* 0x000f220000300800 */
[----:B------:R-:W-:-:S03]  /*48d50*/  IMAD.MOV.U32 R223, RZ, RZ, R22 ;  /* 0x000000ffffdf7224 */ /* 0x000fc600078e0016 */
[----:B------:R-:W4:Y:S01]  /*48d60*/  LDL.LU R42, [R1+0x5828] ;  /* 0x00582800012a7983 */ /* 0x000f220000300800 */
[----:B------:R-:W-:-:S03]  /*48d70*/  IMAD.MOV.U32 R224, RZ, RZ, R35 ;  /* 0x000000ffffe07224 */ /* 0x000fc600078e0023 */
[----:B------:R-:W4:Y:S04]  /*48d80*/  LDL.LU R43, [R1+0x5824] ;  /* 0x00582400012b7983 */ /* 0x000f280000300800 */
[----:B------:R-:W4:Y:S04]  /*48d90*/  LDL.LU R26, [R1+0x5820] ;  /* 0x00582000011a7983 */ /* 0x000f280000300800 */
[----:B------:R-:W4:Y:S04]  /*48da0*/  LDL.LU R23, [R1+0x581c] ;  /* 0x00581c0001177983 */ /* 0x000f280000300800 */
[----:B------:R-:W4:Y:S04]  /*48db0*/  LDL.LU R22, [R1+0x5818] ;  /* 0x0058180001167983 */ /* 0x000f280000300800 */
[----:B------:R-:W4:Y:S01]  /*48dc0*/  LDL.LU R35, [R1+0x5814] ;  /* 0x0058140001237983 */ /* 0x000f220000300800 */
[----:B------:R-:W-:Y:S01]  /*48dd0*/  IMAD.MOV.U32 R225, RZ, RZ, R82 ;  /* 0x000000ffffe17224 */ /* 0x000fe200078e0052 */
[----:B------:R-:W-:Y:S01]  /*48de0*/  MOV R227, R78 ;  /* 0x0000004e00e37202 */ /* 0x000fe20000000f00 */
[----:B------:R-:W-:Y:S01]  /*48df0*/  IMAD.MOV.U32 R226, RZ, RZ, R79 ;  /* 0x000000ffffe27224 */ /* 0x000fe200078e004f */
[----:B------:R-:W4:Y:S01]  /*48e00*/  LDL.LU R82, [R1+0x5810] ;  /* 0x0058100001527983 */ /* 0x000f220000300800 */
[----:B------:R-:W-:-:S03]  /*48e10*/  IMAD.MOV.U32 R216, RZ, RZ, R75 ;  /* 0x000000ffffd87224 */ /* 0x000fc600078e004b */
[----:B------:R-:W4:Y:S01]  /*48e20*/  LDL.LU R79, [R1+0x580c] ;  /* 0x00580c00014f7983 */ /* 0x000f220000300800 */
[----:B------:R-:W-:-:S03]  /*48e30*/  IMAD.MOV.U32 R217, RZ, RZ, R34 ;  /* 0x000000ffffd97224 */ /* 0x000fc600078e0022 */
[----:B------:R-:W4:Y:S01]  /*48e40*/  LDL.LU R78, [R1+0x5808] ;  /* 0x00580800014e7983 */ /* 0x000f220000300800 */
[----:B------:R-:W-:-:S03]  /*48e50*/  IMAD.MOV.U32 R218, RZ, RZ, R31 ;  /* 0x000000ffffda7224 */ /* 0x000fc600078e001f */
[----:B------:R-:W4:Y:S01]  /*48e60*/  LDL.LU R75, [R1+0x5804] ;  /* 0x00580400014b7983 */ /* 0x000f220000300800 */
[----:B------:R-:W-:Y:S01]  /*48e70*/  IMAD.MOV.U32 R219, RZ, RZ, R30 ;  /* 0x000000ffffdb7224 */ /* 0x000fe200078e001e */
[----:B------:R-:W-:Y:S02]  /*48e80*/  MOV R140, R27 ;  /* 0x0000001b008c7202 */ /* 0x000fe40000000f00 */
[----:B------:R-:W4:Y:S01]  /*48e90*/  LDL.LU R34, [R1+0x5800] ;  /* 0x0058000001227983 */ /* 0x000f220000300800 */
[----:B------:R-:W-:-:S03]  /*48ea0*/  IMAD.MOV.U32 R141, RZ, RZ, R58 ;  /* 0x000000ffff8d7224 */ /* 0x000fc600078e003a */
[----:B------:R-:W4:Y:S01]  /*48eb0*/  LDL.LU R31, [R1+0x57fc] ;  /* 0x0057fc00011f7983 */ /* 0x000f220000300800 */
[----:B------:R-:W-:-:S03]  /*48ec0*/  IMAD.MOV.U32 R142, RZ, RZ, R55 ;  /* 0x000000ffff8e7224 */ /* 0x000fc600078e0037 */
[----:B------:R-:W4:Y:S01]  /*48ed0*/  LDL.LU R30, [R1+0x57f8] ;  /* 0x0057f800011e7983 */ /* 0x000f220000300800 */
[----:B------:R-:W-:-:S03]  /*48ee0*/  IMAD.MOV.U32 R143, RZ, RZ, R54 ;  /* 0x000000ffff8f7224 */ /* 0x000fc600078e0036 */
[----:B------:R-:W4:Y:S01]  /*48ef0*/  LDL.LU R27, [R1+0x57f4] ;  /* 0x0057f400011b7983 */ /* 0x000f220000300800 */
[----:B--2---:R-:W-:-:S03]  /*48f00*/  IMAD.MOV.U32 R136, RZ, RZ, R51 ;  /* 0x000000ffff887224 */ /* 0x004fc600078e0033 */
[----:B------:R-:W2:Y:S01]  /*48f10*/  LDL.LU R58, [R1+0x57f0] ;  /* 0x0057f000013a7983 */ /* 0x000ea20000300800 */
[----:B------:R-:W-:-:S03]  /*48f20*/  MOV R137, R74 ;  /* 0x0000004a00897202 */ /* 0x000fc60000000f00 */
[----:B------:R-:W2:Y:S01]  /*48f30*/  LDL.LU R55, [R1+0x57ec] ;  /* 0x0057ec0001377983 */ /* 0x000ea20000300800 */
[----:B---3--:R-:W-:-:S03]  /*48f40*/  IMAD.MOV.U32 R138, RZ, RZ, R71 ;  /* 0x000000ffff8a7224 */ /* 0x008fc600078e0047 */
[----:B------:R-:W3:Y:S01]  /*48f50*/  LDL.LU R54, [R1+0x57e8] ;  /* 0x0057e80001367983 */ /* 0x000ee20000300800 */
[----:B------:R-:W-:-:S03]  /*48f60*/  IMAD.MOV.U32 R139, RZ, RZ, R70 ;  /* 0x000000ffff8b7224 */ /* 0x000fc600078e0046 */
[----:B------:R-:W2:Y:S01]  /*48f70*/  LDL.LU R51, [R1+0x57e4] ;  /* 0x0057e40001337983 */ /* 0x000ea20000300800 */
[----:B------:R-:W-:-:S03]  /*48f80*/  IMAD.MOV.U32 R144, RZ, RZ, R67 ;  /* 0x000000ffff907224 */ /* 0x000fc600078e0043 */
[----:B------:R-:W2:Y:S01]  /*48f90*/  LDL.LU R74, [R1+0x57e0] ;  /* 0x0057e000014a7983 */ /* 0x000ea20000300800 */
[----:B------:R-:W-:-:S03]  /*48fa0*/  IMAD.MOV.U32 R145, RZ, RZ, R66 ;  /* 0x000000ffff917224 */ /* 0x000fc600078e0042 */
[----:B------:R-:W2:Y:S01]  /*48fb0*/  LDL.LU R71, [R1+0x57dc] ;  /* 0x0057dc0001477983 */ /* 0x000ea20000300800 */
[----:B------:R-:W-:-:S03]  /*48fc0*/  MOV R146, R63 ;  /* 0x0000003f00927202 */ /* 0x000fc60000000f00 */
[----:B------:R-:W2:Y:S01]  /*48fd0*/  LDL.LU R70, [R1+0x57d8] ;  /* 0x0057d80001467983 */ /* 0x000ea20000300800 */
[----:B------:R-:W-:-:S03]  /*48fe0*/  IMAD.MOV.U32 R147, RZ, RZ, R62 ;  /* 0x000000ffff937224 */ /* 0x000fc600078e003e */
[----:B------:R-:W2:Y:S04]  /*48ff0*/  LDL.LU R67, [R1+0x57d4] ;  /* 0x0057d40001437983 */ /* 0x000ea80000300800 */
[----:B------:R-:W2:Y:S04]  /*49000*/  LDL.LU R66, [R1+0x57d0] ;  /* 0x0057d00001427983 */ /* 0x000ea80000300800 */
[----:B------:R-:W2:Y:S04]  /*49010*/  LDL.LU R63, [R1+0x57cc] ;  /* 0x0057cc00013f7983 */ /* 0x000ea80000300800 */
[----:B------:R-:W2:Y:S01]  /*49020*/  LDL.LU R62, [R1+0x57c8] ;  /* 0x0057c800013e7983 */ /* 0x000ea20000300800 */
[----:B----4-:R-:W-:Y:S01]  /*49030*/  MOV R155, R46 ;  /* 0x0000002e009b7202 */ /* 0x010fe20000000f00 */
[----:B------:R-:W-:-:S02]  /*49040*/  IMAD.MOV.U32 R154, RZ, RZ, R47 ;  /* 0x000000ffff9a7224 */ /* 0x000fc400078e002f */
[----:B------:R-:W-:Y:S02]  /*49050*/  IMAD.MOV.U32 R153, RZ, RZ, R50 ;  /* 0x000000ffff997224 */ /* 0x000fe400078e0032 */
[----:B------:R-:W-:Y:S02]  /*49060*/  IMAD.MOV.U32 R152, RZ, RZ, R59 ;  /* 0x000000ffff987224 */ /* 0x000fe400078e003b */
[----:B------:R-:W4:Y:S04]  /*49070*/  LDL.LU R59, [R1+0x57c4] ;  /* 0x0057c400013b7983 */ /* 0x000f280000300800 */
[----:B------:R-:W4:Y:S04]  /*49080*/  LDL.LU R50, [R1+0x57c0] ;  /* 0x0057c00001327983 */ /* 0x000f280000300800 */
[----:B------:R-:W4:Y:S01]  /*49090*/  LDL.LU R47, [R1+0x57bc] ;  /* 0x0057bc00012f7983 */ /* 0x000f220000300800 */
[----:B------:R-:W-:-:S02]  /*490a0*/  IMAD.MOV.U32 R158, RZ, RZ, R39 ;  /* 0x000000ffff9e7224 */ /* 0x000fc400078e0027 */
[----:B------:R-:W-:Y:S01]  /*490b0*/  IMAD.MOV.U32 R157, RZ, RZ, R42 ;  /* 0x000000ffff9d7224 */ /* 0x000fe200078e002a */
[----:B------:R-:W4:Y:S01]  /*490c0*/  LDL.LU R46, [R1+0x57b8] ;  /* 0x0057b800012e7983 */ /* 0x000f220000300800 */
[----:B------:R-:W-:-:S03]  /*490d0*/  IMAD.MOV.U32 R156, RZ, RZ, R43 ;  /* 0x000000ffff9c7224 */ /* 0x000fc600078e002b */
[----:B------:R-:W4:Y:S01]  /*490e0*/  LDL.LU R43, [R1+0x57b4] ;  /* 0x0057b400012b7983 */ /* 0x000f220000300800 */
[----:B------:R-:W-:-:S03]  /*490f0*/  IMAD.MOV.U32 R159, RZ, RZ, R38 ;  /* 0x000000ffff9f7224 */ /* 0x000fc600078e0026 */
[----:B------:R-:W4:Y:S04]  /*49100*/  LDL.LU R42, [R1+0x57b0] ;  /* 0x0057b000012a7983 */ /* 0x000f280000300800 */
[----:B------:R-:W4:Y:S04]  /*49110*/  LDL.LU R39, [R1+0x57ac] ;  /* 0x0057ac0001277983 */ /* 0x000f280000300800 */
[----:B------:R-:W4:Y:S01]  /*49120*/  LDL.LU R38, [R1+0x57a8] ;  /* 0x0057a80001267983 */ /* 0x000f220000300800 */
[----:B------:R-:W-:-:S03]  /*49130*/  MOV R160, R35 ;  /* 0x0000002300a07202 */ /* 0x000fc60000000f00 */
[----:B------:R-:W4:Y:S01]  /*49140*/  LDL.LU R35, [R1+0x57a4] ;  /* 0x0057a40001237983 */ /* 0x000f220000300800 */
[----:B------:R-:W-:Y:S02]  /*49150*/  IMAD.MOV.U32 R161, RZ, RZ, R22 ;  /* 0x000000ffffa17224 */ /* 0x000fe400078e0016 */
[----:B------:R-:W-:Y:S01]  /*49160*/  IMAD.MOV.U32 R162, RZ, RZ, R23 ;  /* 0x000000ffffa27224 */ /* 0x000fe200078e0017 */
[----:B------:R-:W4:Y:S01]  /*49170*/  LDL.LU R22, [R1+0x57a0] ;  /* 0x0057a00001167983 */ /* 0x000f220000300800 */
[----:B------:R-:W-:-:S03]  /*49180*/  IMAD.MOV.U32 R163, RZ, RZ, R26 ;  /* 0x000000ffffa37224 */ /* 0x000fc600078e001a */
[----:B------:R-:W4:Y:S04]  /*49190*/  LDL.LU R23, [R1+0x579c] ;  /* 0x00579c0001177983 */ /* 0x000f280000300800 */
[----:B------:R-:W4:Y:S01]  /*491a0*/  LDL.LU R26, [R1+0x5798] ;  /* 0x00579800011a7983 */ /* 0x000f220000300800 */
[----:B------:R-:W-:Y:S02]  /*491b0*/  IMAD.MOV.U32 R171, RZ, RZ, R34 ;  /* 0x000000ffffab7224 */ /* 0x000fe400078e0022 */
[----:B------:R-:W-:Y:S01]  /*491c0*/  IMAD.MOV.U32 R170, RZ, RZ, R31 ;  /* 0x000000ffffaa7224 */ /* 0x000fe200078e001f */
[----:B------:R-:W-:Y:S01]  /*491d0*/  MOV R169, R30 ;  /* 0x0000001e00a97202 */ /* 0x000fe20000000f00 */
[----:B------:R-:W-:Y:S02]  /*491e0*/  IMAD.MOV.U32 R168, RZ, RZ, R27 ;  /* 0x000000ffffa87224 */ /* 0x000fe400078e001b */
[----:B------:R-:W4:Y:S04]  /*491f0*/  LDL.LU R27, [R1+0x5794] ;  /* 0x00579400011b7983 */ /* 0x000f280000300800 */
[----:B------:R-:W4:Y:S04]  /*49200*/  LDL.LU R30, [R1+0x5790] ;  /* 0x00579000011e7983 */ /* 0x000f280000300800 */
[----:B------:R-:W4:Y:S04]  /*49210*/  LDL.LU R31, [R1+0x578c] ;  /* 0x00578c00011f7983 */ /* 0x000f280000300800 */
[----:B------:R-:W4:Y:S01]  /*49220*/  LDL.LU R34, [R1+0x5788] ;  /* 0x0057880001227983 */ /* 0x000f220000300800 */
[----:B---3--:R-:W-:-:S02]  /*49230*/  IMAD.MOV.U32 R173, RZ, RZ, R54 ;  /* 0x000000ffffad7224 */ /* 0x008fc400078e0036 */
[----:B--2---:R-:W-:Y:S02]  /*49240*/  IMAD.MOV.U32 R172, RZ, RZ, R51 ;  /* 0x000000ffffac7224 */ /* 0x004fe400078e0033 */
[----:B------:R-:W-:Y:S02]  /*49250*/  IMAD.MOV.U32 R174, RZ, RZ, R55 ;  /* 0x000000ffffae7224 */ /* 0x000fe400078e0037 */
[----:B------:R-:W-:Y:S02]  /*49260*/  IMAD.MOV.U32 R175, RZ, RZ, R58 ;  /* 0x000000ffffaf7224 */ /* 0x000fe400078e003a */
[----:B------:R-:W-:Y:S02]  /*49270*/  IMAD.MOV.U32 R179, RZ, RZ, R74 ;  /* 0x000000ffffb37224 */ /* 0x000fe400078e004a */
[----:B------:R-:W-:Y:S01]  /*49280*/  IMAD.MOV.U32 R178, RZ, RZ, R71 ;  /* 0x000000ffffb27224 */ /* 0x000fe200078e0047 */
[----:B------:R-:W-:Y:S01]  /*49290*/  MOV R177, R70 ;  /* 0x0000004600b17202 */ /* 0x000fe20000000f00 */
[----:B------:R-:W-:-:S02]  /*492a0*/  IMAD.MOV.U32 R176, RZ, RZ, R67 ;  /* 0x000000ffffb07224 */ /* 0x000fc400078e0043 */
[----:B------:R-:W-:Y:S02]  /*492b0*/  IMAD.MOV.U32 R183, RZ, RZ, R66 ;  /* 0x000000ffffb77224 */ /* 0x000fe400078e0042 */
[----:B------:R-:W-:Y:S02]  /*492c0*/  IMAD.MOV.U32 R182, RZ, RZ, R63 ;  /* 0x000000ffffb67224 */ /* 0x000fe400078e003f */
[----:B------:R-:W-:Y:S02]  /*492d0*/  IMAD.MOV.U32 R181, RZ, RZ, R62 ;  /* 0x000000ffffb57224 */ /* 0x000fe400078e003e */
[----:B------:R-:W-:Y:S01]  /*492e0*/  IMAD.MOV.U32 R164, RZ, RZ, R75 ;  /* 0x000000ffffa47224 */ /* 0x000fe200078e004b */
[----:B------:R-:W-:Y:S01]  /*492f0*/  MOV R166, R79 ;  /* 0x0000004f00a67202 */ /* 0x000fe20000000f00 */
[----:B------:R-:W-:Y:S02]  /*49300*/  IMAD.MOV.U32 R165, RZ, RZ, R78 ;  /* 0x000000ffffa57224 */ /* 0x000fe400078e004e */
[----:B------:R-:W-:-:S02]  /*49310*/  IMAD.MOV.U32 R167, RZ, RZ, R82 ;  /* 0x000000ffffa77224 */ /* 0x000fc400078e0052 */
[----:B------:R-:W-:Y:S02]  /*49320*/  IMAD.MOV.U32 R148, RZ, RZ, R83 ;  /* 0x000000ffff947224 */ /* 0x000fe400078e0053 */
[----:B------:R-:W-:Y:S01]  /*49330*/  IMAD.MOV.U32 R149, RZ, RZ, R86 ;  /* 0x000000ffff957224 */ /* 0x000fe200078e0056 */
[----:B------:R-:W-:Y:S01]  /*49340*/  MOV R151, R90 ;  /* 0x0000005a00977202 */ /* 0x000fe20000000f00 */
        /* <DEDUP_REMOVED lines=11> */
[----:B------:R-:W-:Y:S01]  /*49400*/  IMAD.MOV.U32 R250, RZ, RZ, R95 ;  /* 0x000000fffffa7224 */ /* 0x000fe200078e005f */
[----:B----4-:R-:W-:Y:S01]  /*49410*/  MOV R187, R50 ;  /* 0x0000003200bb7202 */ /* 0x010fe20000000f00 */
[----:B------:R-:W-:Y:S02]  /*49420*/  IMAD.MOV.U32 R186, RZ, RZ, R47 ;  /* 0x000000ffffba7224 */ /* 0x000fe400078e002f */
[----:B------:R-:W-:Y:S02]  /*49430*/  IMAD.MOV.U32 R185, RZ, RZ, R46 ;  /* 0x000000ffffb97224 */ /* 0x000fe400078e002e */
[----:B------:R-:W-:Y:S02]  /*49440*/  IMAD.MOV.U32 R184, RZ, RZ, R43 ;  /* 0x000000ffffb87224 */ /* 0x000fe400078e002b */
[----:B------:R-:W-:Y:S01]  /*49450*/  IMAD.MOV.U32 R211, RZ, RZ, R42 ;  /* 0x000000ffffd37224 */ /* 0x000fe200078e002a */
[----:B------:R-:W-:Y:S01]  /*49460*/  MOV R210, R39 ;  /* 0x0000002700d27202 */ /* 0x000fe20000000f00 */
[----:B------:R-:W-:-:S02]  /*49470*/  IMAD.MOV.U32 R209, RZ, RZ, R38 ;  /* 0x000000ffffd17224 */ /* 0x000fc400078e0026 */
[----:B------:R-:W-:Y:S02]  /*49480*/  IMAD.MOV.U32 R208, RZ, RZ, R35 ;  /* 0x000000ffffd07224 */ /* 0x000fe400078e0023 */
[----:B------:R-:W2:Y:S04]  /*49490*/  LDL.LU R35, [R1+0x5784] ;  /* 0x0057840001237983 */ /* 0x000ea80000300800 */
[----:B------:R-:W3:Y:S04]  /*494a0*/  LDL.LU R38, [R1+0x5780] ;  /* 0x0057800001267983 */ /* 0x000ee80000300800 */
[----:B------:R-:W3:Y:S04]  /*494b0*/  LDL.LU R39, [R1+0x577c] ;  /* 0x00577c0001277983 */ /* 0x000ee80000300800 */
[----:B------:R-:W4:Y:S04]  /*494c0*/  LDL.LU R42, [R1+0x5778] ;  /* 0x00577800012a7983 */ /* 0x000f280000300800 */
[----:B------:R-:W4:Y:S04]  /*494d0*/  LDL.LU R43, [R1+0x5774] ;  /* 0x00577400012b7983 */ /* 0x000f280000300800 */
[----:B------:R-:W2:Y:S04]  /*494e0*/  LDL.LU R46, [R1+0x5770] ;  /* 0x00577000012e7983 */ /* 0x000ea80000300800 */
[----:B------:R-:W2:Y:S04]  /*494f0*/  LDL.LU R47, [R1+0x576c] ;  /* 0x00576c00012f7983 */ /* 0x000ea80000300800 */
[----:B------:R-:W2:Y:S01]  /*49500*/  LDL.LU R50, [R1+0x5768] ;  /* 0x0057680001327983 */ /* 0x000ea20000300800 */
[----:B------:R-:W-:-:S03]  /*49510*/  MOV R180, R59 ;  /* 0x0000003b00b47202 */ /* 0x000fc60000000f00 */
[----:B------:R-:W2:Y:S04]  /*49520*/  LDL.LU R51, [R1+0x5764] ;  /* 0x0057640001337983 */ /* 0x000ea80000300800 */
[----:B------:R-:W3:Y:S04]  /*49530*/  LDL.LU R54, [R1+0x5760] ;  /* 0x0057600001367983 */ /* 0x000ee80000300800 */
        /* <DEDUP_REMOVED lines=24> */
[----:B------:R-:W3:Y:S01]  /*496c0*/  LDL.LU R95, [R1+0x56fc] ;  /* 0x0056fc00015f7983 */ /* 0x000ee20000300800 */
[----:B------:R-:W-:Y:S01]  /*496d0*/  IMAD.MOV.U32 R251, RZ, RZ, R7 ;  /* 0x000000fffffb7224 */ /* 0x000fe200078e0007 */
[C---:B--2---:R-:W-:Y:S08]  /*496e0*/  HMMA.1688.F32.TF32 R140, R228.reuse, R50, R140 ;  /* 0x00000032e48c723c */ /* 0x044ff0000008108c */
[C---:B---3--:R-:W-:Y:S11]  /*496f0*/  HMMA.1688.F32.TF32 R180, R228.reuse, R94, R180 ;  /* 0x0000005ee4b4723c */ /* 0x048ff600000810b4 */
[----:B------:R-:W-:Y:S11]  /*49700*/  @!UPT UIADD3 URZ, URZ, URZ, URZ ;  /* 0x0000003f3f3ff290 */ /* 0x000ff6000fffe03f */
[----:B------:R-:W-:Y:S02]  /*49710*/  @!UPT UIADD3 URZ, URZ, URZ, URZ ;  /* 0x0000003f3f3ff290 */ /* 0x000fe4000fffe03f */
[----:B------:R-:W-:Y:S01]  /*49720*/  IMAD.MOV.U32 R125, RZ, RZ, R180 ;  /* 0x000000ffff7d7224 */ /* 0x000fe200078e00b4 */
[----:B------:R-:W-:Y:S01]  /*49730*/  MOV R120, R183 ;  /* 0x000000b700787202 */ /* 0x000fe20000000f00 */
[----:B------:R-:W-:Y:S02]  /*49740*/  IMAD.MOV.U32 R124, RZ, RZ, R181 ;  /* 0x000000ffff7c7224 */ /* 0x000fe400078e00b5 */
[----:B------:R-:W-:Y:S02]  /*49750*/  IMAD.MOV.U32 R121, RZ, RZ, R182 ;  /* 0x000000ffff797224 */ /* 0x000fe400078e00b6 */
[C---:B------:R-:W-:Y:S08]  /*49760*/  HMMA.1688.F32.TF32 R180, R228.reuse, R90, R176 ;  /* 0x0000005ae4b4723c */ /* 0x040ff000000810b0 */
[C---:B------:R-:W-:Y:S08]  /*49770*/  HMMA.1688.F32.TF32 R176, R228.reuse, R86, R172 ;  /* 0x00000056e4b0723c */ /* 0x040ff000000810ac */
[C---:B------:R-:W-:Y:S08]  /*49780*/  HMMA.1688.F32.TF32 R172, R228.reuse, R82, R168 ;  /* 0x00000052e4ac723c */ /* 0x040ff000000810a8 */
        /* <DEDUP_REMOVED lines=13> */
[C---:B----4-:R-:W-:Y:S01]  /*49860*/  HMMA.1688.F32.TF32 R132, R228.reuse, R42, R216 ;  /* 0x0000002ae484723c */ /* 0x050fe200000810d8 */
        /* <DEDUP_REMOVED lines=18> */
[----:B------:R3:W-:Y:S01]  /*49990*/  STL.64 [R1+0x2eb8], R138 ;  /* 0x002eb88a01007387 */ /* 0x0007e20000100a00 */
[C---:B--2---:R-:W-:Y:S03]  /*499a0*/  HMMA.1688.F32.TF32 R140, R228.reuse, R38, R224 ;  /* 0x00000026e48c723c */ /* 0x044fe600000810e0 */
[----:B------:R-:W-:Y:S04]  /*499b0*/  STL.64 [R1+0x2ea0], R132 ;  /* 0x002ea08401007387 */ /* 0x000fe80000100a00 */
[----:B------:R2:W-:Y:S01]  /*499c0*/  STL.64 [R1+0x2ea8], R134 ;  /* 0x002ea88601007387 */ /* 0x0005e20000100a00 */
[C---:B---3--:R-:W-:Y:S08]  /*499d0*/  HMMA.1688.F32.TF32 R136, R228.reuse, R34, R220 ;  /* 0x00000022e488723c */ /* 0x048ff000000810dc */
[----:B--2---:R-:W-:Y:S07]  /*499e0*/  HMMA.1688.F32.TF32 R132, R228, R30, R248 ;  /* 0x0000001ee484723c */ /* 0x004fee00000810f8 */
        /* <DEDUP_REMOVED lines=8> */
[C---:B--2---:R-:W-:Y:S03]  /*49a70*/  HMMA.1688.F32.TF32 R136, R228.reuse, R26, R236 ;  /* 0x0000001ae488723c */ /* 0x044fe600000810ec */
[----:B------:R-:W2:Y:S05]  /*49a80*/  LDL.LU R236, [R1+0x2bd0] ;  /* 0x002bd00001ec7983 */ /* 0x000eaa0000300800 */
[----:B---3--:R-:W-:Y:S01]  /*49a90*/  HMMA.1688.F32.TF32 R132, R228, R22, R244 ;  /* 0x00000016e484723c */ /* 0x008fe200000810f4 */
[----:B------:R-:W-:-:S02]  /*49aa0*/  IMAD.MOV.U32 R237, RZ, RZ, R14 ;  /* 0x000000ffffed7224 */ /* 0x000fc400078e000e */
[----:B------:R-:W-:Y:S02]  /*49ab0*/  IMAD.MOV.U32 R238, RZ, RZ, R10 ;  /* 0x000000ffffee7224 */ /* 0x000fe400078e000a */
[----:B------:R-:W-:-:S10]  /*49ac0*/  IMAD.MOV.U32 R239, RZ, RZ, R242 ;  /* 0x000000ffffef7224 */ /* 0x000fd400078e00f2 */
[----:B------:R-:W-:Y:S04]  /*49ad0*/  STL.64 [R1+0x2e60], R136 ;  /* 0x002e608801007387 */ /* 0x000fe80000100a00 */
[----:B------:R-:W-:Y:S04]  /*49ae0*/  STL.64 [R1+0x2e68], R138 ;  /* 0x002e688a01007387 */ /* 0x000fe80000100a00 */
[----:B------:R3:W-:Y:S04]  /*49af0*/  STL.64 [R1+0x2e50], R132 ;  /* 0x002e508401007387 */ /* 0x0007e80000100a00 */
[----:B------:R4:W-:Y:S04]  /*49b00*/  STL.64 [R1+0x2e58], R134 ;  /* 0x002e588601007387 */ /* 0x0009e80000100a00 */
[----:B------:R-:W2:Y:S04]  /*49b10*/  LDL.LU R14, [R1+0x56f8] ;  /* 0x0056f800010e7983 */ /* 0x000ea80000300800 */
[----:B------:R-:W3:Y:S04]  /*49b20*/  LDL.LU R10, [R1+0x56f4] ;  /* 0x0056f400010a7983 */ /* 0x000ee80000300800 */
[----:B------:R-:W4:Y:S01]  /*49b30*/  LDL.LU R242, [R1+0x56f0] ;  /* 0x0056f00001f27983 */ /* 0x000f220000300800 */
[----:B------:R-:W-:Y:S01]  /*49b40*/  MOV R248, R11 ;  /* 0x0000000b00f87202 */ /* 0x000fe20000000f00 */
[----:B------:R-:W-:-:S02]  /*49b50*/  IMAD.MOV.U32 R249, RZ, RZ, R19 ;  /* 0x000000fffff97224 */ /* 0x000fc400078e0013 */
[----:B------:R-:W4:Y:S01]  /*49b60*/  LDL.LU R11, [R1+0x56ec] ;  /* 0x0056ec00010b7983 */ /* 0x000f220000300800 */
[----:B------:R-:W-:Y:S02]  /*49b70*/  IMAD.MOV.U32 R250, RZ, RZ, R18 ;  /* 0x000000fffffa7224 */ /* 0x000fe400078e0012 */
[----:B------:R-:W-:Y:S01]  /*49b80*/  IMAD.MOV.U32 R251, RZ, RZ, R15 ;  /* 0x000000fffffb7224 */ /* 0x000fe200078e000f */
[----:B------:R-:W4:Y:S04]  /*49b90*/  LDL.LU R19, [R1+0x56e8] ;  /* 0x0056e80001137983 */ /* 0x000f280000300800 */
[----:B------:R-:W4:Y:S04]  /*49ba0*/  LDL.LU R18, [R1+0x56e4] ;  /* 0x0056e40001127983 */ /* 0x000f280000300800 */
[----:B------:R-:W4:Y:S04]  /*49bb0*/  LDL.LU R15, [R1+0x56e0] ;  /* 0x0056e000010f7983 */ /* 0x000f280000300800 */
[----:B------:R-:W4:Y:S01]  /*49bc0*/  LDL.LU R220, [R1+0x2bf0] ;  /* 0x002bf00001dc7983 */ /* 0x000f220000300800 */
[----:B--2---:R-:W-:Y:S01]  /*49bd0*/  IMAD.MOV.U32 R223, RZ, RZ, R14 ;  /* 0x000000ffffdf7224 */ /* 0x004fe200078e000e */
[----:B---3--:R-:W-:Y:S01]  /*49be0*/  MOV R222, R10 ;  /* 0x0000000a00de7202 */ /* 0x008fe20000000f00 */
[----:B----4-:R-:W-:-:S02]  /*49bf0*/  IMAD.MOV.U32 R221, RZ, RZ, R242 ;  /* 0x000000ffffdd7224 */ /* 0x010fc400078e00f2 */
[----:B------:R-:W2:Y:S04]  /*49c00*/  LDL.LU R242, [R1+0x56dc] ;  /* 0x0056dc0001f27983 */ /* 0x000ea80000300800 */
[----:B------:R-:W3:Y:S04]  /*49c10*/  LDL.LU R10, [R1+0x56d8] ;  /* 0x0056d800010a7983 */ /* 0x000ee80000300800 */
[----:B------:R-:W4:Y:S04]  /*49c20*/  LDL.LU R14, [R1+0x56d4] ;  /* 0x0056d400010e7983 */ /* 0x000f280000300800 */
[----:B------:R-:W4:Y:S04]  /*49c30*/  LDL.LU R216, [R1+0x2c10] ;  /* 0x002c100001d87983 */ /* 0x000f280000300800 */
[----:B------:R-:W4:Y:S04]  /*49c40*/  LDL.LU R217, [R1+0x2c14] ;  /* 0x002c140001d97983 */ /* 0x000f280000300800 */
[----:B------:R-:W4:Y:S04]  /*49c50*/  LDL.LU R218, [R1+0x2c18] ;  /* 0x002c180001da7983 */ /* 0x000f280000300800 */
[----:B------:R-:W4:Y:S04]  /*49c60*/  LDL.LU R219, [R1+0x2c1c] ;  /* 0x002c1c0001db7983 */ /* 0x000f280000300800 */
[----:B------:R-:W1:Y:S01]  /*49c70*/  LDL.LU R132, [R1+0x2c20] ;  /* 0x002c200001847983 */ /* 0x000e620000300800 */
[C---:B------:R-:W-:Y:S08]  /*49c80*/  HMMA.1688.F32.TF32 R188, R228.reuse, R102, R208 ;  /* 0x00000066e4bc723c */ /* 0x040ff000000810d0 */
[----:B------:R-:W-:Y:S01]  /*49c90*/  HMMA.1688.F32.TF32 R184, R228, R98, R184 ;  /* 0x00000062e4b8723c */ /* 0x000fe200000810b8 */
[----:B--2---:R-:W-:-:S02]  /*49ca0*/  IMAD.MOV.U32 R135, RZ, RZ, R242 ;  /* 0x000000ffff877224 */ /* 0x004fc400078e00f2 */
[----:B---3--:R-:W-:Y:S02]  /*49cb0*/  IMAD.MOV.U32 R134, RZ, RZ, R10 ;  /* 0x000000ffff867224 */ /* 0x008fe400078e000a */
[----:B----4-:R-:W-:Y:S02]  /*49cc0*/  IMAD.MOV.U32 R133, RZ, RZ, R14 ;  /* 0x000000ffff857224 */ /* 0x010fe400078e000e */
[----:B------:R-:W2:Y:S04]  /*49cd0*/  LDL.LU R14, [R1+0x56d0] ;  /* 0x0056d000010e7983 */ /* 0x000ea80000300800 */
[----:B------:R-:W3:Y:S04]  /*49ce0*/  LDL.LU R10, [R1+0x56cc] ;  /* 0x0056cc00010a7983 */ /* 0x000ee80000300800 */
[----:B------:R-:W4:Y:S04]  /*49cf0*/  LDL.LU R242, [R1+0x56c8] ;  /* 0x0056c80001f27983 */ /* 0x000f280000300800 */
        /* <DEDUP_REMOVED lines=54> */
[----:B------:R-:W-:-:S03]  /*4a060*/  IMAD.MOV.U32 R116, RZ, RZ, R185 ;  /* 0x000000ffff747224 */ /* 0x000fc600078e00b9 */
[----:B------:R-:W4:Y:S01]  /*4a070*/  LDL.LU R197, [R1+0x2d24] ;  /* 0x002d240001c57983 */ /* 0x000f220000300800 */
[----:B------:R-:W-:-:S03]  /*4a080*/  MOV R113, R186 ;  /* 0x000000ba00717202 */ /* 0x000fc60000000f00 */
        /* <DEDUP_REMOVED lines=21> */
[----:B------:R-:W-:Y:S01]  /*4a1e0*/  IMAD.MOV.U32 R225, RZ, RZ, R18 ;  /* 0x000000ffffe17224 */ /* 0x000fe200078e0012 */
[----:B------:R-:W-:Y:S01]  /*4a1f0*/  MOV R226, R19 ;  /* 0x0000001300e27202 */ /* 0x000fe20000000f00 */
[----:B--2---:R-:W-:Y:S02]  /*4a200*/  IMAD.MOV.U32 R139, RZ, RZ, R14 ;  /* 0x000000ffff8b7224 */ /* 0x004fe400078e000e */
[----:B---3--:R-:W-:Y:S01]  /*4a210*/  IMAD.MOV.U32 R138, RZ, RZ, R10 ;  /* 0x000000ffff8a7224 */ /* 0x008fe200078e000a */
[----:B----4-:R-:W-:Y:S02]  /*4a220*/  MOV R137, R242 ;  /* 0x000000f200897202 */ /* 0x010fe40000000f00 */
[----:B------:R-:W2:Y:S04]  /*4a230*/  LDL.LU R242, [R1+0x56c4] ;  /* 0x0056c40001f27983 */ /* 0x000ea80000300800 */
[----:B------:R-:W3:Y:S04]  /*4a240*/  LDL.LU R10, [R1+0x56c0] ;  /* 0x0056c000010a7983 */ /* 0x000ee80000300800 */
[----:B------:R-:W4:Y:S04]  /*4a250*/  LDL.LU R14, [R1+0x56bc] ;  /* 0x0056bc00010e7983 */ /* 0x000f280000300800 */
[----:B------:R-:W4:Y:S04]  /*4a260*/  LDL.LU R15, [R1+0x56b8] ;  /* 0x0056b800010f7983 */ /* 0x000f280000300800 */
[----:B------:R-:W2:Y:S04]  /*4a270*/  LDL.LU R18, [R1+0x56b4] ;  /* 0x0056b40001127983 */ /* 0x000ea80000300800 */
[----:B------:R-:W2:Y:S01]  /*4a280*/  LDL.LU R19, [R1+0x56b0] ;  /* 0x0056b00001137983 */ /* 0x000ea20000300800 */
[----:B------:R-:W-:-:S02]  /*4a290*/  IMAD.MOV.U32 R227, RZ, RZ, R11 ;  /* 0x000000ffffe37224 */ /* 0x000fc400078e000b */
[----:B------:R-:W-:Y:S01]  /*4a2a0*/  IMAD.MOV.U32 R244, RZ, RZ, R243 ;  /* 0x000000fffff47224 */ /* 0x000fe200078e00f3 */
[----:B------:R-:W3:Y:S04]  /*4a2b0*/  LDL.LU R11, [R1+0x56ac] ;  /* 0x0056ac00010b7983 */ /* 0x000ee80000300800 */
[----:B------:R-:W3:Y:S04]  /*4a2c0*/  LDL.LU R243, [R1+0x56a8] ;  /* 0x0056a80001f37983 */ /* 0x000ee80000300800 */
[----:B------:R-:W3:Y:S04]  /*4a2d0*/  LDL.LU R245, [R1+0x2bc4] ;  /* 0x002bc40001f57983 */ /* 0x000ee80000300800 */
[----:B------:R-:W3:Y:S04]  /*4a2e0*/  LDL.LU R246, [R1+0x2bc8] ;  /* 0x002bc80001f67983 */ /* 0x000ee80000300800 */
[----:B------:R-:W3:Y:S01]  /*4a2f0*/  LDL.LU R247, [R1+0x2bcc] ;  /* 0x002bcc0001f77983 */ /* 0x000ee20000300800 */
[C---:B-1----:R-:W-:Y:S08]  /*4a300*/  HMMA.1688.F32.TF32 R132, R232.reuse, R74, R132 ;  /* 0x0000004ae884723c */ /* 0x042ff00000081084 */
[C---:B------:R-:W-:Y:S08]  /*4a310*/  HMMA.1688.F32.TF32 R172, R232.reuse, R114, R172 ;  /* 0x00000072e8ac723c */ /* 0x040ff000000810ac */
[C---:B------:R-:W-:Y:S11]  /*4a320*/  HMMA.1688.F32.TF32 R176, R232.reuse, R118, R176 ;  /* 0x00000076e8b0723c */ /* 0x040ff600000810b0 */
[----:B------:R-:W-:Y:S05]  /*4a330*/  @!UPT UIADD3 URZ, URZ, URZ, URZ ;  /* 0x0000003f3f3ff290 */ /* 0x000fea000fffe03f */
[----:B------:R-:W-:Y:S02]  /*4a340*/  IMAD.MOV.U32 R17, RZ, RZ, R174 ;  /* 0x000000ffff117224 */ /* 0x000fe400078e00ae */
[----:B------:R-:W-:Y:S01]  /*4a350*/  IMAD.MOV.U32 R16, RZ, RZ, R175 ;  /* 0x000000ffff107224 */ /* 0x000fe200078e00af */
[C---:B------:R-:W-:Y:S08]  /*4a360*/  HMMA.1688.F32.TF32 R184, R232.reuse, R126, R184 ;  /* 0x0000007ee8b8723c */ /* 0x040ff000000810b8 */
[----:B------:R-:W-:Y:S08]  /*4a370*/  HMMA.1688.F32.TF32 R180, R232, R122, R180 ;  /* 0x0000007ae8b4723c */ /* 0x000ff000000810b4 */
[C---:B----4-:R-:W-:Y:S08]  /*4a380*/  HMMA.1688.F32.TF32 R188, R228.reuse, R14, R188 ;  /* 0x0000000ee4bc723c */ /* 0x050ff000000810bc */
[C---:B--2---:R-:W-:Y:S08]  /*4a390*/  HMMA.1688.F32.TF32 R200, R228.reuse, R18, R212 ;  /* 0x00000012e4c8723c */ /* 0x044ff000000810d4 */
[C---:B---3--:R-:W-:Y:S08]  /*4a3a0*/  HMMA.1688.F32.TF32 R196, R228.reuse, R10, R196 ;  /* 0x0000000ae4c4723c */ /* 0x048ff000000810c4 */
[----:B------:R-:W-:Y:S01]  /*4a3b0*/  HMMA.1688.F32.TF32 R192, R228, R242, R192 ;  /* 0x000000f2e4c0723c */ /* 0x000fe200000810c0 */
[----:B------:R-:W-:Y:S04]  /*4a3c0*/  LDS R228, [R3+0x4100] ;  /* 0x0041000003e47984 */ /* 0x000fe80000000800 */
[----:B------:R-:W-:Y:S04]  /*4a3d0*/  LDS R230, [R3+0x6100] ;  /* 0x0061000003e67984 */ /* 0x000fe80000000800 */
[----:B------:R-:W-:Y:S04]  /*4a3e0*/  STL.64 [R1+0x2e40], R200 ;  /* 0x002e40c801007387 */ /* 0x000fe80000100a00 */
[----:B------:R-:W-:Y:S04]  /*4a3f0*/  STL.64 [R1+0x2e48], R202 ;  /* 0x002e48ca01007387 */ /* 0x000fe80000100a00 */
[----:B------:R-:W-:Y:S04]  /*4a400*/  STL.64 [R1+0x2e30], R188 ;  /* 0x002e30bc01007387 */ /* 0x000fe80000100a00 */
[----:B------:R1:W-:Y:S04]  /*4a410*/  STL.64 [R1+0x2e38], R190 ;  /* 0x002e38be01007387 */ /* 0x0003e80000100a00 */
[----:B------:R-:W-:Y:S04]  /*4a420*/  LDS R229, [R4+0x4100] ;  /* 0x0041000004e57984 */ /* 0x000fe80000000800 */
[----:B------:R-:W2:Y:S01]  /*4a430*/  LDS R231, [R4+0x6100] ;  /* 0x0061000004e77984 */ /* 0x000ea20000000800 */
[C---:B-1----:R-:W-:Y:S03]  /*4a440*/  HMMA.1688.F32.TF32 R188, R232.reuse, R130, R208 ;  /* 0x00000082e8bc723c */ /* 0x042fe600000810d0 */
[----:B------:R-:W-:Y:S04]  /*4a450*/  STL.64 [R1+0x2e20], R196 ;  /* 0x002e20c401007387 */ /* 0x000fe80000100a00 */
[----:B------:R-:W-:Y:S04]  /*4a460*/  STL.64 [R1+0x2e28], R198 ;  /* 0x002e28c601007387 */ /* 0x000fe80000100a00 */
[----:B------:R-:W-:Y:S04]  /*4a470*/  STL.64 [R1+0x1ea0], R192 ;  /* 0x001ea0c001007387 */ /* 0x000fe80000100a00 */
[----:B------:R-:W-:Y:S08]  /*4a480*/  STL.64 [R1+0x1ea8], R194 ;  /* 0x001ea8c201007387 */ /* 0x000ff00000100a00 */
        /* <DEDUP_REMOVED lines=8> */
[----:B------:R1:W-:Y:S02]  /*4a510*/  STL.64 [R1+0x2de0], R172 ;  /* 0x002de0ac01007387 */ /* 0x0003e40000100a00 */
[C---:B-1----:R-:W-:Y:S08]  /*4a520*/  HMMA.1688.F32.TF32 R172, R232.reuse, R110, R168 ;  /* 0x0000006ee8ac723c */ /* 0x042ff000000810a8 */
        /* <DEDUP_REMOVED lines=19> */
[----:B------:R-:W-:Y:S01]  /*4a660*/  STL.64 [R1+0x2d88], R154 ;  /* 0x002d889a01007387 */ /* 0x000fe20000100a00 */
[C---:B------:R-:W-:Y:S03]  /*4a670*/  HMMA.1688.F32.TF32 R140, R232.reuse, R70, R216 ;  /* 0x00000046e88c723c */ /* 0x040fe600000810d8 */
        /* <DEDUP_REMOVED lines=8> */
[C---:B-1----:R-:W-:Y:S08]  /*4a700*/  HMMA.1688.F32.TF32 R136, R232.reuse, R66, R224 ;  /* 0x00000042e888723c */ /* 0x042ff000000810e0 */
[C---:B---3--:R-:W-:Y:S01]  /*4a710*/  HMMA.1688.F32.TF32 R132, R232.reuse, R62, R220 ;  /* 0x0000003ee884723c */ /* 0x048fe200000810dc */
[----:B------:R-:W-:Y:S04]  /*4a720*/  STL.64 [R1+0x2d30], R140 ;  /* 0x002d308c01007387 */ /* 0x000fe80000100a00 */
[----:B------:R1:W-:Y:S10]  /*4a730*/  STL.64 [R1+0x2d38], R142 ;  /* 0x002d388e01007387 */ /* 0x0003f40000100a00 */
[----:B------:R-:W-:Y:S01]  /*4a740*/  STL.64 [R1+0x2d20], R136 ;  /* 0x002d208801007387 */ /* 0x000fe20000100a00 */
[C---:B-1----:R-:W-:Y:S03]  /*4a750*/  HMMA.1688.F32.TF32 R140, R232.reuse, R58, R248 ;  /* 0x0000003ae88c723c */ /* 0x042fe600000810f8 */
[----:B------:R1:W-:Y:S04]  /*4a760*/  STL.64 [R1+0x2d28], R138 ;  /* 0x002d288a01007387 */ /* 0x0003e80000100a00 */
[----:B------:R-:W-:Y:S04]  /*4a770*/  STL.64 [R1+0x2d10], R132 ;  /* 0x002d108401007387 */ /* 0x000fe80000100a00 */
[----:B------:R3:W-:Y:S01]  /*4a780*/  STL.64 [R1+0x2d18], R134 ;  /* 0x002d188601007387 */ /* 0x0007e20000100a00 */
[C---:B-1----:R-:W-:Y:S08]  /*4a790*/  HMMA.1688.F32.TF32 R136, R232.reuse, R54, R236 ;  /* 0x00000036e888723c */ /* 0x042ff000000810ec */
[----:B---3--:R-:W-:Y:S03]  /*4a7a0*/  HMMA.1688.F32.TF32 R132, R232, R50, R244 ;  /* 0x00000032e884723c */ /* 0x008fe600000810f4 */
[----:B------:R-:W-:Y:S04]  /*4a7b0*/  STL.64 [R1+0x2d00], R140 ;  /* 0x002d008c01007387 */ /* 0x000fe80000100a00 */
[----:B------:R-:W-:Y:S04]  /*4a7c0*/  STL.64 [R1+0x2d08], R142 ;  /* 0x002d088e01007387 */ /* 0x000fe80000100a00 */
[----:B------:R-:W3:Y:S04]  /*4a7d0*/  LDL.LU R236, [R1+0x1d20] ;  /* 0x001d200001ec7983 */ /* 0x000ee80000300800 */
[----:B------:R-:W-:Y:S04]  /*4a7e0*/  STL.64 [R1+0x2cf0], R136 ;  /* 0x002cf08801007387 */ /* 0x000fe80000100a00 */
[----:B------:R-:W-:Y:S04]  /*4a7f0*/  STL.64 [R1+0x2cf8], R138 ;  /* 0x002cf88a01007387 */ /* 0x000fe80000100a00 */
[----:B------:R1:W-:Y:S04]  /*4a800*/  STL.64 [R1+0x2ce0], R132 ;  /* 0x002ce08401007387 */ /* 0x0003e80000100a00 */
[----:B------:R4:W-:Y:S04]  /*4a810*/  STL.64 [R1+0x2ce8], R134 ;  /* 0x002ce88601007387 */ /* 0x0009e80000100a00 */
[----:B------:R-:W3:Y:S04]  /*4a820*/  LDL.LU R237, [R1+0x1d24] ;  /* 0x001d240001ed7983 */ /* 0x000ee80000300800 */
[----:B------:R-:W3:Y:S04]  /*4a830*/  LDL.LU R238, [R1+0x1d28] ;  /* 0x001d280001ee7983 */ /* 0x000ee80000300800 */
[----:B------:R-:W3:Y:S04]  /*4a840*/  LDL.LU R239, [R1+0x1d2c] ;  /* 0x001d2c0001ef7983 */ /* 0x000ee80000300800 */
[----:B------:R-:W2:Y:S04]  /*4a850*/  LDL.LU R248, [R1+0x1d30] ;  /* 0x001d300001f87983 */ /* 0x000ea80000300800 */
        /* <DEDUP_REMOVED lines=11> */
[----:B-1----:R-:W2:Y:S04]  /*4a910*/  LDL.LU R132, [R1+0x1d70] ;  /* 0x001d700001847983 */ /* 0x002ea80000300800 */
[----:B------:R-:W2:Y:S04]  /*4a920*/  LDL.LU R133, [R1+0x1d74] ;  /* 0x001d740001857983 */ /* 0x000ea80000300800 */
[----:B----4-:R-:W2:Y:S04]  /*4a930*/  LDL.LU R134, [R1+0x1d78] ;  /* 0x001d780001867983 */ /* 0x010ea80000300800 */
[----:B------:R-:W2:Y:S04]  /*4a940*/  LDL.LU R135, [R1+0x1d7c] ;  /* 0x001d7c0001877983 */ /* 0x000ea80000300800 */
[----:B------:R-:W4:Y:S04]  /*4a950*/  LDL.LU R140, [R1+0x1d90] ;  /* 0x001d9000018c7983 */ /* 0x000f280000300800 */
[----:B------:R-:W4:Y:S04]  /*4a960*/  LDL.LU R141, [R1+0x1d94] ;  /* 0x001d9400018d7983 */ /* 0x000f280000300800 */
[----:B------:R-:W4:Y:S04]  /*4a970*/  LDL.LU R142, [R1+0x1d98] ;  /* 0x001d9800018e7983 */ /* 0x000f280000300800 */
[----:B------:R-:W4:Y:S04]  /*4a980*/  LDL.LU R143, [R1+0x1d9c] ;  /* 0x001d9c00018f7983 */ /* 0x000f280000300800 */
        /* <DEDUP_REMOVED lines=84> */
[C---:B--2---:R-:W-:Y:S08]  /*4aed0*/  HMMA.1688.F32.TF32 R132, R228.reuse, R94, R132 ;  /* 0x0000005ee484723c */ /* 0x044ff00000081084 */
[----:B---3--:R-:W-:Y:S08]  /*4aee0*/  HMMA.1688.F32.TF32 R168, R228, R130, R168 ;  /* 0x00000082e4a8723c */ /* 0x008ff000000810a8 */
[C---:B----4-:R-:W-:Y:S08]  /*4aef0*/  HMMA.1688.F32.TF32 R176, R232.reuse, R10, R176 ;  /* 0x0000000ae8b0723c */ /* 0x050ff000000810b0 */
[C---:B------:R-:W-:Y:S08]  /*4af00*/  HMMA.1688.F32.TF32 R180, R232.reuse, R14, R180 ;  /* 0x0000000ee8b4723c */ /* 0x040ff000000810b4 */
[C---:B------:R-:W-:Y:S08]  /*4af10*/  HMMA.1688.F32.TF32 R184, R232.reuse, R18, R184 ;  /* 0x00000012e8b8723c */ /* 0x040ff000000810b8 */
[C---:B------:R-:W-:Y:S08]  /*4af20*/  HMMA.1688.F32.TF32 R192, R232.reuse, R26, R192 ;  /* 0x0000001ae8c0723c */ /* 0x040ff000000810c0 */
[C---:B------:R-:W-:Y:S08]  /*4af30*/  HMMA.1688.F32.TF32 R188, R232.reuse, R34, R188 ;  /* 0x00000022e8bc723c */ /* 0x040ff000000810bc */
[C---:B------:R-:W-:Y:S08]  /*4af40*/  HMMA.1688.F32.TF32 R200, R232.reuse, R46, R200 ;  /* 0x0000002ee8c8723c */ /* 0x040ff000000810c8 */
[C---:B------:R-:W-:Y:S11]  /*4af50*/  HMMA.1688.F32.TF32 R204, R232.reuse, R42, R204 ;  /* 0x0000002ae8cc723c */ /* 0x040ff600000810cc */
[----:B------:R-:W-:Y:S04]  /*4af60*/  @!UPT UIADD3 URZ, URZ, URZ, URZ ;  /* 0x0000003f3f3ff290 */ /* 0x000fe8000fffe03f */
[----:B------:R-:W-:Y:S04]  /*4af70*/  STL.64 [R1+0x2cd0], R200 ;  /* 0x002cd0c801007387 */ /* 0x000fe80000100a00 */
[----:B------:R1:W-:Y:S02]  /*4af80*/  STL.64 [R1+0x2cd8], R202 ;  /* 0x002cd8ca01007387 */ /* 0x0003e40000100a00 */
[C---:B-1----:R-:W-:Y:S02]  /*4af90*/  HMMA.1688.F32.TF32 R200, R232.reuse, R38, R212 ;  /* 0x00000026e8c8723c */ /* 0x042fe400000810d4 */
[----:B------:R-:W-:Y:S04]  /*4afa0*/  STL.64 [R1+0x2cc0], R204 ;  /* 0x002cc0cc01007387 */ /* 0x000fe80000100a00 */
[----:B------:R-:W-:Y:S02]  /*4afb0*/  STL.64 [R1+0x2cc8], R206 ;  /* 0x002cc8ce01007387 */ /* 0x000fe40000100a00 */
[C---:B------:R-:W-:Y:S11]  /*4afc0*/  HMMA.1688.F32.TF32 R196, R232.reuse, R30, R196 ;  /* 0x0000001ee8c4723c */ /* 0x040ff600000810c4 */
[----:B------:R-:W-:Y:S04]  /*4afd0*/  @!UPT UIADD3 URZ, URZ, URZ, URZ ;  /* 0x0000003f3f3ff290 */ /* 0x000fe8000fffe03f */
[----:B------:R-:W-:Y:S04]  /*4afe0*/  STL.64 [R1+0x2cb0], R200 ;  /* 0x002cb0c801007387 */ /* 0x000fe80000100a00 */
[----:B------:R-:W-:Y:S04]  /*4aff0*/  STL.64 [R1+0x2cb8], R202 ;  /* 0x002cb8ca01007387 */ /* 0x000fe80000100a00 */
[----:B------:R-:W-:Y:S04]  /*4b000*/  STL.64 [R1+0x2ca0], R188 ;  /* 0x002ca0bc01007387 */ /* 0x000fe80000100a00 */
[----:B------:R1:W-:Y:S01]  /*4b010*/  STL.64 [R1+0x2ca8], R190 ;  /* 0x002ca8be01007387 */ /* 0x0003e20000100a00 */
[C---:B------:R-:W-:Y:S08]  /*4b020*/  HMMA.1688.F32.TF32 R172, R232.reuse, R242, R172 ;  /* 0x000000f2e8ac723c */ /* 0x040ff000000810ac */
[----:B-1----:R-:W-:Y:S01]  /*4b030*/  HMMA.1688.F32.TF32 R188, R232, R22, R208 ;  /* 0x00000016e8bc723c */ /* 0x002fe200000810d0 */
[----:B------:R-:W-:Y:S04]  /*4b040*/  STL.64 [R1+0x2c90], R196 ;  /* 0x002c90c401007387 */ /* 0x000fe80000100a00 */
[----:B------:R-:W-:Y:S04]  /*4b050*/  STL.64 [R1+0x2c98], R198 ;  /* 0x002c98c601007387 */ /* 0x000fe80000100a00 */
[----:B------:R-:W-:Y:S04]  /*4b060*/  STL.64 [R1+0x2c80], R192 ;  /* 0x002c80c001007387 */ /* 0x000fe80000100a00 */
[----:B------:R-:W-:Y:S04]  /*4b070*/  STL.64 [R1+0x2c88], R194 ;  /* 0x002c88c201007387 */ /* 0x000fe80000100a00 */
[----:B------:R-:W-:Y:S04]  /*4b080*/  LDS R232, [R3+0x4180] ;  /* 0x0041800003e87984 */ /* 0x000fe80000000800 */
[----:B------:R-:W-:Y:S04]  /*4b090*/  LDS R234, [R3+0x6180] ;  /* 0x0061800003ea7984 */ /* 0x000fe80000000800 */
        /* <DEDUP_REMOVED lines=12> */
[----:B------:R-:W-:Y:S04]  /*4b160*/  LDS R233, [R4+0x4180] ;  /* 0x0041800004e97984 */ /* 0x000fe80000000800 */
[----:B------:R-:W2:Y:S01]  /*4b170*/  LDS R235, [R4+0x6180] ;  /* 0x0061800004eb7984 */ /* 0x000ea20000000800 */
        /* <DEDUP_REMOVED lines=37> */
[C---:B---3--:R-:W-:Y:S03]  /*4b3d0*/  HMMA.1688.F32.TF32 R132, R228.reuse, R70, R244 ;  /* 0x00000046e484723c */ /* 0x048fe600000810f4 */
        /* <DEDUP_REMOVED lines=24> */
[----:B----4-:R-:W4:Y:S04]  /*4b560*/  LDL.LU R134, [R1+0x1b78] ;  /* 0x001b780001867983 */ /* 0x010f280000300800 */
        /* <DEDUP_REMOVED lines=91> */
[----:B------:R-:W-:Y:S08]  /*4bb20*/  HMMA.1688.F32.TF32 R148, R232, R130, R148 ;  /* 0x00000082e894723c */ /* 0x000ff00000081094 */
[C---:B----4-:R-:W-:Y:S08]  /*4bb30*/  HMMA.1688.F32.TF32 R164, R228.reuse, R18, R164 ;  /* 0x00000012e4a4723c */ /* 0x050ff000000810a4 */
[C---:B------:R-:W-:Y:S08]  /*4bb40*/  HMMA.1688.F32.TF32 R168, R228.reuse, R22, R168 ;  /* 0x00000016e4a8723c */ /* 0x040ff000000810a8 */
[C---:B------:R-:W-:Y:S08]  /*4bb50*/  HMMA.1688.F32.TF32 R176, R228.reuse, R30, R176 ;  /* 0x0000001ee4b0723c */ /* 0x040ff000000810b0 */
        /* <DEDUP_REMOVED lines=19> */
[C---:B-1----:R-:W-:Y:S01]  /*4bc90*/  HMMA.1688.F32.TF32 R188, R228.reuse, R42, R208 ;  /* 0x0000002ae4bc723c */ /* 0x042fe200000810d0 */
[----:B------:R-:W-:Y:S07]  /*4bca0*/  STL.64 [R1+0x2b00], R196 ;  /* 0x002b00c401007387 */ /* 0x000fee0000100a00 */
[----:B------:R-:W-:Y:S01]  /*4bcb0*/  HMMA.1688.F32.TF32 R156, R228, R10, R156 ;  /* 0x0000000ae49c723c */ /* 0x000fe2000008109c */
[----:B------:R-:W-:Y:S04]  /*4bcc0*/  STL.64 [R1+0x2b08], R198 ;  /* 0x002b08c601007387 */ /* 0x000fe80000100a00 */
[----:B------:R-:W-:Y:S04]  /*4bcd0*/  STL.64 [R1+0x2af0], R192 ;  /* 0x002af0c001007387 */ /* 0x000fe80000100a00 */
[----:B------:R-:W-:Y:S01]  /*4bce0*/  STL.64 [R1+0x2af8], R194 ;  /* 0x002af8c201007387 */ /* 0x000fe20000100a00 */
[C---:B------:R-:W-:Y:S03]  /*4bcf0*/  HMMA.1688.F32.TF32 R132, R232.reuse, R114, R132 ;  /* 0x00000072e884723c */ /* 0x040fe60000081084 */
        /* <DEDUP_REMOVED lines=24> */
[----:B------:R-:W-:Y:S01]  /*4be80*/  LDS R229, [R4+0x4200] ;  /* 0x0042000004e57984 */ /* 0x000fe20000000800 */
[C---:B-1----:R-:W-:Y:S03]  /*4be90*/  HMMA.1688.F32.TF32 R148, R232.reuse, R126, R144 ;  /* 0x0000007ee894723c */ /* 0x042fe60000081090 */
[----:B------:R-:W1:Y:S05]  /*4bea0*/  LDS R231, [R4+0x6200] ;  /* 0x0062000004e77984 */ /* 0x000e6a0000000800 */
[C---:B------:R-:W-:Y:S08]  /*4beb0*/  HMMA.1688.F32.TF32 R144, R232.reuse, R122, R136 ;  /* 0x0000007ae890723c */ /* 0x040ff00000081088 */
[C---:B------:R-:W-:Y:S07]  /*4bec0*/  HMMA.1688.F32.TF32 R136, R232.reuse, R118, R140 ;  /* 0x00000076e888723c */ /* 0x040fee000008108c */
[----:B------:R-:W-:Y:S01]  /*4bed0*/  STL.64 [R1+0x2a50], R148 ;  /* 0x002a509401007387 */ /* 0x000fe20000100a00 */
[C---:B------:R-:W-:Y:S03]  /*4bee0*/  HMMA.1688.F32.TF32 R140, R232.reuse, R110, R216 ;  /* 0x0000006ee88c723c */ /* 0x040fe600000810d8 */
[----:B------:R-:W-:Y:S04]  /*4bef0*/  STL.64 [R1+0x2a58], R150 ;  /* 0x002a589601007387 */ /* 0x000fe80000100a00 */
[----:B------:R-:W-:Y:S04]  /*4bf00*/  STL.64 [R1+0x2a40], R144 ;  /* 0x002a409001007387 */ /* 0x000fe80000100a00 */
[----:B------:R-:W-:Y:S04]  /*4bf10*/  STL.64 [R1+0x2a48], R146 ;  /* 0x002a489201007387 */ /* 0x000fe80000100a00 */
[----:B------:R-:W-:Y:S04]  /*4bf20*/  STL.64 [R1+0x2a30], R136 ;  /* 0x002a308801007387 */ /* 0x000fe80000100a00 */
[----:B------:R2:W-:Y:S04]  /*4bf30*/  STL.64 [R1+0x2a38], R138 ;  /* 0x002a388a01007387 */ /* 0x0005e80000100a00 */
[----:B------:R-:W-:Y:S04]  /*4bf40*/  STL.64 [R1+0x2a20], R132 ;  /* 0x002a208401007387 */ /* 0x000fe80000100a00 */
[----:B------:R3:W-:Y:S01]  /*4bf50*/  STL.64 [R1+0x2a28], R134 ;  /* 0x002a288601007387 */ /* 0x0007e20000100a00 */
[C---:B--2---:R-:W-:Y:S08]  /*4bf60*/  HMMA.1688.F32.TF32 R136, R232.reuse, R106, R224 ;  /* 0x0000006ae888723c */ /* 0x044ff000000810e0 */
[C---:B---3--:R-:W-:Y:S01]  /*4bf70*/  HMMA.1688.F32.TF32 R132, R232.reuse, R102, R220 ;  /* 0x00000066e884723c */ /* 0x048fe200000810dc */
[----:B------:R-:W-:Y:S04]  /*4bf80*/  STL.64 [R1+0x2a10], R140 ;  /* 0x002a108c01007387 */ /* 0x000fe80000100a00 */
[----:B------:R2:W-:Y:S10]  /*4bf90*/  STL.64 [R1+0x2a18], R142 ;  /* 0x002a188e01007387 */ /* 0x0005f40000100a00 */
[----:B------:R-:W-:Y:S01]  /*4bfa0*/  STL.64 [R1+0x2a00], R136 ;  /* 0x002a008801007387 */ /* 0x000fe20000100a00 */
[C---:B--2---:R-:W-:Y:S03]  /*4bfb0*/  HMMA.1688.F32.TF32 R140, R232.reuse, R98, R248 ;  /* 0x00000062e88c723c */ /* 0x044fe600000810f8 */
[----:B------:R2:W-:Y:S04]  /*4bfc0*/  STL.64 [R1+0x2a08], R138 ;  /* 0x002a088a01007387 */ /* 0x0005e80000100a00 */
[----:B------:R-:W-:Y:S04]  /*4bfd0*/  STL.64 [R1+0x29f0], R132 ;  /* 0x0029f08401007387 */ /* 0x000fe80000100a00 */
[----:B------:R3:W-:Y:S01]  /*4bfe0*/  STL.64 [R1+0x29f8], R134 ;  /* 0x0029f88601007387 */ /* 0x0007e20000100a00 */
[C---:B--2---:R-:W-:Y:S08]  /*4bff0*/  HMMA.1688.F32.TF32 R136, R232.reuse, R94, R236 ;  /* 0x0000005ee888723c */ /* 0x044ff000000810ec */
[C---:B---3--:R-:W-:Y:S03]  /*4c000*/  HMMA.1688.F32.TF32 R132, R232.reuse, R90, R244 ;  /* 0x0000005ae884723c */ /* 0x048fe600000810f4 */
[----:B------:R2:W-:Y:S04]  /*4c010*/  STL.64 [R1+0x29e0], R140 ;  /* 0x0029e08c01007387 */ /* 0x0005e80000100a00 */
[----:B------:R3:W-:Y:S04]  /*4c020*/  STL.64 [R1+0x29e8], R142 ;  /* 0x0029e88e01007387 */ /* 0x0007e80000100a00 */
[----:B------:R-:W1:Y:S04]  /*4c030*/  LDL.LU R220, [R1+0x16d0] ;  /* 0x0016d00001dc7983 */ /* 0x000e680000300800 */
[----:B------:R2:W-:Y:S04]  /*4c040*/  STL.64 [R1+0x29d0], R136 ;  /* 0x0029d08801007387 */ /* 0x0005e80000100a00 */
[----:B------:R2:W-:Y:S04]  /*4c050*/  STL.64 [R1+0x29d8], R138 ;  /* 0x0029d88a01007387 */ /* 0x0005e80000100a00 */
[----:B------:R1:W-:Y:S04]  /*4c060*/  STL.64 [R1+0x29c0], R132 ;  /* 0x0029c08401007387 */ /* 0x0003e80000100a00 */
[----:B------:R1:W-:Y:S04]  /*4c070*/  STL.64 [R1+0x29c8], R134 ;  /* 0x0029c88601007387 */ /* 0x0003e80000100a00 */
        /* <DEDUP_REMOVED lines=11> */
[----:B--2---:R-:W2:Y:S04]  /*4c130*/  LDL.LU R140, [R1+0x1790] ;  /* 0x00179000018c7983 */ /* 0x004ea80000300800 */
[----:B------:R-:W2:Y:S04]  /*4c140*/  LDL.LU R141, [R1+0x1794] ;  /* 0x00179400018d7983 */ /* 0x000ea80000300800 */
[----:B---3--:R-:W2:Y:S04]  /*4c150*/  LDL.LU R142, [R1+0x1798] ;  /* 0x00179800018e7983 */ /* 0x008ea80000300800 */
[----:B------:R-:W2:Y:S04]  /*4c160*/  LDL.LU R143, [R1+0x179c] ;  /* 0x00179c00018f7983 */ /* 0x000ea80000300800 */
[----:B------:R-:W3:Y:S04]  /*4c170*/  LDL.LU R136, [R1+0x17a0] ;  /* 0x0017a00001887983 */ /* 0x000ee80000300800 */
        /* <DEDUP_REMOVED lines=67> */
[----:B-1----:R-:W4:Y:S04]  /*4c5b0*/  LDL.LU R132, [R1+0x1770] ;  /* 0x0017700001847983 */ /* 0x002f280000300800 */
        /* <DEDUP_REMOVED lines=16> */
[C---:B---3--:R-:W-:Y:S08]  /*4c6c0*/  HMMA.1688.F32.TF32 R204, R232.reuse, R86, R212 ;  /* 0x00000056e8cc723c */ /* 0x048ff000000810d4 */
[C---:B----4-:R-:W-:Y:S11]  /*4c6d0*/  HMMA.1688.F32.TF32 R188, R232.reuse, R78, R196 ;  /* 0x0000004ee8bc723c */ /* 0x050ff600000810c4 */
[----:B------:R-:W-:Y:S04]  /*4c6e0*/  @!UPT UIADD3 URZ, URZ, URZ, URZ ;  /* 0x0000003f3f3ff290 */ /* 0x000fe8000fffe03f */
[----:B------:R-:W-:Y:S01]  /*4c6f0*/  STL.64 [R1+0x29b0], R204 ;  /* 0x0029b0cc01007387 */ /* 0x000fe20000100a00 */
[C---:B------:R-:W-:Y:S03]  /*4c700*/  HMMA.1688.F32.TF32 R196, R232.reuse, R74, R192 ;  /* 0x0000004ae8c4723c */ /* 0x040fe600000810c0 */
[----:B------:R-:W-:Y:S04]  /*4c710*/  STL.64 [R1+0x29b8], R206 ;  /* 0x0029b8ce01007387 */ /* 0x000fe80000100a00 */
[----:B------:R-:W-:Y:S01]  /*4c720*/  STL.64 [R1+0x29a0], R200 ;  /* 0x0029a0c801007387 */ /* 0x000fe20000100a00 */
[C---:B------:R-:W-:Y:S03]  /*4c730*/  HMMA.1688.F32.TF32 R192, R232.reuse, R70, R208 ;  /* 0x00000046e8c0723c */ /* 0x040fe600000810d0 */
        /* <DEDUP_REMOVED lines=41> */
[----:B------:R-:W-:Y:S01]  /*4c9d0*/  STL.64 [R1+0x28c0], R148 ;  /* 0x0028c09401007387 */ /* 0x000fe20000100a00 */
[C---:B------:R-:W-:Y:S03]  /*4c9e0*/  HMMA.1688.F32.TF32 R140, R232.reuse, R10, R216 ;  /* 0x0000000ae88c723c */ /* 0x040fe600000810d8 */
[----:B------:R-:W-:Y:S04]  /*4c9f0*/  STL.64 [R1+0x28c8], R150 ;  /* 0x0028c89601007387 */ /* 0x000fe80000100a00 */
[----:B------:R-:W-:Y:S04]  /*4ca00*/  STL.64 [R1+0x28b0], R144 ;  /* 0x0028b09001007387 */ /* 0x000fe80000100a00 */
[----:B------:R-:W-:Y:S04]  /*4ca10*/  STL.64 [R1+0x28b8], R146 ;  /* 0x0028b89201007387 */ /* 0x000fe80000100a00 */
[----:B------:R-:W-:Y:S04]  /*4ca20*/  STL.64 [R1+0x28a0], R136 ;  /* 0x0028a08801007387 */ /* 0x000fe80000100a00 */
[----:B------:R1:W-:Y:S02]  /*4ca30*/  STL.64 [R1+0x28a8], R138 ;  /* 0x0028a88a01007387 */ /* 0x0003e40000100a00 */
[----:B-1----:R-:W-:Y:S02]  /*4ca40*/  HMMA.1688.F32.TF32 R136, R232, R242, R224 ;  /* 0x000000f2e888723c */ /* 0x002fe400000810e0 */
[----:B------:R-:W-:Y:S04]  /*4ca50*/  STL.64 [R1+0x2890], R132 ;  /* 0x0028908401007387 */ /* 0x000fe80000100a00 */
[----:B------:R1:W-:Y:S04]  /*4ca60*/  STL.64 [R1+0x2898], R134 ;  /* 0x0028988601007387 */ /* 0x0003e80000100a00 */
[----:B------:R-:W-:Y:S04]  /*4ca70*/  STL.64 [R1+0x2880], R140 ;  /* 0x0028808c01007387 */ /* 0x000fe80000100a00 */
[----:B------:R-:W-:Y:S01]  /*4ca80*/  STL.64 [R1+0x2888], R142 ;  /* 0x0028888e01007387 */ /* 0x000fe20000100a00 */
[C---:B-1----:R-:W-:Y:S03]  /*4ca90*/  HMMA.1688.F32.TF32 R132, R228.reuse, R130, R220 ;  /* 0x00000082e484723c */ /* 0x042fe600000810dc */
[----:B------:R-:W-:Y:S04]  /*4caa0*/  LDS R232, [R3+0x4280] ;  /* 0x0042800003e87984 */ /* 0x000fe80000000800 */
[----:B------:R-:W-:Y:S04]  /*4cab0*/  LDS R234, [R3+0x6280] ;  /* 0x0062800003ea7984 */ /* 0x000fe80000000800 */
[----:B------:R-:W-:Y:S04]  /*4cac0*/  STL.64 [R1+0x2130], R136 ;  /* 0x0021308801007387 */ /* 0x000fe80000100a00 */
[----:B------:R1:W-:Y:S04]  /*4cad0*/  STL.64 [R1+0x2138], R138 ;  /* 0x0021388a01007387 */ /* 0x0003e80000100a00 */
[----:B------:R-:W-:Y:S04]  /*4cae0*/  LDS R233, [R4+0x4280] ;  /* 0x0042800004e97984 */ /* 0x000fe80000000800 */
[----:B------:R-:W2:Y:S01]  /*4caf0*/  LDS R235, [R4+0x6280] ;  /* 0x0062800004eb7984 */ /* 0x000ea20000000800 */
[C---:B-1----:R-:W-:Y:S03]  /*4cb00*/  HMMA.1688.F32.TF32 R136, R228.reuse, R126, R248 ;  /* 0x0000007ee488723c */ /* 0x042fe600000810f8 */
[----:B------:R-:W-:Y:S04]  /*4cb10*/  STL.64 [R1+0x2120], R132 ;  /* 0x0021208401007387 */ /* 0x000fe80000100a00 */
[----:B------:R1:W-:Y:S04]  /*4cb20*/  STL.64 [R1+0x2128], R134 ;  /* 0x0021288601007387 */ /* 0x0003e80000100a00 */
[----:B------:R-:W-:Y:S01]  /*4cb30*/  STL.64 [R1+0x56a0], R122 ;  /* 0x0056a07a01007387 */ /* 0x000fe20000100a00 */
[C---:B-1----:R-:W-:Y:S11]  /*4cb40*/  HMMA.1688.F32.TF32 R132, R228.reuse, R122, R236 ;  /* 0x0000007ae484723c */ /* 0x042ff600000810ec */
[----:B------:R-:W-:Y:S04]  /*4cb50*/  STL.64 [R1+0x2870], R136 ;  /* 0x0028708801007387 */ /* 0x000fe80000100a00 */
[----:B------:R-:W-:Y:S04]  /*4cb60*/  STL.64 [R1+0x2878], R138 ;  /* 0x0028788a01007387 */ /* 0x000fe80000100a00 */
[----:B------:R1:W-:Y:S02]  /*4cb70*/  STL.64 [R1+0x5698], R120 ;  /* 0x0056987801007387 */ /* 0x0003e40000100a00 */
[C---:B-1----:R-:W-:Y:S02]  /*4cb80*/  HMMA.1688.F32.TF32 R120, R228.reuse, R118, R244 ;  /* 0x00000076e478723c */ /* 0x042fe400000810f4 */
[----:B------:R-:W-:Y:S04]  /*4cb90*/  STL.64 [R1+0x2860], R132 ;  /* 0x0028608401007387 */ /* 0x000fe80000100a00 */
[----:B------:R-:W-:Y:S04]  /*4cba0*/  STL.64 [R1+0x2868], R134 ;  /* 0x0028688601007387 */ /* 0x000fe80000100a00 */
[----:B------:R-:W2:Y:S11]  /*4cbb0*/  LDL.LU R244, [R1+0x12c0] ;  /* 0x0012c00001f47983 */ /* 0x000eb60000300800 */
[----:B------:R-:W-:Y:S02]  /*4cbc0*/  @!UPT UIADD3 URZ, URZ, URZ, URZ ;  /* 0x0000003f3f3ff290 */ /* 0x000fe4000fffe03f */
[----:B------:R1:W-:Y:S04]  /*4cbd0*/  STL.64 [R1+0x2850], R120 ;  /* 0x0028507801007387 */ /* 0x0003e80000100a00 */
[----:B------:R3:W-:Y:S04]  /*4cbe0*/  STL.64 [R1+0x2858], R122 ;  /* 0x0028587a01007387 */ /* 0x0007e80000100a00 */
[----:B------:R-:W2:Y:S04]  /*4cbf0*/  LDL.LU R245, [R1+0x12c4] ;  /* 0x0012c40001f57983 */ /* 0x000ea80000300800 */
[----:B------:R-:W2:Y:S04]  /*4cc00*/  LDL.LU R246, [R1+0x12c8] ;  /* 0x0012c80001f67983 */ /* 0x000ea80000300800 */
        /* <DEDUP_REMOVED lines=109> */
[----:B------:R-:W-:Y:S04]  /*4d2e0*/  STL.64 [R1+0x5690], R118 ;  /* 0x0056907601007387 */ /* 0x000fe80000100a00 */
[----:B------:R1:W-:Y:S04]  /*4d2f0*/  STL.64 [R1+0x5688], R116 ;  /* 0x0056887401007387 */ /* 0x0003e80000100a00 */
[----:B-1----:R-:W2:Y:S04]  /*4d300*/  LDL.LU R116, [R1+0x1680] ;  /* 0x0016800001747983 */ /* 0x002ea80000300800 */
[----:B------:R-:W2:Y:S04]  /*4d310*/  LDL.LU R117, [R1+0x1684] ;  /* 0x0016840001757983 */ /* 0x000ea80000300800 */
[----:B------:R-:W2:Y:S04]  /*4d320*/  LDL.LU R118, [R1+0x1688] ;  /* 0x0016880001767983 */ /* 0x000ea80000300800 */
[----:B------:R-:W2:Y:S04]  /*4d330*/  LDL.LU R119, [R1+0x168c] ;  /* 0x00168c0001777983 */ /* 0x000ea80000300800 */
[----:B------:R-:W-:Y:S04]  /*4d340*/  STL.64 [R1+0x5680], R114 ;  /* 0x0056807201007387 */ /* 0x000fe80000100a00 */
[----:B------:R1:W-:Y:S01]  /*4d350*/  STL.64 [R1+0x5678], R112 ;  /* 0x0056787001007387 */ /* 0x0003e20000100a00 */
[C---:B--2---:R-:W-:Y:S08]  /*4d360*/  HMMA.1688.F32.TF32 R116, R228.reuse, R114, R116 ;  /* 0x00000072e474723c */ /* 0x044ff00000081074 */
[C---:B-1----:R-:W-:Y:S08]  /*4d370*/  HMMA.1688.F32.TF32 R112, R228.reuse, R110, R120 ;  /* 0x0000006ee470723c */ /* 0x042ff00000081078 */
[C---:B---3--:R-:W-:Y:S07]  /*4d380*/  HMMA.1688.F32.TF32 R120, R228.reuse, R106, R200 ;  /* 0x0000006ae478723c */ /* 0x048fee00000810c8 */
[----:B------:R-:W-:Y:S04]  /*4d390*/  STL.64 [R1+0x2840], R116 ;  /* 0x0028407401007387 */ /* 0x000fe80000100a00 */
[----:B------:R1:W-:Y:S04]  /*4d3a0*/  STL.64 [R1+0x2848], R118 ;  /* 0x0028487601007387 */ /* 0x0003e80000100a00 */
[----:B------:R-:W-:Y:S04]  /*4d3b0*/  STL.64 [R1+0x2830], R112 ;  /* 0x0028307001007387 */ /* 0x000fe80000100a00 */
[----:B------:R2:W-:Y:S01]  /*4d3c0*/  STL.64 [R1+0x2838], R114 ;  /* 0x0028387201007387 */ /* 0x0005e20000100a00 */
[C---:B-1----:R-:W-:Y:S08]  /*4d3d0*/  HMMA.1688.F32.TF32 R116, R228.reuse, R102, R204 ;  /* 0x00000066e474723c */ /* 0x042ff000000810cc */
[C---:B--2---:R-:W-:Y:S01]  /*4d3e0*/  HMMA.1688.F32.TF32 R112, R228.reuse, R98, R212 ;  /* 0x00000062e470723c */ /* 0x044fe200000810d4 */
        /* <DEDUP_REMOVED lines=8> */
[C---:B--2---:R-:W-:Y:S03]  /*4d470*/  HMMA.1688.F32.TF32 R112, R228.reuse, R86, R192 ;  /* 0x00000056e470723c */ /* 0x044fe600000810c0 */
[----:B------:R-:W-:Y:S04]  /*4d480*/  STL.64 [R1+0x27f0], R120 ;  /* 0x0027f07801007387 */ /* 0x000fe80000100a00 */
[----:B------:R1:W-:Y:S08]  /*4d490*/  STL.64 [R1+0x27f8], R122 ;  /* 0x0027f87a01007387 */ /* 0x0003f00000100a00 */
        /* <DEDUP_REMOVED lines=59> */
[----:B----4-:R-:W-:Y:S03]  /*4d850*/  HMMA.1688.F32.TF32 R116, R228, R242, R236 ;  /* 0x000000f2e474723c */ /* 0x010fe600000810ec */
[----:B------:R-:W-:Y:S04]  /*4d860*/  LDS R228, [R3+0x4300] ;  /* 0x0043000003e47984 */ /* 0x000fe80000000800 */
[----:B------:R-:W-:Y:S01]  /*4d870*/  LDS R230, [R3+0x6300] ;  /* 0x0063000003e67984 */ /* 0x000fe20000000800 */
[C---:B-1----:R-:W-:Y:S03]  /*4d880*/  HMMA.1688.F32.TF32 R112, R232.reuse, R130, R244 ;  /* 0x00000082e870723c */ /* 0x042fe600000810f4 */
[----:B------:R-:W-:Y:S04]  /*4d890*/  STL.64 [R1+0x26a0], R120 ;  /* 0x0026a07801007387 */ /* 0x000fe80000100a00 */
[----:B------:R-:W-:Y:S04]  /*4d8a0*/  STL.64 [R1+0x26a8], R122 ;  /* 0x0026a87a01007387 */ /* 0x000fe80000100a00 */
[----:B------:R-:W2:Y:S04]  /*4d8b0*/  LDL.LU R132, [R1+0x10a0] ;  /* 0x0010a00001847983 */ /* 0x000ea80000300800 */
[----:B------:R-:W-:Y:S04]  /*4d8c0*/  LDS R229, [R4+0x4300] ;  /* 0x0043000004e57984 */ /* 0x000fe80000000800 */
[----:B------:R1:W-:Y:S04]  /*4d8d0*/  STL.64 [R1+0x2110], R116 ;  /* 0x0021107401007387 */ /* 0x0003e80000100a00 */
[----:B------:R3:W-:Y:S04]  /*4d8e0*/  STL.64 [R1+0x2118], R118 ;  /* 0x0021187601007387 */ /* 0x0007e80000100a00 */
[----:B------:R4:W-:Y:S04]  /*4d8f0*/  STL.64 [R1+0x2100], R112 ;  /* 0x0021007001007387 */ /* 0x0009e80000100a00 */
[----:B------:R1:W-:Y:S04]  /*4d900*/  STL.64 [R1+0x2108], R114 ;  /* 0x0021087201007387 */ /* 0x0003e80000100a00 */
        /* <DEDUP_REMOVED lines=91> */
[----:B----4-:R-:W4:Y:S04]  /*4dec0*/  LDL.LU R112, [R1+0x1290] ;  /* 0x0012900001707983 */ /* 0x010f280000300800 */
        /* <DEDUP_REMOVED lines=27> */
[----:B------:R-:W1:Y:S01]  /*4e080*/  LDS R231, [R4+0x6300] ;  /* 0x0063000004e77984 */ /* 0x000e620000000800 */
[C---:B---3--:R-:W-:Y:S11]  /*4e090*/  HMMA.1688.F32.TF32 R120, R232.reuse, R126, R120 ;  /* 0x0000007ee878723c */ /* 0x048ff60000081078 */
[----:B------:R-:W-:Y:S11]  /*4e0a0*/  @!UPT UIADD3 URZ, URZ, URZ, URZ ;  /* 0x0000003f3f3ff290 */ /* 0x000ff6000fffe03f */
[----:B------:R-:W-:Y:S01]  /*4e0b0*/  @!UPT UIADD3 URZ, URZ, URZ, URZ ;  /* 0x0000003f3f3ff290 */ /* 0x000fe2000fffe03f */
[----:B------:R-:W-:Y:S04]  /*4e0c0*/  STL.64 [R1+0x2690], R120 ;  /* 0x0026907801007387 */ /* 0x000fe80000100a00 */
[----:B------:R3:W-:Y:S04]  /*4e0d0*/  STL.64 [R1+0x2698], R122 ;  /* 0x0026987a01007387 */ /* 0x0007e80000100a00 */
[----:B---3--:R-:W2:Y:S04]  /*4e0e0*/  LDL.LU.64 R122, [R1+0x56a0] ;  /* 0x0056a000017a7983 */ /* 0x008ea80000300a00 */
[----:B------:R-:W3:Y:S01]  /*4e0f0*/  LDL.LU.64 R120, [R1+0x5698] ;  /* 0x0056980001787983 */ /* 0x000ee20000300a00 */
[C---:B--2---:R-:W-:Y:S11]  /*4e100*/  HMMA.1688.F32.TF32 R116, R232.reuse, R122, R116 ;  /* 0x0000007ae874723c */ /* 0x044ff60000081074 */
[----:B------:R-:W-:Y:S11]  /*4e110*/  @!UPT UIADD3 URZ, URZ, URZ, URZ ;  /* 0x0000003f3f3ff290 */ /* 0x000ff6000fffe03f */
[----:B------:R-:W-:Y:S01]  /*4e120*/  @!UPT UIADD3 URZ, URZ, URZ, URZ ;  /* 0x0000003f3f3ff290 */ /* 0x000fe2000fffe03f */
[----:B------:R-:W-:Y:S04]  /*4e130*/  STL.64 [R1+0x2680], R116 ;  /* 0x0026807401007387 */ /* 0x000fe80000100a00 */
[----:B------:R2:W-:Y:S04]  /*4e140*/  STL.64 [R1+0x2688], R118 ;  /* 0x0026887601007387 */ /* 0x0005e80000100a00 */
[----:B--2---:R-:W4:Y:S04]  /*4e150*/  LDL.LU.64 R118, [R1+0x5690] ;  /* 0x0056900001767983 */ /* 0x004f280000300a00 */
[----:B------:R-:W2:Y:S01]  /*4e160*/  LDL.LU.64 R116, [R1+0x5688] ;  /* 0x0056880001747983 */ /* 0x000ea20000300a00 */
[C---:B----4-:R-:W-:Y:S11]  /*4e170*/  HMMA.1688.F32.TF32 R112, R232.reuse, R118, R112 ;  /* 0x00000076e870723c */ /* 0x050ff60000081070 */
[----:B------:R-:W-:Y:S11]  /*4e180*/  @!UPT UIADD3 URZ, URZ, URZ, URZ ;  /* 0x0000003f3f3ff290 */ /* 0x000ff6000fffe03f */
[----:B------:R-:W-:Y:S01]  /*4e190*/  @!UPT UIADD3 URZ, URZ, URZ, URZ ;  /* 0x0000003f3f3ff290 */ /* 0x000fe2000fffe03f */
[----:B------:R-:W-:Y:S04]  /*4e1a0*/  STL.64 [R1+0x2670], R112 ;  /* 0x0026707001007387 */ /* 0x000fe80000100a00 */
[----:B------:R4:W-:Y:S04]  /*4e1b0*/  STL.64 [R1+0x2678], R114 ;  /* 0x0026787201007387 */ /* 0x0009e80000100a00 */
[----:B----4-:R-:W4:Y:S01]  /*4e1c0*/  LDL.LU.64 R114, [R1+0x5680] ;  /* 0x0056800001727983 */ /* 0x010f220000300a00 */
[C---:B------:R-:W-:Y:S03]  /*4e1d0*/  HMMA.1688.F32.TF32 R224, R232.reuse, R110, R224 ;  /* 0x0000006ee8e0723c */ /* 0x040fe600000810e0 */
[----:B------:R-:W2:Y:S05]  /*4e1e0*/  LDL.LU.64 R112, [R1+0x5678] ;  /* 0x0056780001707983 */ /* 0x000eaa0000300a00 */
[C---:B------:R-:W-:Y:S08]  /*4e1f0*/  HMMA.1688.F32.TF32 R220, R232.reuse, R106, R220 ;  /* 0x0000006ae8dc723c */ /* 0x040ff000000810dc */
[C---:B------:R-:W-:Y:S08]  /*4e200*/  HMMA.1688.F32.TF32 R248, R232.reuse, R102, R248 ;  /* 0x00000066e8f8723c */ /* 0x040ff000000810f8 */
[C---:B------:R-:W-:Y:S08]  /*4e210*/  HMMA.1688.F32.TF32 R236, R232.reuse, R98, R236 ;  /* 0x00000062e8ec723c */ /* 0x040ff000000810ec */
[C---:B------:R-:W-:Y:S08]  /*4e220*/  HMMA.1688.F32.TF32 R244, R232.reuse, R94, R244 ;  /* 0x0000005ee8f4723c */ /* 0x040ff000000810f4 */
[C---:B------:R-:W-:Y:S08]  /*4e230*/  HMMA.1688.F32.TF32 R200, R232.reuse, R90, R200 ;  /* 0x0000005ae8c8723c */ /* 0x040ff000000810c8 */
[C---:B----4-:R-:W-:Y:S11]  /*4e240*/  HMMA.1688.F32.TF32 R216, R232.reuse, R114, R216 ;  /* 0x00000072e8d8723c */ /* 0x050ff600000810d8 */
[----:B------:R-:W-:Y:S11]  /*4e250*/  @!UPT UIADD3 URZ, URZ, URZ, URZ ;  /* 0x0000003f3f3ff290 */ /* 0x000ff6000fffe03f */
[----:B------:R-:W-:Y:S01]  /*4e260*/  @!UPT UIADD3 URZ, URZ, URZ, URZ ;  /* 0x0000003f3f3ff290 */ /* 0x000fe2000fffe03f */
[----:B------:R-:W-:Y:S04]  /*4e270*/  STL.64 [R1+0x2660], R216 ;  /* 0x002660d801007387 */ /* 0x000fe80000100a00 */
[----:B------:R4:W-:Y:S04]  /*4e280*/  STL.64 [R1+0x2668], R218 ;  /* 0x002668da01007387 */ /* 0x0009e80000100a00 */
[----:B----4-:R-:W4:Y:S04]  /*4e290*/  LDL.LU.64 R218, [R1+0x5670] ;  /* 0x0056700001da7983 */ /* 0x010f280000300a00 */
[----:B------:R-:W2:Y:S04]  /*4e2a0*/  LDL.LU.64 R216, [R1+0x5668] ;  /* 0x0056680001d87983 */ /* 0x000ea80000300a00 */
[----:B------:R-:W-:Y:S04]  /*4e2b0*/  STL.64 [R1+0x2650], R224 ;  /* 0x002650e001007387 */ /* 0x000fe80000100a00 */
[----:B------:R1:W-:Y:S04]  /*4e2c0*/  STL.64 [R1+0x2658], R226 ;  /* 0x002658e201007387 */ /* 0x0003e80000100a00 */
[----:B-1----:R-:W2:Y:S04]  /*4e2d0*/  LDL.LU.64 R226, [R1+0x5660] ;  /* 0x0056600001e27983 */ /* 0x002ea80000300a00 */
        /* <DEDUP_REMOVED lines=18> */
[----:B------:R1:W-:Y:S02]  /*4e400*/  STL.64 [R1+0x2608], R202 ;  /* 0x002608ca01007387 */ /* 0x0003e40000100a00 */
[C---:B-1----:R-:W-:Y:S08]  /*4e410*/  HMMA.1688.F32.TF32 R200, R232.reuse, R86, R204 ;  /* 0x00000056e8c8723c */ /* 0x042ff000000810cc */
[C---:B------:R-:W-:Y:S11]  /*4e420*/  HMMA.1688.F32.TF32 R204, R232.reuse, R82, R212 ;  /* 0x00000052e8cc723c */ /* 0x040ff600000810d4 */
[----:B------:R-:W-:Y:S04]  /*4e430*/  @!UPT UIADD3 URZ, URZ, URZ, URZ ;  /* 0x0000003f3f3ff290 */ /* 0x000fe8000fffe03f */
[----:B------:R-:W-:Y:S04]  /*4e440*/  STL.64 [R1+0x25f0], R200 ;  /* 0x0025f0c801007387 */ /* 0x000fe80000100a00 */
[----:B------:R1:W-:Y:S02]  /*4e450*/  STL.64 [R1+0x25f8], R202 ;  /* 0x0025f8ca01007387 */ /* 0x0003e40000100a00 */
[C---:B-1----:R-:W-:Y:S08]  /*4e460*/  HMMA.1688.F32.TF32 R200, R232.reuse, R78, R188 ;  /* 0x0000004ee8c8723c */ /* 0x042ff000000810bc */
[C---:B------:R-:W-:Y:S01]  /*4e470*/  HMMA.1688.F32.TF32 R188, R232.reuse, R74, R196 ;  /* 0x0000004ae8bc723c */ /* 0x040fe200000810c4 */
[----:B------:R-:W-:Y:S04]  /*4e480*/  STL.64 [R1+0x25e0], R204 ;  /* 0x0025e0cc01007387 */ /* 0x000fe80000100a00 */
[----:B------:R-:W-:Y:S03]  /*4e490*/  STL.64 [R1+0x25e8], R206 ;  /* 0x0025e8ce01007387 */ /* 0x000fe60000100a00 */
[C---:B------:R-:W-:Y:S07]  /*4e4a0*/  HMMA.1688.F32.TF32 R196, R232.reuse, R70, R192 ;  /* 0x00000046e8c4723c */ /* 0x040fee00000810c0 */
        /* <DEDUP_REMOVED lines=47> */
[----:B------:R1:W-:Y:S01]  /*4e7a0*/  STL.64 [R1+0x24d0], R140 ;  /* 0x0024d08c01007387 */ /* 0x0003e20000100a00 */
[----:B--2---:R-:W-:Y:S03]  /*4e7b0*/  HMMA.1688.F32.TF32 R132, R232, R242, R244 ;  /* 0x000000f2e884723c */ /* 0x004fe600000810f4 */
[----:B------:R2:W-:Y:S04]  /*4e7c0*/  STL.64 [R1+0x24d8], R142 ;  /* 0x0024d88e01007387 */ /* 0x0005e80000100a00 */
[----:B-1----:R-:W3:Y:S04]  /*4e7d0*/  LDL.LU R140, [R1+0x1010] ;  /* 0x00101000018c7983 */ /* 0x002ee80000300800 */
[----:B------:R1:W-:Y:S04]  /*4e7e0*/  STL.64 [R1+0x24c0], R136 ;  /* 0x0024c08801007387 */ /* 0x0003e80000100a00 */
[----:B------:R1:W-:Y:S01]  /*4e7f0*/  STL.64 [R1+0x24c8], R138 ;  /* 0x0024c88a01007387 */ /* 0x0003e20000100a00 */
[----:B--2---:R-:W-:-:S03]  /*4e800*/  MOV R143, R236 ;  /* 0x000000ec008f7202 */ /* 0x004fc60000000f00 */
[----:B------:R-:W-:Y:S04]  /*4e810*/  LDS R232, [R3+0x4380] ;  /* 0x0043800003e87984 */ /* 0x000fe80000000800 */
[----:B------:R-:W-:Y:S04]  /*4e820*/  LDS R234, [R3+0x6380] ;  /* 0x0063800003ea7984 */ /* 0x000fe80000000800 */
[----:B------:R2:W-:Y:S04]  /*4e830*/  STL.64 [R1+0x20f0], R132 ;  /* 0x0020f08401007387 */ /* 0x0005e80000100a00 */
[----:B------:R1:W-:Y:S04]  /*4e840*/  STL.64 [R1+0x20f8], R134 ;  /* 0x0020f88601007387 */ /* 0x0003e80000100a00 */
[----:B------:R-:W3:Y:S04]  /*4e850*/  LDL.LU R141, [R1+0x1014] ;  /* 0x00101400018d7983 */ /* 0x000ee80000300800 */
[----:B------:R-:W3:Y:S04]  /*4e860*/  LDL.LU R142, [R1+0x1018] ;  /* 0x00101800018e7983 */ /* 0x000ee80000300800 */
        /* <DEDUP_REMOVED lines=25> */
[----:B-1----:R-:W-:-:S03]  /*4ea00*/  IMAD.MOV.U32 R136, RZ, RZ, R237 ;  /* 0x000000ffff887224 */ /* 0x002fc600078e00ed */
[----:B------:R-:W4:Y:S01]  /*4ea10*/  LDL.LU R148, [R1+0x1040] ;  /* 0x0010400001947983 */ /* 0x000f220000300800 */
[----:B------:R-:W-:-:S03]  /*4ea20*/  IMAD.MOV.U32 R137, RZ, RZ, R238 ;  /* 0x000000ffff897224 */ /* 0x000fc600078e00ee */
[----:B------:R-:W4:Y:S01]  /*4ea30*/  LDL.LU R149, [R1+0x1044] ;  /* 0x0010440001957983 */ /* 0x000f220000300800 */
[----:B------:R-:W-:-:S03]  /*4ea40*/  IMAD.MOV.U32 R138, RZ, RZ, R239 ;  /* 0x000000ffff8a7224 */ /* 0x000fc600078e00ef */
[----:B------:R-:W4:Y:S04]  /*4ea50*/  LDL.LU R150, [R1+0x1048] ;  /* 0x0010480001967983 */ /* 0x000f280000300800 */
[----:B------:R-:W-:Y:S04]  /*4ea60*/  LDS R233, [R4+0x4380] ;  /* 0x0043800004e97984 */ /* 0x000fe80000000800 */
[----:B------:R-:W1:Y:S01]  /*4ea70*/  LDS R235, [R4+0x6380] ;  /* 0x0063800004eb7984 */ /* 0x000e620000000800 */
[----:B--2---:R-:W-:-:S03]  /*4ea80*/  IMAD.MOV.U32 R151, RZ, RZ, R236 ;  /* 0x000000ffff977224 */ /* 0x004fc600078e00ec */
        /* <DEDUP_REMOVED lines=8> */
[----:B------:R-:W2:Y:S01]  /*4eb10*/  LDL.LU R135, [R1+0x100c] ;  /* 0x00100c0001877983 */ /* 0x000ea20000300800 */
[C---:B---3--:R-:W-:Y:S08]  /*4eb20*/  HMMA.1688.F32.TF32 R160, R228.reuse, R118, R160 ;  /* 0x00000076e4a0723c */ /* 0x048ff000000810a0 */
[C---:B------:R-:W-:Y:S08]  /*4eb30*/  HMMA.1688.F32.TF32 R152, R228.reuse, R110, R152 ;  /* 0x0000006ee498723c */ /* 0x040ff00000081098 */
[C---:B----4-:R-:W-:Y:S08]  /*4eb40*/  HMMA.1688.F32.TF32 R168, R228.reuse, R126, R168 ;  /* 0x0000007ee4a8723c */ /* 0x050ff000000810a8 */
[C---:B------:R-:W-:Y:S08]  /*4eb50*/  HMMA.1688.F32.TF32 R164, R228.reuse, R122, R164 ;  /* 0x0000007ae4a4723c */ /* 0x040ff000000810a4 */
[C---:B------:R-:W-:Y:S08]  /*4eb60*/  HMMA.1688.F32.TF32 R156, R228.reuse, R114, R156 ;  /* 0x00000072e49c723c */ /* 0x040ff0000008109c */
[C---:B------:R-:W-:Y:S08]  /*4eb70*/  HMMA.1688.F32.TF32 R144, R228.reuse, R102, R144 ;  /* 0x00000066e490723c */ /* 0x040ff00000081090 */
[C---:B------:R-:W-:Y:S08]  /*4eb80*/  HMMA.1688.F32.TF32 R148, R228.reuse, R106, R148 ;  /* 0x0000006ae494723c */ /* 0x040ff00000081094 */
[----:B--2---:R-:W-:Y:S11]  /*4eb90*/  HMMA.1688.F32.TF32 R172, R228, R130, R236 ;  /* 0x00000082e4ac723c */ /* 0x004ff600000810ec */
[----:B------:R-:W-:Y:S11]  /*4eba0*/  @!UPT UIADD3 URZ, URZ, URZ, URZ ;  /* 0x0000003f3f3ff290 */ /* 0x000ff6000fffe03f */
[----:B------:R-:W-:Y:S02]  /*4ebb0*/  @!UPT UIADD3 URZ, URZ, URZ, URZ ;  /* 0x0000003f3f3ff290 */ /* 0x000fe4000fffe03f */
[----:B------:R-:W-:Y:S01]  /*4ebc0*/  IMAD.MOV.U32 R85, RZ, RZ, R173 ;  /* 0x000000ffff557224 */ /* 0x000fe200078e00ad */
[----:B------:R-:W-:Y:S01]  /*4ebd0*/  MOV R84, R172 ;  /* 0x000000ac00547202 */ /* 0x000fe20000000f00 */
[----:B------:R-:W-:Y:S04]  /*4ebe0*/  STL.64 [R1+0x20e8], R174 ;  /* 0x0020e8ae01007387 */ /* 0x000fe80000100a00 */
[----:B------:R2:W-:Y:S04]  /*4ebf0*/  STL [R1+0x52e4], R85 ;  /* 0x0052e45501007387 */ /* 0x0005e80000100800 */
[----:B------:R3:W-:Y:S04]  /*4ec00*/  STL [R1+0x52e0], R84 ;  /* 0x0052e05401007387 */ /* 0x0007e80000100800 */
[----:B------:R-:W-:Y:S01]  /*4ec10*/  STL.64 [R1+0x24b0], R168 ;  /* 0x0024b0a801007387 */ /* 0x000fe20000100a00 */
[----:B--2---:R-:W-:-:S03]  /*4ec20*/  IMAD.MOV.U32 R85, RZ, RZ, R162 ;  /* 0x000000ffff557224 */ /* 0x004fc600078e00a2 */
[----:B------:R-:W-:Y:S01]  /*4ec30*/  STL.64 [R1+0x24b8], R170 ;  /* 0x0024b8aa01007387 */ /* 0x000fe20000100a00 */
[----:B---3--:R-:W-:-:S03]  /*4ec40*/  IMAD.MOV.U32 R84, RZ, RZ, R163 ;  /* 0x000000ffff547224 */ /* 0x008fc600078e00a3 */
[----:B------:R-:W-:Y:S04]  /*4ec50*/  STL.64 [R1+0x24a0], R164 ;  /* 0x0024a0a401007387 */ /* 0x000fe80000100a00 */
[----:B------:R-:W-:Y:S04]  /*4ec60*/  STL.64 [R1+0x24a8], R166 ;  /* 0x0024a8a601007387 */ /* 0x000fe80000100a00 */
[----:B------:R-:W-:Y:S04]  /*4ec70*/  STL.64 [R1+0x2490], R160 ;  /* 0x002490a001007387 */ /* 0x000fe80000100a00 */
[----:B------:R2:W-:Y:S04]  /*4ec80*/  STL [R1+0x52ec], R84 ;  /* 0x0052ec5401007387 */ /* 0x0005e80000100800 */
[----:B------:R3:W-:Y:S04]  /*4ec90*/  STL [R1+0x52e8], R85 ;  /* 0x0052e85501007387 */ /* 0x0007e80000100800 */
[----:B------:R-:W-:Y:S01]  /*4eca0*/  STL.64 [R1+0x2480], R156 ;  /* 0x0024809c01007387 */ /* 0x000fe20000100a00 */
[----:B--2---:R-:W-:-:S03]  /*4ecb0*/  IMAD.MOV.U32 R84, RZ, RZ, R154 ;  /* 0x000000ffff547224 */ /* 0x004fc600078e009a */
[----:B------:R-:W-:Y:S01]  /*4ecc0*/  STL.64 [R1+0x2488], R158 ;  /* 0x0024889e01007387 */ /* 0x000fe20000100a00 */
[----:B---3--:R-:W-:-:S03]  /*4ecd0*/  MOV R85, R155 ;  /* 0x0000009b00557202 */ /* 0x008fc60000000f00 */
[----:B------:R-:W-:Y:S04]  /*4ece0*/  STL.64 [R1+0x2470], R152 ;  /* 0x0024709801007387 */ /* 0x000fe80000100a00 */
[----:B------:R2:W-:Y:S04]  /*4ecf0*/  STL [R1+0x52f4], R84 ;  /* 0x0052f45401007387 */ /* 0x0005e80000100800 */
[----:B------:R3:W-:Y:S04]  /*4ed00*/  STL [R1+0x52f0], R85 ;  /* 0x0052f05501007387 */ /* 0x0007e80000100800 */
[----:B------:R-:W-:Y:S01]  /*4ed10*/  STL.64 [R1+0x2460], R148 ;  /* 0x0024609401007387 */ /* 0x000fe20000100a00 */
[----:B--2---:R-:W-:-:S03]  /*4ed20*/  IMAD.MOV.U32 R84, RZ, RZ, R144 ;  /* 0x000000ffff547224 */ /* 0x004fc600078e0090 */
[----:B------:R-:W-:Y:S01]  /*4ed30*/  STL.64 [R1+0x2468], R150 ;  /* 0x0024689601007387 */ /* 0x000fe20000100a00 */
[----:B---3--:R-:W-:-:S03]  /*4ed40*/  IMAD.MOV.U32 R85, RZ, RZ, R145 ;  /* 0x000000ffff557224 */ /* 0x008fc600078e0091 */
[----:B------:R2:W-:Y:S01]  /*4ed50*/  STL.64 [R1+0x2458], R146 ;  /* 0x0024589201007387 */ /* 0x0005e20000100a00 */
[C---:B------:R-:W-:Y:S08]  /*4ed60*/  HMMA.1688.F32.TF32 R132, R228.reuse, R90, R132 ;  /* 0x0000005ae484723c */ /* 0x040ff00000081084 */
[C---:B--2---:R-:W-:Y:S08]  /*4ed70*/  HMMA.1688.F32.TF32 R144, R228.reuse, R98, R136 ;  /* 0x00000062e490723c */ /* 0x044ff00000081088 */
[----:B------:R-:W-:Y:S01]  /*4ed80*/  HMMA.1688.F32.TF32 R136, R228, R94, R140 ;  /* 0x0000005ee488723c */ /* 0x000fe2000008108c */
[----:B------:R2:W-:Y:S04]  /*4ed90*/  STL [R1+0x52fc], R84 ;  /* 0x0052fc5401007387 */ /* 0x0005e80000100800 */
[----:B------:R3:W-:Y:S10]  /*4eda0*/  STL [R1+0x52f8], R85 ;  /* 0x0052f85501007387 */ /* 0x0007f40000100800 */
[----:B------:R-:W-:Y:S04]  /*4edb0*/  STL.64 [R1+0x2440], R144 ;  /* 0x0024409001007387 */ /* 0x000fe80000100a00 */
[----:B------:R-:W-:Y:S04]  /*4edc0*/  STL.64 [R1+0x2448], R146 ;  /* 0x0024489201007387 */ /* 0x000fe80000100a00 */
[----:B------:R-:W-:Y:S01]  /*4edd0*/  STL.64 [R1+0x2430], R136 ;  /* 0x0024308801007387 */ /* 0x000fe20000100a00 */
[----:B--2---:R-:W-:-:S03]  /*4ede0*/  IMAD.MOV.U32 R84, RZ, RZ, R134 ;  /* 0x000000ffff547224 */ /* 0x004fc600078e0086 */
[----:B------:R-:W-:Y:S01]  /*4edf0*/  STL.64 [R1+0x2438], R138 ;  /* 0x0024388a01007387 */ /* 0x000fe20000100a00 */
[----:B---3--:R-:W-:-:S03]  /*4ee00*/  IMAD.MOV.U32 R85, RZ, RZ, R135 ;  /* 0x000000ffff557224 */ /* 0x008fc600078e0087 */
[----:B------:R2:W-:Y:S04]  /*4ee10*/  STL.64 [R1+0x2420], R132 ;  /* 0x0024208401007387 */ /* 0x0005e80000100a00 */
[----:B--2---:R-:W2:Y:S04]  /*4ee20*/  LDL.LU R132, [R1+0x80] ;  /* 0x0000800001847983 */ /* 0x004ea80000300800 */
        /* <DEDUP_REMOVED lines=51> */
[----:B------:R-:W-:Y:S04]  /*4f160*/  STL [R1+0x5304], R85 ;  /* 0x0053045501007387 */ /* 0x000fe80000100800 */
[----:B------:R1:W-:Y:S01]  /*4f170*/  STL [R1+0x5300], R84 ;  /* 0x0053005401007387 */ /* 0x0003e20000100800 */
[C---:B---3--:R-:W-:Y:S08]  /*4f180*/  HMMA.1688.F32.TF32 R136, R228.reuse, R46, R136 ;  /* 0x0000002ee488723c */ /* 0x048ff00000081088 */
[C---:B----4-:R-:W-:Y:S08]  /*4f190*/  HMMA.1688.F32.TF32 R156, R228.reuse, R62, R156 ;  /* 0x0000003ee49c723c */ /* 0x050ff0000008109c */
[C---:B--2---:R-:W-:Y:S08]  /*4f1a0*/  HMMA.1688.F32.TF32 R168, R228.reuse, R74, R168 ;  /* 0x0000004ae4a8723c */ /* 0x044ff000000810a8 */
[C---:B------:R-:W-:Y:S08]  /*4f1b0*/  HMMA.1688.F32.TF32 R176, R228.reuse, R82, R176 ;  /* 0x00000052e4b0723c */ /* 0x040ff000000810b0 */
[C---:B------:R-:W-:Y:S08]  /*4f1c0*/  HMMA.1688.F32.TF32 R180, R228.reuse, R86, R180 ;  /* 0x00000056e4b4723c */ /* 0x040ff000000810b4 */
[C---:B------:R-:W-:Y:S08]  /*4f1d0*/  HMMA.1688.F32.TF32 R172, R228.reuse, R78, R172 ;  /* 0x0000004ee4ac723c */ /* 0x040ff000000810ac */
[----:B------:R-:W-:Y:S01]  /*4f1e0*/  HMMA.1688.F32.TF32 R164, R228, R70, R164 ;  /* 0x00000046e4a4723c */ /* 0x000fe200000810a4 */
[----:B-1----:R-:W-:Y:S01]  /*4f1f0*/  IMAD.MOV.U32 R84, RZ, RZ, R179 ;  /* 0x000000ffff547224 */ /* 0x002fe200078e00b3 */
[----:B------:R-:W-:-:S05]  /*4f200*/  MOV R85, R178 ;  /* 0x000000b200557202 */ /* 0x000fca0000000f00 */
[----:B------:R-:W-:Y:S01]  /*4f210*/  STL.64 [R1+0x2410], R180 ;  /* 0x002410b401007387 */ /* 0x000fe20000100a00 */
[C---:B------:R-:W-:Y:S03]  /*4f220*/  HMMA.1688.F32.TF32 R160, R228.reuse, R66, R160 ;  /* 0x00000042e4a0723c */ /* 0x040fe600000810a0 */
[----:B------:R-:W-:Y:S04]  /*4f230*/  STL.64 [R1+0x2418], R182 ;  /* 0x002418b601007387 */ /* 0x000fe80000100a00 */
[----:B------:R-:W-:Y:S04]  /*4f240*/  STL.64 [R1+0x2400], R176 ;  /* 0x002400b001007387 */ /* 0x000fe80000100a00 */
[----:B------:R1:W-:Y:S01]  /*4f250*/  STL [R1+0x530c], R84 ;  /* 0x00530c5401007387 */ /* 0x0003e20000100800 */
[----:B------:R-:W-:Y:S03]  /*4f260*/  HMMA.1688.F32.TF32 R152, R228, R58, R152 ;  /* 0x0000003ae498723c */ /* 0x000fe60000081098 */
[----:B------:R2:W-:Y:S01]  /*4f270*/  STL [R1+0x5308], R85 ;  /* 0x0053085501007387 */ /* 0x0005e20000100800 */
[----:B-1----:R-:W-:-:S04]  /*4f280*/  IMAD.MOV.U32 R84, RZ, RZ, R166 ;  /* 0x000000ffff547224 */ /* 0x002fc800078e00a6 */
[----:B------:R-:W-:Y:S01]  /*4f290*/  HMMA.1688.F32.TF32 R148, R228, R54, R148 ;  /* 0x00000036e494723c */ /* 0x000fe20000081094 */
[----:B------:R-:W-:Y:S01]  /*4f2a0*/  STL.64 [R1+0x23f0], R172 ;  /* 0x0023f0ac01007387 */ /* 0x000fe20000100a00 */
[----:B--2---:R-:W-:-:S03]  /*4f2b0*/  IMAD.MOV.U32 R85, RZ, RZ, R167 ;  /* 0x000000ffff557224 */ /* 0x004fc600078e00a7 */
[----:B------:R-:W-:Y:S04]  /*4f2c0*/  STL.64 [R1+0x23f8], R174 ;  /* 0x0023f8ae01007387 */ /* 0x000fe80000100a00 */
[----:B------:R-:W-:Y:S01]  /*4f2d0*/  STL.64 [R1+0x23e0], R168 ;  /* 0x0023e0a801007387 */ /* 0x000fe20000100a00 */
[----:B------:R-:W-:Y:S03]  /*4f2e0*/  HMMA.1688.F32.TF32 R144, R228, R50, R144 ;  /* 0x00000032e490723c */ /* 0x000fe60000081090 */
[----:B------:R-:W-:Y:S04]  /*4f2f0*/  STL.64 [R1+0x23e8], R170 ;  /* 0x0023e8aa01007387 */ /* 0x000fe80000100a00 */
[----:B------:R-:W-:Y:S04]  /*4f300*/  STL.64 [R1+0x23d0], R164 ;  /* 0x0023d0a401007387 */ /* 0x000fe80000100a00 */
[----:B------:R1:W-:Y:S04]  /*4f310*/  STL [R1+0x5314], R85 ;  /* 0x0053145501007387 */ /* 0x0003e80000100800 */
[----:B------:R2:W-:Y:S04]  /*4f320*/  STL [R1+0x5310], R84 ;  /* 0x0053105401007387 */ /* 0x0005e80000100800 */
[----:B------:R-:W-:Y:S01]  /*4f330*/  STL.64 [R1+0x23c0], R160 ;  /* 0x0023c0a001007387 */ /* 0x000fe20000100a00 */
[----:B-1----:R-:W-:-:S03]  /*4f340*/  IMAD.MOV.U32 R85, RZ, RZ, R158 ;  /* 0x000000ffff557224 */ /* 0x002fc600078e009e */
[----:B------:R-:W-:Y:S01]  /*4f350*/  STL.64 [R1+0x23c8], R162 ;  /* 0x0023c8a201007387 */ /* 0x000fe20000100a00 */
[----:B--2---:R-:W-:-:S03]  /*4f360*/  MOV R84, R159 ;  /* 0x0000009f00547202 */ /* 0x004fc60000000f00 */
[----:B------:R-:W-:Y:S04]  /*4f370*/  STL.64 [R1+0x23b0], R156 ;  /* 0x0023b09c01007387 */ /* 0x000fe80000100a00 */
[----:B------:R1:W-:Y:S04]  /*4f380*/  STL [R1+0x531c], R85 ;  /* 0x00531c5501007387 */ /* 0x0003e80000100800 */
[----:B------:R2:W-:Y:S04]  /*4f390*/  STL [R1+0x5318], R84 ;  /* 0x0053185401007387 */ /* 0x0005e80000100800 */
[----:B------:R-:W-:Y:S01]  /*4f3a0*/  STL.64 [R1+0x23a0], R152 ;  /* 0x0023a09801007387 */ /* 0x000fe20000100a00 */
[----:B-1----:R-:W-:-:S03]  /*4f3b0*/  IMAD.MOV.U32 R85, RZ, RZ, R148 ;  /* 0x000000ffff557224 */ /* 0x002fc600078e0094 */
[----:B------:R-:W-:Y:S01]  /*4f3c0*/  STL.64 [R1+0x23a8], R154 ;  /* 0x0023a89a01007387 */ /* 0x000fe20000100a00 */
[----:B--2---:R-:W-:-:S03]  /*4f3d0*/  IMAD.MOV.U32 R84, RZ, RZ, R149 ;  /* 0x000000ffff547224 */ /* 0x004fc600078e0095 */
[----:B------:R-:W-:Y:S04]  /*4f3e0*/  STL.64 [R1+0x2398], R150 ;  /* 0x0023989601007387 */ /* 0x000fe80000100a00 */
[----:B------:R1:W-:Y:S04]  /*4f3f0*/  STL [R1+0x5324], R85 ;  /* 0x0053245501007387 */ /* 0x0003e80000100800 */
[----:B------:R2:W-:Y:S04]  /*4f400*/  STL [R1+0x5320], R84 ;  /* 0x0053205401007387 */ /* 0x0005e80000100800 */
[----:B------:R-:W-:Y:S01]  /*4f410*/  STL.64 [R1+0x2380], R144 ;  /* 0x0023809001007387 */ /* 0x000fe20000100a00 */
[----:B-1----:R-:W-:-:S03]  /*4f420*/  IMAD.MOV.U32 R85, RZ, RZ, R138 ;  /* 0x000000ffff557224 */ /* 0x002fc600078e008a */
[----:B------:R-:W-:Y:S01]  /*4f430*/  STL.64 [R1+0x2388], R146 ;  /* 0x0023889201007387 */ /* 0x000fe20000100a00 */
[----:B--2---:R-:W-:-:S03]  /*4f440*/  IMAD.MOV.U32 R84, RZ, RZ, R139 ;  /* 0x000000ffff547224 */ /* 0x004fc600078e008b */
[----:B------:R1:W-:Y:S01]  /*4f450*/  STL.64 [R1+0x2370], R136 ;  /* 0x0023708801007387 */ /* 0x0003e20000100a00 */
[C---:B------:R-:W-:Y:S03]  /*4f460*/  HMMA.1688.F32.TF32 R132, R228.reuse, R38, R132 ;  /* 0x00000026e484723c */ /* 0x040fe60000081084 */
[----:B------:R-:W2:Y:S05]  /*4f470*/  LDL.LU R156, [R1] ;  /* 0x00000000019c7983 */ /* 0x000eaa0000300800 */
[----:B-1----:R-:W-:Y:S11]  /*4f480*/  HMMA.1688.F32.TF32 R136, R228, R42, R140 ;  /* 0x0000002ae488723c */ /* 0x002ff6000008108c */
[----:B------:R-:W-:Y:S11]  /*4f490*/  @!UPT UIADD3 URZ, URZ, URZ, URZ ;  /* 0x0000003f3f3ff290 */ /* 0x000ff6000fffe03f */
[----:B------:R-:W-:Y:S01]  /*4f4a0*/  @!UPT UIADD3 URZ, URZ, URZ, URZ ;  /* 0x0000003f3f3ff290 */ /* 0x000fe2000fffe03f */
[----:B------:R-:W-:Y:S04]  /*4f4b0*/  STL.64 [R1+0x2360], R136 ;  /* 0x0023608801007387 */ /* 0x000fe80000100a00 */
[----:B------:R-:W-:Y:S04]  /*4f4c0*/  STL.64 [R1+0x2368], R138 ;  /* 0x0023688a01007387 */ /* 0x000fe80000100a00 */
        /* <DEDUP_REMOVED lines=49> */
[----:B-1----:R-:W-:-:S03]  /*4f7e0*/  MOV R132, R248 ;  /* 0x000000f800847202 */ /* 0x002fc60000000f00 */
[----:B------:R-:W4:Y:S01]  /*4f7f0*/  LDL.LU R136, [R1+0xf10] ;  /* 0x000f100001887983 */ /* 0x000f220000300800 */
[----:B------:R-:W-:-:S03]  /*4f800*/  IMAD.MOV.U32 R133, RZ, RZ, R249 ;  /* 0x000000ffff857224 */ /* 0x000fc600078e00f9 */
[----:B------:R-:W4:Y:S01]  /*4f810*/  LDL.LU R137, [R1+0xf14] ;  /* 0x000f140001897983 */ /* 0x000f220000300800 */
[----:B---3--:R-:W-:-:S03]  /*4f820*/  IMAD.MOV.U32 R134, RZ, RZ, R250 ;  /* 0x000000ffff867224 */ /* 0x008fc600078e00fa */
[----:B------:R-:W3:Y:S01]  /*4f830*/  LDL.LU R138, [R1+0xf18] ;  /* 0x000f1800018a7983 */ /* 0x000ee20000300800 */
[----:B------:R-:W-:-:S03]  /*4f840*/  IMAD.MOV.U32 R135, RZ, RZ, R251 ;  /* 0x000000ffff877224 */ /* 0x000fc600078e00fb */
[----:B------:R-:W3:Y:S04]  /*4f850*/  LDL.LU R139, [R1+0xf1c] ;  /* 0x000f1c00018b7983 */ /* 0x000ee80000300800 */
[----:B------:R-:W3:Y:S04]  /*4f860*/  LDL.LU R248, [R1+0x55fc] ;  /* 0x0055fc0001f87983 */ /* 0x000ee80000300800 */
[----:B------:R-:W3:Y:S04]  /*4f870*/  LDL.LU R249, [R1+0x55f8] ;  /* 0x0055f80001f97983 */ /* 0x000ee80000300800 */
[----:B------:R-:W3:Y:S04]  /*4f880*/  LDL.LU R250, [R1+0x55f4] ;  /* 0x0055f40001fa7983 */ /* 0x000ee80000300800 */
[----:B------:R-:W3:Y:S01]  /*4f890*/  LDL.LU R251, [R1+0x55f0] ;  /* 0x0055f00001fb7983 */ /* 0x000ee20000300800 */
[C---:B--2---:R-:W-:Y:S08]  /*4f8a0*/  HMMA.1688.F32.TF32 R188, R228.reuse, R34, R184 ;  /* 0x00000022e4bc723c */ /* 0x044ff000000810b8 */
[C---:B------:R-:W-:Y:S08]  /*4f8b0*/  HMMA.1688.F32.TF32 R184, R228.reuse, R30, R180 ;  /* 0x0000001ee4b8723c */ /* 0x040ff000000810b4 */
[C---:B----4-:R-:W-:Y:S08]  /*4f8c0*/  HMMA.1688.F32.TF32 R180, R228.reuse, R26, R176 ;  /* 0x0000001ae4b4723c */ /* 0x050ff000000810b0 */
[C---:B------:R-:W-:Y:S08]  /*4f8d0*/  HMMA.1688.F32.TF32 R176, R228.reuse, R22, R172 ;  /* 0x00000016e4b0723c */ /* 0x040ff000000810ac */
[C---:B------:R-:W-:Y:S08]  /*4f8e0*/  HMMA.1688.F32.TF32 R172, R228.reuse, R18, R168 ;  /* 0x00000012e4ac723c */ /* 0x040ff000000810a8 */
[C---:B------:R-:W-:Y:S08]  /*4f8f0*/  HMMA.1688.F32.TF32 R168, R228.reuse, R14, R164 ;  /* 0x0000000ee4a8723c */ /* 0x040ff000000810a4 */
[C---:B------:R-:W-:Y:S08]  /*4f900*/  HMMA.1688.F32.TF32 R164, R228.reuse, R10, R160 ;  /* 0x0000000ae4a4723c */ /* 0x040ff000000810a0 */
[----:B------:R-:W-:Y:S01]  /*4f910*/  HMMA.1688.F32.TF32 R160, R228, R242, R156 ;  /* 0x000000f2e4a0723c */ /* 0x000fe2000008109c */
[----:B------:R-:W-:Y:S07]  /*4f920*/  STL.64 [R1+0x2340], R188 ;  /* 0x002340bc01007387 */ /* 0x000fee0000100a00 */
[C---:B------:R-:W-:Y:S01]  /*4f930*/  HMMA.1688.F32.TF32 R152, R232.reuse, R126, R152 ;  /* 0x0000007ee898723c */ /* 0x040fe20000081098 */
[----:B------:R-:W-:Y:S04]  /*4f940*/  STL.64 [R1+0x2348], R190 ;  /* 0x002348be01007387 */ /* 0x000fe80000100a00 */
[----:B------:R-:W-:Y:S03]  /*4f950*/  STL.64 [R1+0x2330], R184 ;  /* 0x002330b801007387 */ /* 0x000fe60000100a00 */
        /* <DEDUP_REMOVED lines=10> */
[----:B------:R-:W-:Y:S04]  /*4fa00*/  LDS R228, [R3+0x4400] ;  /* 0x0044000003e47984 */ /* 0x000fe80000000800 */
[----:B------:R-:W-:Y:S04]  /*4fa10*/  LDS R230, [R3+0x6400] ;  /* 0x0064000003e67984 */ /* 0x000fe80000000800 */
[----:B------:R-:W-:Y:S04]  /*4fa20*/  LDS R229, [R4+0x4400] ;  /* 0x0044000004e57984 */ /* 0x000fe80000000800 */
[----:B------:R-:W1:Y:S01]  /*4fa30*/  LDS R231, [R4+0x6400] ;  /* 0x0064000004e77984 */ /* 0x000e620000000800 */
[C---:B---3--:R-:W-:Y:S03]  /*4fa40*/  HMMA.1688.F32.TF32 R156, R232.reuse, R130, R248 ;  /* 0x00000082e89c723c */ /* 0x048fe600000810f8 */
[----:B------:R-:W-:Y:S04]  /*4fa50*/  STL.64 [R1+0x22f8], R170 ;  /* 0x0022f8aa01007387 */ /* 0x000fe80000100a00 */
[----:B------:R-:W-:Y:S04]  /*4fa60*/  STL.64 [R1+0x22e0], R164 ;  /* 0x0022e0a401007387 */ /* 0x000fe80000100a00 */
[----:B------:R-:W-:Y:S04]  /*4fa70*/  STL.64 [R1+0x22e8], R166 ;  /* 0x0022e8a601007387 */ /* 0x000fe80000100a00 */
[----:B------:R-:W-:Y:S04]  /*4fa80*/  STL.64 [R1+0x20d0], R160 ;  /* 0x0020d0a001007387 */ /* 0x000fe80000100a00 */
[----:B------:R-:W-:Y:S05]  /*4fa90*/  STL.64 [R1+0x20d8], R162 ;  /* 0x0020d8a201007387 */ /* 0x000fea0000100a00 */
[----:B------:R-:W-:Y:S01]  /*4faa0*/  MOV R93, R157 ;  /* 0x0000009d005d7202 */ /* 0x000fe20000000f00 */
[----:B------:R-:W-:Y:S01]  /*4fab0*/  IMAD.MOV.U32 R92, RZ, RZ, R156 ;  /* 0x000000ffff5c7224 */ /* 0x000fe200078e009c */
[----:B------:R-:W-:Y:S04]  /*4fac0*/  STL.64 [R1+0x20c8], R158 ;  /* 0x0020c89e01007387 */ /* 0x000fe80000100a00 */
[----:B------:R-:W-:Y:S04]  /*4fad0*/  STL [R1+0x5274], R93 ;  /* 0x0052745d01007387 */ /* 0x000fe80000100800 */
[----:B------:R-:W-:Y:S04]  /*4fae0*/  STL [R1+0x5270], R92 ;  /* 0x0052705c01007387 */ /* 0x000fe80000100800 */
[----:B------:R-:W-:Y:S04]  /*4faf0*/  STL.64 [R1+0x22d0], R152 ;  /* 0x0022d09801007387 */ /* 0x000fe80000100a00 */
[----:B------:R-:W-:Y:S04]  /*4fb00*/  STL.64 [R1+0x22d8], R154 ;  /* 0x0022d89a01007387 */ /* 0x000fe80000100a00 */
[----:B------:R-:W-:Y:S04]  /*4fb10*/  STL.64 [R1+0x22c0], R148 ;  /* 0x0022c09401007387 */ /* 0x000fe80000100a00 */
[----:B------:R-:W-:Y:S04]  /*4fb20*/  STL.64 [R1+0x22c8], R150 ;  /* 0x0022c89601007387 */ /* 0x000fe80000100a00 */
[----:B------:R-:W-:Y:S04]  /*4fb30*/  STL.64 [R1+0x22b0], R144 ;  /* 0x0022b09001007387 */ /* 0x000fe80000100a00 */
[----:B------:R-:W-:Y:S04]  /*4fb40*/  STL.64 [R1+0x55d8], R118 ;  /* 0x0055d87601007387 */ /* 0x000fe80000100a00 */
[----:B------:R2:W-:Y:S02]  /*4fb50*/  STL.64 [R1+0x55d0], R116 ;  /* 0x0055d07401007387 */ /* 0x0005e40000100a00 */
[----:B--2---:R-:W-:Y:S01]  /*4fb60*/  HMMA.1688.F32.TF32 R116, R232, R114, R136 ;  /* 0x00000072e874723c */ /* 0x004fe20000081088 */
[----:B------:R-:W-:-:S02]  /*4fb70*/  IMAD.MOV.U32 R92, RZ, RZ, R147 ;  /* 0x000000ffff5c7224 */ /* 0x000fc400078e0093 */
[----:B------:R-:W-:-:S03]  /*4fb80*/  IMAD.MOV.U32 R93, RZ, RZ, R146 ;  /* 0x000000ffff5d7224 */ /* 0x000fc600078e0092 */
[----:B------:R-:W-:Y:S04]  /*4fb90*/  STL [R1+0x527c], R92 ;  /* 0x00527c5c01007387 */ /* 0x000fe80000100800 */
[----:B------:R-:W-:Y:S04]  /*4fba0*/  STL [R1+0x5278], R93 ;  /* 0x0052785d01007387 */ /* 0x000fe80000100800 */
[----:B------:R-:W-:Y:S04]  /*4fbb0*/  STL.64 [R1+0x55c8], R114 ;  /* 0x0055c87201007387 */ /* 0x000fe80000100a00 */
[----:B------:R2:W-:Y:S05]  /*4fbc0*/  STL.64 [R1+0x55c0], R112 ;  /* 0x0055c07001007387 */ /* 0x0005ea0000100a00 */
[----:B------:R-:W-:Y:S04]  /*4fbd0*/  STL.64 [R1+0x22a0], R116 ;  /* 0x0022a07401007387 */ /* 0x000fe80000100a00 */
[----:B------:R3:W-:Y:S01]  /*4fbe0*/  STL.64 [R1+0x22a8], R118 ;  /* 0x0022a87601007387 */ /* 0x0007e20000100a00 */
[C---:B--2---:R-:W-:Y:S08]  /*4fbf0*/  HMMA.1688.F32.TF32 R112, R232.reuse, R106, R132 ;  /* 0x0000006ae870723c */ /* 0x044ff00000081084 */
[----:B---3--:R-:W-:Y:S11]  /*4fc00*/  HMMA.1688.F32.TF32 R116, R232, R110, R140 ;  /* 0x0000006ee874723c */ /* 0x008ff6000008108c */
[----:B------:R-:W-:Y:S11]  /*4fc10*/  @!UPT UIADD3 URZ, URZ, URZ, URZ ;  /* 0x0000003f3f3ff290 */ /* 0x000ff6000fffe03f */
[----:B------:R-:W-:Y:S01]  /*4fc20*/  @!UPT UIADD3 URZ, URZ, URZ, URZ ;  /* 0x0000003f3f3ff290 */ /* 0x000fe2000fffe03f */
[----:B------:R-:W-:Y:S04]  /*4fc30*/  STL.64 [R1+0x2290], R116 ;  /* 0x0022907401007387 */ /* 0x000fe80000100a00 */
[----:B------:R-:W-:Y:S04]  /*4fc40*/  STL.64 [R1+0x2298], R118 ;  /* 0x0022987601007387 */ /* 0x000fe80000100a00 */
[----:B------:R2:W-:Y:S04]  /*4fc50*/  STL.64 [R1+0x2280], R112 ;  /* 0x0022807001007387 */ /* 0x0005e80000100a00 */
        /* <DEDUP_REMOVED lines=32> */
[----:B------:R-:W-:-:S02]  /*4fe60*/  IMAD.MOV.U32 R92, RZ, RZ, R114 ;  /* 0x000000ffff5c7224 */ /* 0x000fc400078e0072 */
[----:B------:R-:W-:Y:S01]  /*4fe70*/  IMAD.MOV.U32 R93, RZ, RZ, R115 ;  /* 0x000000ffff5d7224 */ /* 0x000fe200078e0073 */
[----:B------:R-:W3:Y:S04]  /*4fe80*/  LDL.LU R140, [R1+0xe60] ;  /* 0x000e6000018c7983 */ /* 0x000ee80000300800 */
[----:B------:R-:W3:Y:S04]  /*4fe90*/  LDL.LU R141, [R1+0xe64] ;  /* 0x000e6400018d7983 */ /* 0x000ee80000300800 */
[----:B------:R-:W3:Y:S04]  /*4fea0*/  LDL.LU R142, [R1+0xe68] ;  /* 0x000e6800018e7983 */ /* 0x000ee80000300800 */
[----:B------:R-:W3:Y:S01]  /*4feb0*/  LDL.LU R143, [R1+0xe6c] ;  /* 0x000e6c00018f7983 */ /* 0x000ee20000300800 */
[----:B--2---:R-:W-:Y:S11]  /*4fec0*/  HMMA.1688.F32.TF32 R112, R232, R102, R132 ;  /* 0x00000066e870723c */ /* 0x004ff60000081084 */
[----:B------:R-:W-:Y:S11]  /*4fed0*/  @!UPT UIADD3 URZ, URZ, URZ, URZ ;  /* 0x0000003f3f3ff290 */ /* 0x000ff6000fffe03f */
[----:B------:R-:W-:Y:S01]  /*4fee0*/  @!UPT UIADD3 URZ, URZ, URZ, URZ ;  /* 0x0000003f3f3ff290 */ /* 0x000fe2000fffe03f */
[----:B------:R4:W-:Y:S04]  /*4fef0*/  STL.64 [R1+0x2278], R114 ;  /* 0x0022787201007387 */ /* 0x0009e80000100a00 */
[----:B------:R-:W2:Y:S04]  /*4ff00*/  LDL.LU R132, [R1+0xe50] ;  /* 0x000e500001847983 */ /* 0x000ea80000300800 */
[----:B------:R-:W2:Y:S04]  /*4ff10*/  LDL.LU R133, [R1+0xe54] ;  /* 0x000e540001857983 */ /* 0x000ea80000300800 */
[----:B------:R-:W2:Y:S04]  /*4ff20*/  LDL.LU R134, [R1+0xe58] ;  /* 0x000e580001867983 */ /* 0x000ea80000300800 */
[----:B------:R-:W2:Y:S01]  /*4ff30*/  LDL.LU R135, [R1+0xe5c] ;  /* 0x000e5c0001877983 */ /* 0x000ea20000300800 */
[----:B------:R-:W-:Y:S01]  /*4ff40*/  MOV R24, R112 ;  /* 0x0000007000187202 */ /* 0x000fe20000000f00 */
[----:B------:R-:W-:-:S02]  /*4ff50*/  IMAD.MOV.U32 R25, RZ, RZ, R113 ;  /* 0x000000ffff197224 */ /* 0x000fc400078e0071 */
[C---:B----4-:R-:W-:Y:S11]  /*4ff60*/  HMMA.1688.F32.TF32 R112, R232.reuse, R98, R164 ;  /* 0x00000062e870723c */ /* 0x050ff600000810a4 */
[----:B------:R-:W-:Y:S11]  /*4ff70*/  @!UPT UIADD3 URZ, URZ, URZ, URZ ;  /* 0x0000003f3f3ff290 */ /* 0x000ff6000fffe03f */
[----:B------:R-:W-:Y:S01]  /*4ff80*/  @!UPT UIADD3 URZ, URZ, URZ, URZ ;  /* 0x0000003f3f3ff290 */ /* 0x000fe2000fffe03f */
[----:B------:R3:W-:Y:S01]  /*4ff90*/  STL.64 [R1+0x2268], R114 ;  /* 0x0022687201007387 */ /* 0x0007e20000100a00 */
[----:B------:R-:W-:Y:S02]  /*4ffa0*/  IMAD.MOV.U32 R28, RZ, RZ, R112 ;  /* 0x000000ffff1c7224 */ /* 0x000fe400078e0070 */
[----:B------:R-:W-:Y:S02]  /*4ffb0*/  IMAD.MOV.U32 R29, RZ, RZ, R113 ;  /* 0x000000ffff1d7224 */ /* 0x000fe400078e0071 */
[C---:B---3--:R-:W-:Y:S11]  /*4ffc0*/  HMMA.1688.F32.TF32 R112, R232.reuse, R94, R160 ;  /* 0x0000005ee870723c */ /* 0x048ff600000810a0 */
[----:B------:R-:W-:Y:S11]  /*4ffd0*/  @!UPT UIADD3 URZ, URZ, URZ, URZ ;  /* 0x0000003f3f3ff290 */ /* 0x000ff6000fffe03f */
[----:B------:R-:W-:Y:S01]  /*4ffe0*/  @!UPT UIADD3 URZ, URZ, URZ, URZ ;  /* 0x0000003f3f3ff290 */ /* 0x000fe2000fffe03f */
[----:B------:R3:W-:Y:S01]  /*4fff0*/  STL.64 [R1+0x2258], R114 ;  /* 0x0022587201007387 */ /* 0x0007e20000100a00 */
[----:B------:R-:W-:Y:S01]  /*50000*/  IMAD.MOV.U32 R32, RZ, RZ, R112 ;  /* 0x000000ffff207224 */ /* 0x000fe200078e0070 */
[----:B------:R-:W-:Y:S02]  /*50010*/  MOV R33, R113 ;  /* 0x0000007100217202 */ /* 0x000fe40000000f00 */
[C---:B---3--:R-:W-:Y:S11]  /*50020*/  HMMA.1688.F32.TF32 R112, R232.reuse, R90, R156 ;  /* 0x0000005ae870723c */ /* 0x048ff6000008109c */
[----:B------:R-:W-:Y:S11]  /*50030*/  @!UPT UIADD3 URZ, URZ, URZ, URZ ;  /* 0x0000003f3f3ff290 */ /* 0x000ff6000fffe03f */
[----:B------:R-:W-:Y:S01]  /*50040*/  @!UPT UIADD3 URZ, URZ, URZ, URZ ;  /* 0x0000003f3f3ff290 */ /* 0x000fe2000fffe03f */
[----:B------:R3:W-:Y:S01]  /*50050*/  STL.64 [R1+0x2248], R114 ;  /* 0x0022487201007387 */ /* 0x0007e20000100a00 */
[----:B------:R-:W-:Y:S02]  /*50060*/  IMAD.MOV.U32 R36, RZ, RZ, R112 ;  /* 0x000000ffff247224 */ /* 0x000fe400078e0070 */
[----:B------:R-:W-:Y:S02]  /*50070*/  IMAD.MOV.U32 R37, RZ, RZ, R113 ;  /* 0x000000ffff257224 */ /* 0x000fe400078e0071 */
[C---:B---3--:R-:W-:Y:S03]  /*50080*/  HMMA.1688.F32.TF32 R112, R232.reuse, R86, R152 ;  /* 0x00000056e870723c */ /* 0x048fe60000081098 */
[----:B------:R-:W-:Y:S04]  /*50090*/  STL [R1+0x5214], R37 ;  /* 0x0052142501007387 */ /* 0x000fe80000100800 */
[----:B------:R-:W-:Y:S11]  /*500a0*/  STL [R1+0x5210], R36 ;  /* 0x0052102401007387 */ /* 0x000ff60000100800 */
[----:B------:R-:W-:Y:S05]  /*500b0*/  @!UPT UIADD3 URZ, URZ, URZ, URZ ;  /* 0x0000003f3f3ff290 */ /* 0x000fea000fffe03f */
[----:B------:R3:W-:Y:S01]  /*500c0*/  STL.64 [R1+0x2238], R114 ;  /* 0x0022387201007387 */ /* 0x0007e20000100a00 */
[----:B------:R-:W-:Y:S02]  /*500d0*/  IMAD.MOV.U32 R40, RZ, RZ, R112 ;  /* 0x000000ffff287224 */ /* 0x000fe400078e0070 */
[----:B------:R-:W-:Y:S02]  /*500e0*/  IMAD.MOV.U32 R41, RZ, RZ, R113 ;  /* 0x000000ffff297224 */ /* 0x000fe400078e0071 */
[C---:B---3--:R-:W-:Y:S11]  /*500f0*/  HMMA.1688.F32.TF32 R112, R232.reuse, R82, R148 ;  /* 0x00000052e870723c */ /* 0x048ff60000081094 */
[----:B------:R-:W-:Y:S11]  /*50100*/  @!UPT UIADD3 URZ, URZ, URZ, URZ ;  /* 0x0000003f3f3ff290 */ /* 0x000ff6000fffe03f */
[----:B------:R-:W-:Y:S01]  /*50110*/  @!UPT UIADD3 URZ, URZ, URZ, URZ ;  /* 0x0000003f3f3ff290 */ /* 0x000fe2000fffe03f */
[----:B------:R3:W-:Y:S01]  /*50120*/  STL.64 [R1+0x2228], R114 ;  /* 0x0022287201007387 */ /* 0x0007e20000100a00 */
[----:B------:R-:W-:Y:S01]  /*50130*/  MOV R44, R112 ;  /* 0x00000070002c7202 */ /* 0x000fe20000000f00 */
        /* <DEDUP_REMOVED lines=16> */
[----:B------:R-:W-:Y:S02]  /*50240*/  @!UPT UIADD3 URZ, URZ, URZ, URZ ;  /* 0x0000003f3f3ff290 */ /* 0x000fe4000fffe03f */
[----:B------:R-:W-:Y:S02]  /*50250*/  IMAD.MOV.U32 R56, RZ, RZ, R112 ;  /* 0x000000ffff387224 */ /* 0x000fe400078e0070 */
[----:B------:R-:W-:Y:S02]  /*50260*/  IMAD.MOV.U32 R57, RZ, RZ, R113 ;  /* 0x000000ffff397224 */ /* 0x000fe400078e0071 */
[----:B------:R-:W-:Y:S02]  /*50270*/  IMAD.MOV.U32 R45, RZ, RZ, R114 ;  /* 0x000000ffff2d7224 */ /* 0x000fe400078e0072 */
[----:B------:R-:W-:Y:S02]  /*50280*/  IMAD.MOV.U32 R44, RZ, RZ, R115 ;  /* 0x000000ffff2c7224 */ /* 0x000fe400078e0073 */
[----:B--2---:R-:W-:Y:S11]  /*50290*/  HMMA.1688.F32.TF32 R112, R232, R66, R132 ;  /* 0x00000042e870723c */ /* 0x004ff60000081084 */
[----:B------:R-:W-:Y:S11]  /*502a0*/  @!UPT UIADD3 URZ, URZ, URZ, URZ ;  /* 0x0000003f3f3ff290 */ /* 0x000ff6000fffe03f */
[----:B------:R-:W-:Y:S01]  /*502b0*/  @!UPT UIADD3 URZ, URZ, URZ, URZ ;  /* 0x0000003f3f3ff290 */ /* 0x000fe2000fffe03f */
[----:B------:R2:W-:Y:S04]  /*502c0*/  STL.64 [R1+0x21e8], R114 ;  /* 0x0021e87201007387 */ /* 0x0005e80000100a00 */
        /* <DEDUP_REMOVED lines=54> */
[C---:B--2---:R-:W-:Y:S11]  /*50630*/  HMMA.1688.F32.TF32 R112, R232.reuse, R62, R180 ;  /* 0x0000003ee870723c */ /* 0x044ff600000810b4 */
[----:B------:R-:W-:Y:S11]  /*50640*/  @!UPT UIADD3 URZ, URZ, URZ, URZ ;  /* 0x0000003f3f3ff290 */ /* 0x000ff6000fffe03f */
[----:B------:R-:W-:Y:S01]  /*50650*/  @!UPT UIADD3 URZ, URZ, URZ, URZ ;  /* 0x0000003f3f3ff290 */ /* 0x000fe2000fffe03f */
[----:B------:R3:W-:Y:S01]  /*50660*/  STL.64 [R1+0x21d8], R114 ;  /* 0x0021d87201007387 */ /* 0x0007e20000100a00 */
[----:B------:R-:W-:Y:S02]  /*50670*/  IMAD.MOV.U32 R64, RZ, RZ, R112 ;  /* 0x000000ffff407224 */ /* 0x000fe400078e0070 */
[----:B------:R-:W-:Y:S02]  /*50680*/  IMAD.MOV.U32 R65, RZ, RZ, R113 ;  /* 0x000000ffff417224 */ /* 0x000fe400078e0071 */
[----:B---3--:R-:W-:Y:S07]  /*50690*/  HMMA.1688.F32.TF32 R112, R232, R58, R132 ;  /* 0x0000003ae870723c */ /* 0x008fee0000081084 */
[----:B------:R-:W-:-:S02]  /*506a0*/  IMAD.MOV.U32 R132, RZ, RZ, R216 ;  /* 0x000000ffff847224 */ /* 0x000fc400078e00d8 */
[----:B------:R-:W-:Y:S02]  /*506b0*/  IMAD.MOV.U32 R133, RZ, RZ, R217 ;  /* 0x000000ffff857224 */ /* 0x000fe400078e00d9 */
[----:B------:R-:W-:Y:S02]  /*506c0*/  IMAD.MOV.U32 R134, RZ, RZ, R218 ;  /* 0x000000ffff867224 */ /* 0x000fe400078e00da */
[----:B------:R-:W-:-:S10]  /*506d0*/  IMAD.MOV.U32 R135, RZ, RZ, R219 ;  /* 0x000000ffff877224 */ /* 0x000fd400078e00db */
[----:B------:R4:W-:Y:S04]  /*506e0*/  STL.64 [R1+0x21c8], R114 ;  /* 0x0021c87201007387 */ /* 0x0009e80000100a00 */
[----:B------:R-:W2:Y:S04]  /*506f0*/  LDL.LU R216, [R1+0x55ec] ;  /* 0x0055ec0001d87983 */ /* 0x000ea80000300800 */
[----:B------:R-:W2:Y:S04]  /*50700*/  LDL.LU R217, [R1+0x55e8] ;  /* 0x0055e80001d97983 */ /* 0x000ea80000300800 */
[----:B------:R-:W2:Y:S04]  /*50710*/  LDL.LU R218, [R1+0x55e4] ;  /* 0x0055e40001da7983 */ /* 0x000ea80000300800 */
[----:B------:R-:W2:Y:S01]  /*50720*/  LDL.LU R219, [R1+0x55e0] ;  /* 0x0055e00001db7983 */ /* 0x000ea20000300800 */
[----:B------:R-:W-:Y:S01]  /*50730*/  IMAD.MOV.U32 R68, RZ, RZ, R112 ;  /* 0x000000ffff447224 */ /* 0x000fe200078e0070 */
[----:B------:R-:W-:-:S02]  /*50740*/  MOV R69, R113 ;  /* 0x0000007100457202 */ /* 0x000fc40000000f00 */
[C---:B----4-:R-:W-:Y:S11]  /*50750*/  HMMA.1688.F32.TF32 R112, R232.reuse, R54, R176 ;  /* 0x00000036e870723c */ /* 0x050ff600000810b0 */
[----:B------:R-:W-:Y:S11]  /*50760*/  @!UPT UIADD3 URZ, URZ, URZ, URZ ;  /* 0x0000003f3f3ff290 */ /* 0x000ff6000fffe03f */
[----:B------:R-:W-:Y:S02]  /*50770*/  @!UPT UIADD3 URZ, URZ, URZ, URZ ;  /* 0x0000003f3f3ff290 */ /* 0x000fe4000fffe03f */
[----:B------:R-:W-:Y:S01]  /*50780*/  MOV R72, R112 ;  /* 0x0000007000487202 */ /* 0x000fe20000000f00 */
[----:B------:R-:W-:Y:S02]  /*50790*/  IMAD.MOV.U32 R73, RZ, RZ, R113 ;  /* 0x000000ffff497224 */ /* 0x000fe400078e0071 */
[----:B------:R-:W-:Y:S02]  /*507a0*/  IMAD.MOV.U32 R37, RZ, RZ, R114 ;  /* 0x000000ffff257224 */ /* 0x000fe400078e0072 */
[----:B------:R-:W-:Y:S02]  /*507b0*/  IMAD.MOV.U32 R36, RZ, RZ, R115 ;  /* 0x000000ffff247224 */ /* 0x000fe400078e0073 */
[C---:B------:R-:W-:Y:S11]  /*507c0*/  HMMA.1688.F32.TF32 R112, R232.reuse, R50, R172 ;  /* 0x00000032e870723c */ /* 0x040ff600000810ac */
[----:B------:R-:W-:Y:S11]  /*507d0*/  @!UPT UIADD3 URZ, URZ, URZ, URZ ;  /* 0x0000003f3f3ff290 */ /* 0x000ff6000fffe03f */
[----:B------:R-:W-:Y:S01]  /*507e0*/  @!UPT UIADD3 URZ, URZ, URZ, URZ ;  /* 0x0000003f3f3ff290 */ /* 0x000fe2000fffe03f */
[----:B------:R3:W-:Y:S01]  /*507f0*/  STL.64 [R1+0x21a8], R114 ;  /* 0x0021a87201007387 */ /* 0x0007e20000100a00 */
[----:B------:R-:W-:Y:S01]  /*50800*/  IMAD.MOV.U32 R76, RZ, RZ, R112 ;  /* 0x000000ffff4c7224 */ /* 0x000fe200078e0070 */
[----:B------:R-:W-:Y:S02]  /*50810*/  MOV R77, R113 ;  /* 0x00000071004d7202 */ /* 0x000fe40000000f00 */
[C---:B---3--:R-:W-:Y:S08]  /*50820*/  HMMA.1688.F32.TF32 R112, R232.reuse, R46, R168 ;  /* 0x0000002ee870723c */ /* 0x048ff000000810a8 */
[C---:B------:R-:W-:Y:S08]  /*50830*/  HMMA.1688.F32.TF32 R164, R232.reuse, R42, R164 ;  /* 0x0000002ae8a4723c */ /* 0x040ff000000810a4 */
[----:B------:R-:W-:Y:S07]  /*50840*/  HMMA.1688.F32.TF32 R116, R232, R38, R160 ;  /* 0x00000026e874723c */ /* 0x000fee00000810a0 */
[----:B------:R3:W-:Y:S01]  /*50850*/  STL.64 [R1+0x2198], R114 ;  /* 0x0021987201007387 */ /* 0x0007e20000100a00 */
[----:B------:R-:W-:-:S02]  /*50860*/  IMAD.MOV.U32 R80, RZ, RZ, R112 ;  /* 0x000000ffff507224 */ /* 0x000fc400078e0070 */
[----:B------:R-:W-:Y:S02]  /*50870*/  IMAD.MOV.U32 R81, RZ, RZ, R113 ;  /* 0x000000ffff517224 */ /* 0x000fe400078e0071 */
[C---:B---3--:R-:W-:Y:S03]  /*50880*/  HMMA.1688.F32.TF32 R112, R232.reuse, R34, R156 ;  /* 0x00000022e870723c */ /* 0x048fe6000008109c */
[----:B------:R-:W-:Y:S04]  /*50890*/  STL [R1+0x5204], R81 ;  /* 0x0052045101007387 */ /* 0x000fe80000100800 */
[----:B------:R-:W-:Y:S04]  /*508a0*/  STL [R1+0x5200], R80 ;  /* 0x0052005001007387 */ /* 0x000fe80000100800 */
[----:B------:R-:W-:Y:S01]  /*508b0*/  STL.64 [R1+0x2180], R164 ;  /* 0x002180a401007387 */ /* 0x000fe20000100a00 */
[C---:B------:R-:W-:Y:S03]  /*508c0*/  HMMA.1688.F32.TF32 R152, R232.reuse, R30, R152 ;  /* 0x0000001ee898723c */ /* 0x040fe60000081098 */
[----:B------:R-:W-:Y:S04]  /*508d0*/  STL.64 [R1+0x2188], R166 ;  /* 0x002188a601007387 */ /* 0x000fe80000100a00 */
[----:B------:R-:W-:Y:S04]  /*508e0*/  STL.64 [R1+0x20b0], R116 ;  /* 0x0020b07401007387 */ /* 0x000fe80000100a00 */
[----:B------:R3:W-:Y:S04]  /*508f0*/  STL.64 [R1+0x20b8], R118 ;  /* 0x0020b87601007387 */ /* 0x0007e80000100a00 */
[----:B------:R-:W-:Y:S04]  /*50900*/  STL.64 [R1+0x20a0], R112 ;  /* 0x0020a07001007387 */ /* 0x000fe80000100a00 */
[----:B------:R4:W-:Y:S01]  /*50910*/  STL.64 [R1+0x20a8], R114 ;  /* 0x0020a87201007387 */ /* 0x0009e20000100a00 */
[C---:B---3--:R-:W-:Y:S08]  /*50920*/  HMMA.1688.F32.TF32 R116, R232.reuse, R26, R148 ;  /* 0x0000001ae874723c */ /* 0x048ff00000081094 */
[C---:B----4-:R-:W-:Y:S01]  /*50930*/  HMMA.1688.F32.TF32 R112, R232.reuse, R22, R144 ;  /* 0x00000016e870723c */ /* 0x050fe20000081090 */
[----:B------:R-:W-:Y:S04]  /*50940*/  STL.64 [R1+0x2090], R152 ;  /* 0x0020909801007387 */ /* 0x000fe80000100a00 */
[----:B------:R-:W-:Y:S03]  /*50950*/  STL.64 [R1+0x2098], R154 ;  /* 0x0020989a01007387 */ /* 0x000fe60000100a00 */
[C---:B------:R-:W-:Y:S07]  /*50960*/  HMMA.1688.F32.TF32 R136, R232.reuse, R18, R136 ;  /* 0x00000012e888723c */ /* 0x040fee0000081088 */
[----:B------:R-:W-:Y:S04]  /*50970*/  STL.64 [R1+0x2080], R116 ;  /* 0x0020807401007387 */ /* 0x000fe80000100a00 */
[----:B------:R3:W-:Y:S04]  /*50980*/  STL.64 [R1+0x2088], R118 ;  /* 0x0020887601007387 */ /* 0x0007e80000100a00 */
[----:B------:R-:W-:Y:S04]  /*50990*/  STL.64 [R1+0x2070], R112 ;  /* 0x0020707001007387 */ /* 0x000fe80000100a00 */
[----:B------:R-:W-:Y:S01]  /*509a0*/  STL.64 [R1+0x2078], R114 ;  /* 0x0020787201007387 */ /* 0x000fe20000100a00 */
[C---:B---3--:R-:W-:Y:S03]  /*509b0*/  HMMA.1688.F32.TF32 R116, R232.reuse, R14, R140 ;  /* 0x0000000ee874723c */ /* 0x048fe6000008108c */
[----:B------:R-:W-:Y:S04]  /*509c0*/  STL.64 [R1+0x2060], R136 ;  /* 0x0020608801007387 */ /* 0x000fe80000100a00 */
[----:B------:R-:W-:Y:S11]  /*509d0*/  STL.64 [R1+0x2068], R138 ;  /* 0x0020688a01007387 */ /* 0x000ff60000100a00 */
[----:B------:R-:W-:Y:S05]  /*509e0*/  @!UPT UIADD3 URZ, URZ, URZ, URZ ;  /* 0x0000003f3f3ff290 */ /* 0x000fea000fffe03f */
[----:B------:R-:W-:Y:S04]  /*509f0*/  STL.64 [R1+0x2050], R116 ;  /* 0x0020507401007387 */ /* 0x000fe80000100a00 */
[----:B------:R3:W-:Y:S02]  /*50a00*/  STL.64 [R1+0x2058], R118 ;  /* 0x0020587601007387 */ /* 0x0007e40000100a00 */
[C---:B---3--:R-:W-:Y:S08]  /*50a10*/  HMMA.1688.F32.TF32 R116, R232.reuse, R242, R220 ;  /* 0x000000f2e874723c */ /* 0x048ff000000810dc */
[----:B--2---:R-:W-:Y:S01]  /*50a20*/  HMMA.1688.F32.TF32 R112, R232, R10, R216 ;  /* 0x0000000ae870723c */ /* 0x004fe200000810d8 */
[----:B------:R-:W-:Y:S04]  /*50a30*/  LDS R216, [R3+0x4480] ;  /* 0x0044800003d87984 */ /* 0x000fe80000000800 */
[----:B------:R-:W-:Y:S04]  /*50a40*/  LDS R218, [R3+0x6480] ;  /* 0x0064800003da7984 */ /* 0x000fe80000000800 */
[----:B------:R-:W-:Y:S04]  /*50a50*/  LDS R217, [R4+0x4480] ;  /* 0x0044800004d97984 */ /* 0x000fe80000000800 */
[----:B------:R-:W2:Y:S10]  /*50a60*/  LDS R219, [R4+0x6480] ;  /* 0x0064800004db7984 */ /* 0x000eb40000000800 */
[----:B------:R-:W-:Y:S01]  /*50a70*/  STL [R1+0x2040], R112 ;  /* 0x0020407001007387 */ /* 0x000fe20000100800 */
[----:B------:R-:W-:-:S02]  /*50a80*/  IMAD.MOV.U32 R81, RZ, RZ, R113 ;  /* 0x000000ffff517224 */ /* 0x000fc400078e0071 */
[----:B------:R-:W-:Y:S01]  /*50a90*/  IMAD.MOV.U32 R80, RZ, RZ, R114 ;  /* 0x000000ffff507224 */ /* 0x000fe200078e0072 */
[----:B------:R1:W-:Y:S02]  /*50aa0*/  STL [R1+0x204c], R115 ;  /* 0x00204c7301007387 */ /* 0x0003e40000100800 */
[C---:B-1----:R-:W-:Y:S02]  /*50ab0*/  HMMA.1688.F32.TF32 R112, R228.reuse, R130, R224 ;  /* 0x00000082e470723c */ /* 0x042fe400000810e0 */
[----:B------:R-:W-:Y:S04]  /*50ac0*/  STL.64 [R1+0x2020], R116 ;  /* 0x0020207401007387 */ /* 0x000fe80000100a00 */
[----:B------:R-:W-:Y:S11]  /*50ad0*/  STL.64 [R1+0x2028], R118 ;  /* 0x0020287601007387 */ /* 0x000ff60000100a00 */
[----:B------:R-:W-:Y:S06]  /*50ae0*/  @!UPT UIADD3 URZ, URZ, URZ, URZ ;  /* 0x0000003f3f3ff290 */ /* 0x000fec000fffe03f */
[----:B------:R1:W-:Y:S01]  /*50af0*/  STL.64 [R1+0x2018], R114 ;  /* 0x0020187201007387 */ /* 0x0003e20000100a00 */
[----:B------:R-:W-:Y:S01]  /*50b00*/  MOV R88, R112 ;  /* 0x0000007000587202 */ /* 0x000fe20000000f00 */
[----:B------:R-:W-:Y:S02]  /*50b10*/  IMAD.MOV.U32 R89, RZ, RZ, R113 ;  /* 0x000000ffff597224 */ /* 0x000fe400078e0071 */
[----:B------:R-:W3:Y:S01]  /*50b20*/  LDL.LU R140, [R1+0xc50] ;  /* 0x000c5000018c7983 */ /* 0x000ee20000300800 */
[C---:B-1----:R-:W-:Y:S11]  /*50b30*/  HMMA.1688.F32.TF32 R112, R228.reuse, R126, R132 ;  /* 0x0000007ee470723c */ /* 0x042ff60000081084 */
[----:B------:R-:W-:Y:S11]  /*50b40*/  @!UPT UIADD3 URZ, URZ, URZ, URZ ;  /* 0x0000003f3f3ff290 */ /* 0x000ff6000fffe03f */
[----:B------:R-:W-:Y:S01]  /*50b50*/  @!UPT UIADD3 URZ, URZ, URZ, URZ ;  /* 0x0000003f3f3ff290 */ /* 0x000fe2000fffe03f */
        /* <DEDUP_REMOVED lines=117> */
[C---:B----4-:R-:W-:Y:S11]  /*512b0*/  HMMA.1688.F32.TF32 R116, R228.reuse, R122, R116 ;  /* 0x0000007ae474723c */ /* 0x050ff60000081074 */
[----:B------:R-:W-:Y:S11]  /*512c0*/  @!UPT UIADD3 URZ, URZ, URZ, URZ ;  /* 0x0000003f3f3ff290 */ /* 0x000ff6000fffe03f */
[----:B------:R-:W-:Y:S01]  /*512d0*/  @!UPT UIADD3 URZ, URZ, URZ, URZ ;  /* 0x0000003f3f3ff290 */ /* 0x000fe2000fffe03f */
[----:B------:R-:W-:Y:S04]  /*512e0*/  STL.64 [R1+0x2000], R116 ;  /* 0x0020007401007387 */ /* 0x000fe80000100a00 */
[----:B------:R1:W-:Y:S04]  /*512f0*/  STL.64 [R1+0x2008], R118 ;  /* 0x0020087601007387 */ /* 0x0003e80000100a00 */
[----:B-1----:R-:W2:Y:S04]  /*51300*/  LDL.LU.64 R118, [R1+0x55d8] ;  /* 0x0055d80001767983 */ /* 0x002ea80000300a00 */
[----:B------:R-:W4:Y:S01]  /*51310*/  LDL.LU.64 R116, [R1+0x55d0] ;  /* 0x0055d00001747983 */ /* 0x000f220000300a00 */
[C---:B--2---:R-:W-:Y:S11]  /*51320*/  HMMA.1688.F32.TF32 R112, R228.reuse, R118, R112 ;  /* 0x00000076e470723c */ /* 0x044ff60000081070 */
[----:B------:R-:W-:Y:S11]  /*51330*/  @!UPT UIADD3 URZ, URZ, URZ, URZ ;  /* 0x0000003f3f3ff290 */ /* 0x000ff6000fffe03f */
[----:B------:R-:W-:Y:S01]  /*51340*/  @!UPT UIADD3 URZ, URZ, URZ, URZ ;  /* 0x0000003f3f3ff290 */ /* 0x000fe2000fffe03f */
[----:B------:R-:W-:Y:S04]  /*51350*/  STL.64 [R1+0x1ff0], R112 ;  /* 0x001ff07001007387 */ /* 0x000fe80000100a00 */
[----:B------:R1:W-:Y:S04]  /*51360*/  STL.64 [R1+0x1ff8], R114 ;  /* 0x001ff87201007387 */ /* 0x0003e80000100a00 */
[----:B-1----:R-:W2:Y:S04]  /*51370*/  LDL.LU.64 R114, [R1+0x55c8] ;  /* 0x0055c80001727983 */ /* 0x002ea80000300a00 */
[----:B------:R-:W3:Y:S01]  /*51380*/  LDL.LU.64 R112, [R1+0x55c0] ;  /* 0x0055c00001707983 */ /* 0x000ee20000300a00 */
[C---:B------:R-:W-:Y:S08]  /*51390*/  HMMA.1688.F32.TF32 R200, R228.reuse, R90, R200 ;  /* 0x0000005ae4c8723c */ /* 0x040ff000000810c8 */
[C---:B------:R-:W-:Y:S08]  /*513a0*/  HMMA.1688.F32.TF32 R132, R228.reuse, R10, R132 ;  /* 0x0000000ae484723c */ /* 0x040ff00000081084 */
[C---:B--2---:R-:W-:Y:S11]  /*513b0*/  HMMA.1688.F32.TF32 R224, R228.reuse, R114, R224 ;  /* 0x00000072e4e0723c */ /* 0x044ff600000810e0 */
[----:B------:R-:W-:Y:S11]  /*513c0*/  @!UPT UIADD3 URZ, URZ, URZ, URZ ;  /* 0x0000003f3f3ff290 */ /* 0x000ff6000fffe03f */
[----:B------:R-:W-:Y:S01]  /*513d0*/  @!UPT UIADD3 URZ, URZ, URZ, URZ ;  /* 0x0000003f3f3ff290 */ /* 0x000fe2000fffe03f */
[----:B------:R-:W-:Y:S04]  /*513e0*/  STL.64 [R1+0x1fe0], R224 ;  /* 0x001fe0e001007387 */ /* 0x000fe80000100a00 */
[----:B------:R1:W-:Y:S02]  /*513f0*/  STL.64 [R1+0x1fe8], R226 ;  /* 0x001fe8e201007387 */ /* 0x0003e40000100a00 */
[C---:B-1----:R-:W-:Y:S11]  /*51400*/  HMMA.1688.F32.TF32 R224, R228.reuse, R110, R232 ;  /* 0x0000006ee4e0723c */ /* 0x042ff600000810e8 */
[----:B------:R-:W-:Y:S11]  /*51410*/  @!UPT UIADD3 URZ, URZ, URZ, URZ ;  /* 0x0000003f3f3ff290 */ /* 0x000ff6000fffe03f */
[----:B------:R-:W-:Y:S01]  /*51420*/  @!UPT UIADD3 URZ, URZ, URZ, URZ ;  /* 0x0000003f3f3ff290 */ /* 0x000fe2000fffe03f */
[----:B------:R1:W-:Y:S01]  /*51430*/  STL.64 [R1+0x1fd0], R224 ;  /* 0x001fd0e001007387 */ /* 0x0003e20000100a00 */
[----:B------:R-:W-:Y:S02]  /*51440*/  IMAD.MOV.U32 R101, RZ, RZ, R226 ;  /* 0x000000ffff657224 */ /* 0x000fe400078e00e2 */
[----:B------:R-:W-:Y:S02]  /*51450*/  IMAD.MOV.U32 R100, RZ, RZ, R227 ;  /* 0x000000ffff647224 */ /* 0x000fe400078e00e3 */
[C---:B-1----:R-:W-:Y:S08]  /*51460*/  HMMA.1688.F32.TF32 R224, R228.reuse, R106, R220 ;  /* 0x0000006ae4e0723c */ /* 0x042ff000000810dc */
[C---:B------:R-:W-:Y:S08]  /*51470*/  HMMA.1688.F32.TF32 R232, R228.reuse, R102, R248 ;  /* 0x00000066e4e8723c */ /* 0x040ff000000810f8 */
[C---:B------:R-:W-:Y:S07]  /*51480*/  HMMA.1688.F32.TF32 R220, R228.reuse, R98, R236 ;  /* 0x00000062e4dc723c */ /* 0x040fee00000810ec */
[----:B------:R-:W-:Y:S04]  /*51490*/  STL.64 [R1+0x1fc0], R224 ;  /* 0x001fc0e001007387 */ /* 0x000fe80000100a00 */
[----:B------:R1:W-:Y:S02]  /*514a0*/  STL.64 [R1+0x1fc8], R226 ;  /* 0x001fc8e201007387 */ /* 0x0003e40000100a00 */
[C---:B-1----:R-:W-:Y:S02]  /*514b0*/  HMMA.1688.F32.TF32 R224, R228.reuse, R94, R244 ;  /* 0x0000005ee4e0723c */ /* 0x042fe400000810f4 */
[----:B------:R-:W-:Y:S04]  /*514c0*/  STL.64 [R1+0x1fb0], R232 ;  /* 0x001fb0e801007387 */ /* 0x000fe80000100a00 */
[----:B------:R-:W-:Y:S04]  /*514d0*/  STL.64 [R1+0x1fb8], R234 ;  /* 0x001fb8ea01007387 */ /* 0x000fe80000100a00 */
[----:B------:R-:W-:Y:S04]  /*514e0*/  STL.64 [R1+0x1fa0], R220 ;  /* 0x001fa0dc01007387 */ /* 0x000fe80000100a00 */
[----:B------:R1:W-:Y:S09]  /*514f0*/  STL.64 [R1+0x1fa8], R222 ;  /* 0x001fa8de01007387 */ /* 0x0003f20000100a00 */
[----:B------:R-:W-:Y:S01]  /*51500*/  STL.64 [R1+0x1f90], R224 ;  /* 0x001f90e001007387 */ /* 0x000fe20000100a00 */
[C---:B-1----:R-:W-:Y:S03]  /*51510*/  HMMA.1688.F32.TF32 R220, R228.reuse, R86, R204 ;  /* 0x00000056e4dc723c */ /* 0x042fe600000810cc */
[----:B------:R-:W-:Y:S04]  /*51520*/  STL.64 [R1+0x1f98], R226 ;  /* 0x001f98e201007387 */ /* 0x000fe80000100a00 */
[----:B------:R-:W-:Y:S01]  /*51530*/  STL.64 [R1+0x1f80], R200 ;  /* 0x001f80c801007387 */ /* 0x000fe20000100a00 */
[C---:B------:R-:W-:Y:S03]  /*51540*/  HMMA.1688.F32.TF32 R204, R228.reuse, R82, R212 ;  /* 0x00000052e4cc723c */ /* 0x040fe600000810d4 */
[----:B------:R1:W-:Y:S05]  /*51550*/  STL.64 [R1+0x1f88], R202 ;  /* 0x001f88ca01007387 */ /* 0x0003ea0000100a00 */
[C---:B-1----:R-:W-:Y:S08]  /*51560*/  HMMA.1688.F32.TF32 R200, R228.reuse, R78, R188 ;  /* 0x0000004ee4c8723c */ /* 0x042ff000000810bc */
[C---:B------:R-:W-:Y:S01]  /*51570*/  HMMA.1688.F32.TF32 R188, R228.reuse, R74, R196 ;  /* 0x0000004ae4bc723c */ /* 0x040fe200000810c4 */
        /* <DEDUP_REMOVED lines=31> */
[C---:B---3--:R-:W-:Y:S01]  /*51770*/  HMMA.1688.F32.TF32 R136, R228.reuse, R14, R140 ;  /* 0x0000000ee488723c */ /* 0x048fe2000008108c */
        /* <DEDUP_REMOVED lines=19> */
[----:B------:R-:W2:Y:S04]  /*518b0*/  LDL.LU R140, [R1+0xb00] ;  /* 0x000b0000018c7983 */ /* 0x000ea80000300800 */
[----:B------:R1:W-:Y:S04]  /*518c0*/  STL.64 [R1+0x1e30], R136 ;  /* 0x001e308801007387 */ /* 0x0003e80000100a00 */
[----:B------:R3:W-:Y:S04]  /*518d0*/  STL.64 [R1+0x1e38], R138 ;  /* 0x001e388a01007387 */ /* 0x0007e80000100a00 */
[----:B------:R1:W-:Y:S04]  /*518e0*/  STL.64 [R1+0x1e20], R132 ;  /* 0x001e208401007387 */ /* 0x0003e80000100a00 */
[----:B------:R1:W-:Y:S04]  /*518f0*/  STL.64 [R1+0x1e28], R134 ;  /* 0x001e288601007387 */ /* 0x0003e80000100a00 */
        /* <DEDUP_REMOVED lines=91> */
[----:B--2---:R-:W-:Y:S08]  /*51eb0*/  HMMA.1688.F32.TF32 R220, R228, R242, R236 ;  /* 0x000000f2e4dc723c */ /* 0x004ff000000810ec */
[C---:B---3--:R-:W-:Y:S11]  /*51ec0*/  HMMA.1688.F32.TF32 R232, R216.reuse, R130, R244 ;  /* 0x00000082d8e8723c */ /* 0x048ff600000810f4 */
[----:B------:R-:W-:Y:S04]  /*51ed0*/  @!UPT UIADD3 URZ, URZ, URZ, URZ ;  /* 0x0000003f3f3ff290 */ /* 0x000fe8000fffe03f */
[----:B------:R-:W-:Y:S01]  /*51ee0*/  STL.64 [R1+0x1e08], R222 ;  /* 0x001e08de01007387 */ /* 0x000fe20000100a00 */
[C---:B----4-:R-:W-:Y:S07]  /*51ef0*/  HMMA.1688.F32.TF32 R200, R216.reuse, R126, R200 ;  /* 0x0000007ed8c8723c */ /* 0x050fee00000810c8 */
[----:B------:R-:W-:Y:S04]  /*51f00*/  STL.64 [R1+0x5220], R234 ;  /* 0x005220ea01007387 */ /* 0x000fe80000100a00 */
[----:B------:R-:W-:Y:S01]  /*51f10*/  STL.64 [R1+0x5218], R232 ;  /* 0x005218e801007387 */ /* 0x000fe20000100a00 */
[C---:B------:R-:W-:Y:S08]  /*51f20*/  HMMA.1688.F32.TF32 R224, R216.reuse, R122, R204 ;  /* 0x0000007ad8e0723c */ /* 0x040ff000000810cc */
[C---:B------:R-:W-:Y:S03]  /*51f30*/  HMMA.1688.F32.TF32 R132, R216.reuse, R46, R132 ;  /* 0x0000002ed884723c */ /* 0x040fe60000081084 */
[----:B------:R-:W-:Y:S04]  /*51f40*/  STL.64 [R1+0x1e10], R200 ;  /* 0x001e10c801007387 */ /* 0x000fe80000100a00 */
[----:B------:R1:W-:Y:S01]  /*51f50*/  STL.64 [R1+0x1e18], R202 ;  /* 0x001e18ca01007387 */ /* 0x0003e20000100a00 */
[C---:B------:R-:W-:Y:S01]  /*51f60*/  HMMA.1688.F32.TF32 R204, R216.reuse, R118, R212 ;  /* 0x00000076d8cc723c */ /* 0x040fe200000810d4 */
[----:B------:R-:W-:Y:S01]  /*51f70*/  IMAD.MOV.U32 R96, RZ, RZ, R220 ;  /* 0x000000ffff607224 */ /* 0x000fe200078e00dc */
[----:B------:R-:W-:Y:S01]  /*51f80*/  MOV R97, R221 ;  /* 0x000000dd00617202 */ /* 0x000fe20000000f00 */
[----:B------:R-:W-:Y:S04]  /*51f90*/  LDS R222, [R3+0x6500] ;  /* 0x0065000003de7984 */ /* 0x000fe80000000800 */
[----:B------:R-:W-:Y:S01]  /*51fa0*/  LDS R223, [R4+0x6500] ;  /* 0x0065000004df7984 */ /* 0x000fe20000000800 */
[C---:B-1----:R-:W-:Y:S03]  /*51fb0*/  HMMA.1688.F32.TF32 R200, R216.reuse, R114, R188 ;  /* 0x00000072d8c8723c */ /* 0x042fe600000810bc */
[----:B------:R-:W-:Y:S04]  /*51fc0*/  STL.64 [R1+0x1df0], R224 ;  /* 0x001df0e001007387 */ /* 0x000fe80000100a00 */
[----:B------:R-:W-:Y:S01]  /*51fd0*/  LDS R220, [R3+0x4500] ;  /* 0x0045000003dc7984 */ /* 0x000fe20000000800 */
[C---:B------:R-:W-:Y:S03]  /*51fe0*/  HMMA.1688.F32.TF32 R188, R216.reuse, R110, R196 ;  /* 0x0000006ed8bc723c */ /* 0x040fe600000810c4 */
[----:B------:R-:W-:Y:S04]  /*51ff0*/  STL.64 [R1+0x1df8], R226 ;  /* 0x001df8e201007387 */ /* 0x000fe80000100a00 */
[----:B------:R-:W-:Y:S01]  /*52000*/  STL.64 [R1+0x1de0], R204 ;  /* 0x001de0cc01007387 */ /* 0x000fe20000100a00 */
[C---:B------:R-:W-:Y:S03]  /*52010*/  HMMA.1688.F32.TF32 R196, R216.reuse, R106, R192 ;  /* 0x0000006ad8c4723c */ /* 0x040fe600000810c0 */
[----:B------:R-:W-:Y:S04]  /*52020*/  STL.64 [R1+0x1de8], R206 ;  /* 0x001de8ce01007387 */ /* 0x000fe80000100a00 */
[----:B------:R-:W1:Y:S01]  /*52030*/  LDS R221, [R4+0x4500] ;  /* 0x0045000004dd7984 */ /* 0x000e620000000800 */
[C---:B------:R-:W-:Y:S03]  /*52040*/  HMMA.1688.F32.TF32 R192, R216.reuse, R102, R208 ;  /* 0x00000066d8c0723c */ /* 0x040fe600000810d0 */
[----:B------:R-:W-:Y:S04]  /*52050*/  STL.64 [R1+0x1dd0], R200 ;  /* 0x001dd0c801007387 */ /* 0x000fe80000100a00 */
[----:B------:R-:W-:Y:S04]  /*52060*/  STL.64 [R1+0x1dd8], R202 ;  /* 0x001dd8ca01007387 */ /* 0x000fe80000100a00 */
[----:B------:R-:W-:Y:S04]  /*52070*/  STL.64 [R1+0x1dc0], R188 ;  /* 0x001dc0bc01007387 */ /* 0x000fe80000100a00 */
[----:B------:R2:W-:Y:S02]  /*52080*/  STL.64 [R1+0x1dc8], R190 ;  /* 0x001dc8be01007387 */ /* 0x0005e40000100a00 */
[C---:B--2---:R-:W-:Y:S08]  /*52090*/  HMMA.1688.F32.TF32 R188, R216.reuse, R98, R184 ;  /* 0x00000062d8bc723c */ /* 0x044ff000000810b8 */
        /* <DEDUP_REMOVED lines=33> */
[----:B------:R3:W-:Y:S04]  /*522b0*/  STL.64 [R1+0x1d18], R158 ;  /* 0x001d189e01007387 */ /* 0x0007e80000100a00 */
[----:B------:R-:W-:Y:S04]  /*522c0*/  STL.64 [R1+0x1d00], R152 ;  /* 0x001d009801007387 */ /* 0x000fe80000100a00 */
[----:B------:R-:W-:Y:S04]  /*522d0*/  STL.64 [R1+0x1d08], R154 ;  /* 0x001d089a01007387 */ /* 0x000fe80000100a00 */
[----:B------:R-:W-:Y:S04]  /*522e0*/  STL.64 [R1+0x1cf0], R148 ;  /* 0x001cf09401007387 */ /* 0x000fe80000100a00 */
[----:B------:R-:W-:Y:S04]  /*522f0*/  STL.64 [R1+0x1cf8], R150 ;  /* 0x001cf89601007387 */ /* 0x000fe80000100a00 */
[----:B------:R-:W-:Y:S04]  /*52300*/  STL.64 [R1+0x1ce0], R144 ;  /* 0x001ce09001007387 */ /* 0x000fe80000100a00 */
[----:B------:R-:W-:Y:S04]  /*52310*/  STL.64 [R1+0x1ce8], R146 ;  /* 0x001ce89201007387 */ /* 0x000fe80000100a00 */
[----:B--2---:R-:W2:Y:S04]  /*52320*/  LDL.LU R156, [R1+0x1b0] ;  /* 0x0001b000019c7983 */ /* 0x004ea80000300800 */
[----:B------:R-:W-:Y:S04]  /*52330*/  STL.64 [R1+0x1cd0], R136 ;  /* 0x001cd08801007387 */ /* 0x000fe80000100a00 */
[----:B------:R-:W-:Y:S04]  /*52340*/  STL.64 [R1+0x1cd8], R138 ;  /* 0x001cd88a01007387 */ /* 0x000fe80000100a00 */
[----:B------:R4:W-:Y:S04]  /*52350*/  STL.64 [R1+0x1cc0], R132 ;  /* 0x001cc08401007387 */ /* 0x0009e80000100a00 */
[----:B------:R1:W-:Y:S04]  /*52360*/  STL.64 [R1+0x1cc8], R134 ;  /* 0x001cc88601007387 */ /* 0x0003e80000100a00 */
        /* <DEDUP_REMOVED lines=23> */
[----:B----4-:R-:W4:Y:S04]  /*524e0*/  LDL.LU R132, [R1+0xae0] ;  /* 0x000ae00001847983 */ /* 0x010f280000300800 */
[----:B------:R-:W4:Y:S04]  /*524f0*/  LDL.LU R133, [R1+0xae4] ;  /* 0x000ae40001857983 */ /* 0x000f280000300800 */
[----:B-1----:R-:W4:Y:S04]  /*52500*/  LDL.LU R134, [R1+0xae8] ;  /* 0x000ae80001867983 */ /* 0x002f280000300800 */
        /* <DEDUP_REMOVED lines=33> */
[C---:B----4-:R-:W-:Y:S03]  /*52720*/  HMMA.1688.F32.TF32 R188, R216.reuse, R42, R132 ;  /* 0x0000002ad8bc723c */ /* 0x050fe60000081084 */
[----:B------:R-:W4:Y:S11]  /*52730*/  LDL.LU R132, [R1+0xa10] ;  /* 0x000a100001847983 */ /* 0x000f360000300800 */
[----:B------:R-:W-:Y:S09]  /*52740*/  @!UPT UIADD3 URZ, URZ, URZ, URZ ;  /* 0x0000003f3f3ff290 */ /* 0x000ff2000fffe03f */
[----:B------:R-:W-:Y:S04]  /*52750*/  STL.64 [R1+0x1cb0], R188 ;  /* 0x001cb0bc01007387 */ /* 0x000fe80000100a00 */
[----:B------:R2:W-:Y:S04]  /*52760*/  STL.64 [R1+0x1cb8], R190 ;  /* 0x001cb8be01007387 */ /* 0x0005e80000100a00 */
[----:B------:R-:W4:Y:S04]  /*52770*/  LDL.LU R133, [R1+0xa14] ;  /* 0x000a140001857983 */ /* 0x000f280000300800 */
[----:B------:R-:W4:Y:S04]  /*52780*/  LDL.LU R134, [R1+0xa18] ;  /* 0x000a180001867983 */ /* 0x000f280000300800 */
[----:B------:R-:W4:Y:S01]  /*52790*/  LDL.LU R135, [R1+0xa1c] ;  /* 0x000a1c0001877983 */ /* 0x000f220000300800 */
[C---:B--2---:R-:W-:Y:S08]  /*527a0*/  HMMA.1688.F32.TF32 R188, R216.reuse, R38, R208 ;  /* 0x00000026d8bc723c */ /* 0x044ff000000810d0 */
[C---:B------:R-:W-:Y:S08]  /*527b0*/  HMMA.1688.F32.TF32 R184, R216.reuse, R34, R184 ;  /* 0x00000022d8b8723c */ /* 0x040ff000000810b8 */
[C---:B------:R-:W-:Y:S08]  /*527c0*/  HMMA.1688.F32.TF32 R180, R216.reuse, R30, R180 ;  /* 0x0000001ed8b4723c */ /* 0x040ff000000810b4 */
[C---:B------:R-:W-:Y:S08]  /*527d0*/  HMMA.1688.F32.TF32 R176, R216.reuse, R26, R176 ;  /* 0x0000001ad8b0723c */ /* 0x040ff000000810b0 */
[C---:B------:R-:W-:Y:S08]  /*527e0*/  HMMA.1688.F32.TF32 R172, R216.reuse, R22, R172 ;  /* 0x00000016d8ac723c */ /* 0x040ff000000810ac */
[C---:B---3--:R-:W-:Y:S08]  /*527f0*/  HMMA.1688.F32.TF32 R168, R216.reuse, R18, R168 ;  /* 0x00000012d8a8723c */ /* 0x048ff000000810a8 */
        /* <DEDUP_REMOVED lines=16> */
[----:B------:R-:W-:Y:S01]  /*52900*/  HMMA.1688.F32.TF32 R136, R220, R114, R140 ;  /* 0x00000072dc88723c */ /* 0x000fe2000008108c */
[----:B------:R-:W-:Y:S01]  /*52910*/  STL.64 [R1+0x1c68], R174 ;  /* 0x001c68ae01007387 */ /* 0x000fe20000100a00 */
[----:B------:R-:W-:-:S03]  /*52920*/  IMAD.MOV.U32 R105, RZ, RZ, R157 ;  /* 0x000000ffff697224 */ /* 0x000fc600078e009d */
[----:B------:R-:W-:Y:S01]  /*52930*/  STL.64 [R1+0x1c50], R168 ;  /* 0x001c50a801007387 */ /* 0x000fe20000100a00 */
[----:B------:R-:W-:-:S03]  /*52940*/  IMAD.MOV.U32 R104, RZ, RZ, R156 ;  /* 0x000000ffff687224 */ /* 0x000fc600078e009c */
[----:B------:R-:W-:Y:S04]  /*52950*/  STL.64 [R1+0x1c58], R170 ;  /* 0x001c58aa01007387 */ /* 0x000fe80000100a00 */
[----:B------:R-:W-:Y:S04]  /*52960*/  STL.64 [R1+0x1c40], R164 ;  /* 0x001c40a401007387 */ /* 0x000fe80000100a00 */
[----:B------:R-:W-:Y:S04]  /*52970*/  STL.64 [R1+0x1c48], R166 ;  /* 0x001c48a601007387 */ /* 0x000fe80000100a00 */
[----:B------:R-:W-:Y:S04]  /*52980*/  STL.64 [R1+0x1c30], R160 ;  /* 0x001c30a001007387 */ /* 0x000fe80000100a00 */
[----:B------:R-:W-:Y:S04]  /*52990*/  STL.64 [R1+0x1c38], R162 ;  /* 0x001c38a201007387 */ /* 0x000fe80000100a00 */
[----:B------:R-:W-:Y:S04]  /*529a0*/  STL.64 [R1+0x1c18], R158 ;  /* 0x001c189e01007387 */ /* 0x000fe80000100a00 */
[----:B------:R1:W-:Y:S04]  /*529b0*/  STL [R1+0x51e4], R105 ;  /* 0x0051e46901007387 */ /* 0x0003e80000100800 */
[----:B------:R2:W-:Y:S04]  /*529c0*/  STL [R1+0x51e0], R104 ;  /* 0x0051e06801007387 */ /* 0x0005e80000100800 */
[----:B------:R-:W-:Y:S04]  /*529d0*/  STL [R1+0x51dc], R228 ;  /* 0x0051dce401007387 */ /* 0x000fe80000100800 */
[----:B------:R-:W-:Y:S04]  /*529e0*/  STL [R1+0x51d8], R229 ;  /* 0x0051d8e501007387 */ /* 0x000fe80000100800 */
[----:B------:R-:W-:Y:S04]  /*529f0*/  STL [R1+0x51d4], R230 ;  /* 0x0051d4e601007387 */ /* 0x000fe80000100800 */
[----:B------:R-:W-:Y:S04]  /*52a00*/  STL [R1+0x51d0], R231 ;  /* 0x0051d0e701007387 */ /* 0x000fe80000100800 */
[----:B------:R-:W-:Y:S04]  /*52a10*/  STL.64 [R1+0x1c20], R152 ;  /* 0x001c209801007387 */ /* 0x000fe80000100a00 */
[----:B------:R-:W-:Y:S04]  /*52a20*/  STL.64 [R1+0x1c28], R154 ;  /* 0x001c289a01007387 */ /* 0x000fe80000100a00 */
[----:B------:R-:W-:Y:S01]  /*52a30*/  STL.64 [R1+0x1c00], R148 ;  /* 0x001c009401007387 */ /* 0x000fe20000100a00 */
[----:B-1----:R-:W-:-:S03]  /*52a40*/  IMAD.MOV.U32 R105, RZ, RZ, R138 ;  /* 0x000000ffff697224 */ /* 0x002fc600078e008a */
[----:B------:R-:W-:Y:S01]  /*52a50*/  STL.64 [R1+0x1c08], R150 ;  /* 0x001c089601007387 */ /* 0x000fe20000100a00 */
[----:B--2---:R-:W-:-:S03]  /*52a60*/  IMAD.MOV.U32 R104, RZ, RZ, R139 ;  /* 0x000000ffff687224 */ /* 0x004fc600078e008b */
[----:B------:R-:W-:Y:S04]  /*52a70*/  STL.64 [R1+0x1bf0], R144 ;  /* 0x001bf09001007387 */ /* 0x000fe80000100a00 */
[----:B------:R-:W-:Y:S04]  /*52a80*/  STL.64 [R1+0x1bf8], R146 ;  /* 0x001bf89201007387 */ /* 0x000fe80000100a00 */
[----:B------:R4:W-:Y:S04]  /*52a90*/  STL.64 [R1+0x1be0], R136 ;  /* 0x001be08801007387 */ /* 0x0009e80000100a00 */
[----:B------:R-:W-:Y:S04]  /*52aa0*/  STL [R1+0x51ec], R104 ;  /* 0x0051ec6801007387 */ /* 0x000fe80000100800 */
[----:B------:R-:W-:Y:S04]  /*52ab0*/  STL [R1+0x51e8], R105 ;  /* 0x0051e86901007387 */ /* 0x000fe80000100800 */
[----:B------:R-:W-:Y:S04]  /*52ac0*/  LDS R216, [R3+0x4580] ;  /* 0x0045800003d87984 */ /* 0x000fe80000000800 */
[----:B------:R-:W-:Y:S04]  /*52ad0*/  LDS R218, [R3+0x6580] ;  /* 0x0065800003da7984 */ /* 0x000fe80000000800 */
[----:B------:R-:W-:Y:S04]  /*52ae0*/  LDS R217, [R4+0x4580] ;  /* 0x0045800004d97984 */ /* 0x000fe80000000800 */
[----:B------:R-:W1:Y:S01]  /*52af0*/  LDS R219, [R4+0x6580] ;  /* 0x0065800004db7984 */ /* 0x000e620000000800 */
[C---:B----4-:R-:W-:Y:S03]  /*52b00*/  HMMA.1688.F32.TF32 R136, R220.reuse, R110, R132 ;  /* 0x0000006edc88723c */ /* 0x050fe60000081084 */
[----:B------:R-:W2:Y:S11]  /*52b10*/  LDL.LU R132, [R1+0x910] ;  /* 0x0009100001847983 */ /* 0x000eb60000300800 */
[----:B------:R-:W-:Y:S09]  /*52b20*/  @!UPT UIADD3 URZ, URZ, URZ, URZ ;  /* 0x0000003f3f3ff290 */ /* 0x000ff2000fffe03f */
[----:B------:R3:W-:Y:S04]  /*52b30*/  STL.64 [R1+0x1bd0], R136 ;  /* 0x001bd08801007387 */ /* 0x0007e80000100a00 */
[----:B------:R4:W-:Y:S04]  /*52b40*/  STL.64 [R1+0x1bd8], R138 ;  /* 0x001bd88a01007387 */ /* 0x0009e80000100a00 */
[----:B------:R-:W2:Y:S04]  /*52b50*/  LDL.LU R133, [R1+0x914] ;  /* 0x0009140001857983 */ /* 0x000ea80000300800 */
[----:B------:R-:W2:Y:S04]  /*52b60*/  LDL.LU R134, [R1+0x918] ;  /* 0x0009180001867983 */ /* 0x000ea80000300800 */
[----:B------:R-:W2:Y:S04]  /*52b70*/  LDL.LU R135, [R1+0x91c] ;  /* 0x00091c0001877983 */ /* 0x000ea80000300800 */
[----:B---3--:R-:W3:Y:S04]  /*52b80*/  LDL.LU R136, [R1+0x930] ;  /* 0x0009300001887983 */ /* 0x008ee80000300800 */
[----:B------:R-:W3:Y:S04]  /*52b90*/  LDL.LU R137, [R1+0x934] ;  /* 0x0009340001897983 */ /* 0x000ee80000300800 */
[----:B----4-:R-:W3:Y:S04]  /*52ba0*/  LDL.LU R138, [R1+0x938] ;  /* 0x00093800018a7983 */ /* 0x010ee80000300800 */
        /* <DEDUP_REMOVED lines=59> */
[C---:B----4-:R-:W-:Y:S08]  /*52f60*/  HMMA.1688.F32.TF32 R144, R220.reuse, R58, R144 ;  /* 0x0000003adc90723c */ /* 0x050ff00000081090 */
[C---:B------:R-:W-:Y:S08]  /*52f70*/  HMMA.1688.F32.TF32 R148, R220.reuse, R62, R148 ;  /* 0x0000003edc94723c */ /* 0x040ff00000081094 */
[C---:B------:R-:W-:Y:S08]  /*52f80*/  HMMA.1688.F32.TF32 R156, R220.reuse, R70, R156 ;  /* 0x00000046dc9c723c */ /* 0x040ff0000008109c */
[C---:B------:R-:W-:Y:S08]  /*52f90*/  HMMA.1688.F32.TF32 R188, R220.reuse, R106, R192 ;  /* 0x0000006adcbc723c */ /* 0x040ff000000810c0 */
[C---:B------:R-:W-:Y:S11]  /*52fa0*/  HMMA.1688.F32.TF32 R176, R220.reuse, R90, R176 ;  /* 0x0000005adcb0723c */ /* 0x040ff600000810b0 */
[----:B------:R-:W-:Y:S04]  /*52fb0*/  @!UPT UIADD3 URZ, URZ, URZ, URZ ;  /* 0x0000003f3f3ff290 */ /* 0x000fe8000fffe03f */
[----:B------:R2:W-:Y:S01]  /*52fc0*/  STL.64 [R1+0x1bc0], R188 ;  /* 0x001bc0bc01007387 */ /* 0x0005e20000100a00 */
[----:B------:R-:W-:Y:S01]  /*52fd0*/  MOV R104, R190 ;  /* 0x000000be00687202 */ /* 0x000fe20000000f00 */
[----:B------:R-:W-:Y:S01]  /*52fe0*/  IMAD.MOV.U32 R105, RZ, RZ, R191 ;  /* 0x000000ffff697224 */ /* 0x000fe200078e00bf */
[C---:B------:R-:W-:Y:S08]  /*52ff0*/  HMMA.1688.F32.TF32 R184, R220.reuse, R98, R184 ;  /* 0x00000062dcb8723c */ /* 0x040ff000000810b8 */
[C---:B--2---:R-:W-:Y:S08]  /*53000*/  HMMA.1688.F32.TF32 R188, R220.reuse, R102, R208 ;  /* 0x00000066dcbc723c */ /* 0x044ff000000810d0 */
[C---:B------:R-:W-:Y:S08]  /*53010*/  HMMA.1688.F32.TF32 R180, R220.reuse, R94, R180 ;  /* 0x0000005edcb4723c */ /* 0x040ff000000810b4 */
[C---:B------:R-:W-:Y:S01]  /*53020*/  HMMA.1688.F32.TF32 R172, R220.reuse, R86, R172 ;  /* 0x00000056dcac723c */ /* 0x040fe200000810ac */
[----:B------:R2:W-:Y:S07]  /*53030*/  STL [R1+0x51f4], R104 ;  /* 0x0051f46801007387 */ /* 0x0005ee0000100800 */
[C---:B------:R-:W-:Y:S08]  /*53040*/  HMMA.1688.F32.TF32 R160, R220.reuse, R74, R160 ;  /* 0x0000004adca0723c */ /* 0x040ff000000810a0 */
[----:B------:R-:W-:Y:S01]  /*53050*/  HMMA.1688.F32.TF32 R164, R220, R78, R164 ;  /* 0x0000004edca4723c */ /* 0x000fe200000810a4 */
[----:B------:R3:W-:Y:S01]  /*53060*/  STL [R1+0x51f0], R105 ;  /* 0x0051f06901007387 */ /* 0x0007e20000100800 */
[----:B--2---:R-:W-:-:S06]  /*53070*/  IMAD.MOV.U32 R104, RZ, RZ, R184 ;  /* 0x000000ffff687224 */ /* 0x004fcc00078e00b8 */
[----:B------:R-:W-:Y:S01]  /*53080*/  HMMA.1688.F32.TF32 R168, R220, R82, R168 ;  /* 0x00000052dca8723c */ /* 0x000fe200000810a8 */
[----:B---3--:R-:W-:Y:S01]  /*53090*/  IMAD.MOV.U32 R105, RZ, RZ, R185 ;  /* 0x000000ffff697224 */ /* 0x008fe200078e00b9 */
[----:B------:R-:W-:Y:S01]  /*530a0*/  STL.64 [R1+0x1bb0], R188 ;  /* 0x001bb0bc01007387 */ /* 0x000fe20000100a00 */
[----:B------:R-:W-:-:S03]  /*530b0*/  IMAD.MOV.U32 R230, RZ, RZ, R174 ;  /* 0x000000ffffe67224 */ /* 0x000fc600078e00ae */
[----:B------:R-:W-:Y:S01]  /*530c0*/  STL.64 [R1+0x1bb8], R190 ;  /* 0x001bb8be01007387 */ /* 0x000fe20000100a00 */
[----:B------:R-:W-:Y:S01]  /*530d0*/  IMAD.MOV.U32 R231, RZ, RZ, R175 ;  /* 0x000000ffffe77224 */ /* 0x000fe200078e00af */
[C---:B------:R-:W-:Y:S02]  /*530e0*/  HMMA.1688.F32.TF32 R152, R220.reuse, R66, R152 ;  /* 0x00000042dc98723c */ /* 0x040fe40000081098 */
[----:B------:R-:W-:Y:S01]  /*530f0*/  STL.64 [R1+0x1ba8], R186 ;  /* 0x001ba8ba01007387 */ /* 0x000fe20000100a00 */
[----:B------:R-:W-:Y:S02]  /*53100*/  IMAD.MOV.U32 R228, RZ, RZ, R172 ;  /* 0x000000ffffe47224 */ /* 0x000fe400078e00ac */
[----:B------:R-:W-:Y:S01]  /*53110*/  IMAD.MOV.U32 R229, RZ, RZ, R173 ;  /* 0x000000ffffe57224 */ /* 0x000fe200078e00ad */
[----:B------:R-:W-:Y:S04]  /*53120*/  STL [R1+0x51fc], R104 ;  /* 0x0051fc6801007387 */ /* 0x000fe80000100800 */
[----:B------:R-:W-:Y:S04]  /*53130*/  STL [R1+0x51f8], R105 ;  /* 0x0051f86901007387 */ /* 0x000fe80000100800 */
[----:B------:R-:W-:Y:S01]  /*53140*/  STL.64 [R1+0x1b90], R180 ;  /* 0x001b90b401007387 */ /* 0x000fe20000100a00 */
[----:B------:R-:W-:Y:S03]  /*53150*/  HMMA.1688.F32.TF32 R140, R220, R50, R140 ;  /* 0x00000032dc8c723c */ /* 0x000fe6000008108c */
        /* <DEDUP_REMOVED lines=50> */
[----:B------:R-:W-:-:S03]  /*53480*/  IMAD.MOV.U32 R104, RZ, RZ, R178 ;  /* 0x000000ffff687224 */ /* 0x000fc600078e00b2 */
[----:B------:R-:W2:Y:S01]  /*53490*/  LDL.LU R174, [R1+0x818] ;  /* 0x0008180001ae7983 */ /* 0x000ea20000300800 */
[----:B------:R-:W-:-:S03]  /*534a0*/  MOV R105, R179 ;  /* 0x000000b300697202 */ /* 0x000fc60000000f00 */
        /* <DEDUP_REMOVED lines=81> */
[C---:B----4-:R-:W-:Y:S08]  /*539c0*/  HMMA.1688.F32.TF32 R132, R220.reuse, R38, R132 ;  /* 0x00000026dc84723c */ /* 0x050ff00000081084 */
[C---:B--2---:R-:W-:Y:S08]  /*539d0*/  HMMA.1688.F32.TF32 R204, R220.reuse, R42, R204 ;  /* 0x0000002adccc723c */ /* 0x044ff000000810cc */
[C---:B---3--:R-:W-:Y:S11]  /*539e0*/  HMMA.1688.F32.TF32 R228, R220.reuse, R34, R228 ;  /* 0x00000022dce4723c */ /* 0x048ff600000810e4 */
[----:B------:R-:W-:Y:S04]  /*539f0*/  @!UPT UIADD3 URZ, URZ, URZ, URZ ;  /* 0x0000003f3f3ff290 */ /* 0x000fe8000fffe03f */
[----:B------:R-:W-:Y:S04]  /*53a00*/  STL.64 [R1+0x1ac0], R204 ;  /* 0x001ac0cc01007387 */ /* 0x000fe80000100a00 */
[----:B------:R1:W-:Y:S01]  /*53a10*/  STL.64 [R1+0x1ac8], R206 ;  /* 0x001ac8ce01007387 */ /* 0x0003e20000100a00 */
[C---:B------:R-:W-:Y:S03]  /*53a20*/  HMMA.1688.F32.TF32 R232, R220.reuse, R30, R232 ;  /* 0x0000001edce8723c */ /* 0x040fe600000810e8 */
[----:B-1----:R-:W2:Y:S04]  /*53a30*/  LDL.LU.64 R206, [R1+0x55b8] ;  /* 0x0055b80001ce7983 */ /* 0x002ea80000300a00 */
[----:B------:R-:W3:Y:S04]  /*53a40*/  LDL.LU.64 R204, [R1+0x55b0] ;  /* 0x0055b00001cc7983 */ /* 0x000ee80000300a00 */
[----:B------:R-:W-:Y:S04]  /*53a50*/  STL.64 [R1+0x1ab0], R132 ;  /* 0x001ab08401007387 */ /* 0x000fe80000100a00 */
[----:B------:R1:W-:Y:S04]  /*53a60*/  STL.64 [R1+0x1ab8], R134 ;  /* 0x001ab88601007387 */ /* 0x0003e80000100a00 */
[----:B-1----:R-:W4:Y:S04]  /*53a70*/  LDL.LU.64 R134, [R1+0x55a8] ;  /* 0x0055a80001867983 */ /* 0x002f280000300a00 */
[----:B------:R-:W2:Y:S04]  /*53a80*/  LDL.LU.64 R132, [R1+0x55a0] ;  /* 0x0055a00001847983 */ /* 0x000ea80000300a00 */
[----:B------:R-:W-:Y:S04]  /*53a90*/  STL.64 [R1+0x1aa0], R228 ;  /* 0x001aa0e401007387 */ /* 0x000fe80000100a00 */
[----:B------:R1:W-:Y:S02]  /*53aa0*/  STL.64 [R1+0x1aa8], R230 ;  /* 0x001aa8e601007387 */ /* 0x0003e40000100a00 */
[C---:B-1----:R-:W-:Y:S08]  /*53ab0*/  HMMA.1688.F32.TF32 R228, R220.reuse, R26, R224 ;  /* 0x0000001adce4723c */ /* 0x042ff000000810e0 */
[C---:B------:R-:W-:Y:S01]  /*53ac0*/  HMMA.1688.F32.TF32 R224, R220.reuse, R22, R248 ;  /* 0x00000016dce0723c */ /* 0x040fe200000810f8 */
[----:B------:R-:W-:Y:S04]  /*53ad0*/  STL.64 [R1+0x1a90], R232 ;  /* 0x001a90e801007387 */ /* 0x000fe80000100a00 */
[----:B------:R1:W-:Y:S10]  /*53ae0*/  STL.64 [R1+0x1a98], R234 ;  /* 0x001a98ea01007387 */ /* 0x0003f40000100a00 */
[----:B------:R-:W-:Y:S01]  /*53af0*/  STL.64 [R1+0x1a80], R228 ;  /* 0x001a80e401007387 */ /* 0x000fe20000100a00 */
[C---:B-1----:R-:W-:Y:S03]  /*53b00*/  HMMA.1688.F32.TF32 R232, R220.reuse, R18, R236 ;  /* 0x00000012dce8723c */ /* 0x042fe600000810ec */
[----:B------:R1:W-:Y:S04]  /*53b10*/  STL.64 [R1+0x1a88], R230 ;  /* 0x001a88e601007387 */ /* 0x0003e80000100a00 */
[----:B------:R-:W-:Y:S04]  /*53b20*/  STL.64 [R1+0x1a70], R224 ;  /* 0x001a70e001007387 */ /* 0x000fe80000100a00 */
[----:B------:R1:W-:Y:S02]  /*53b30*/  STL.64 [R1+0x1a78], R226 ;  /* 0x001a78e201007387 */ /* 0x0003e40000100a00 */
[C---:B-1----:R-:W-:Y:S08]  /*53b40*/  HMMA.1688.F32.TF32 R228, R220.reuse, R14, R244 ;  /* 0x0000000edce4723c */ /* 0x042ff000000810f4 */
[C---:B------:R-:W-:Y:S08]  /*53b50*/  HMMA.1688.F32.TF32 R224, R220.reuse, R10, R200 ;  /* 0x0000000adce0723c */ /* 0x040ff000000810c8 */
[----:B------:R-:W-:Y:S08]  /*53b60*/  HMMA.1688.F32.TF32 R200, R220, R242, R212 ;  /* 0x000000f2dcc8723c */ /* 0x000ff000000810d4 */
        /* <DEDUP_REMOVED lines=11> */
[C---:B------:R-:W-:Y:S03]  /*53c20*/  HMMA.1688.F32.TF32 R140, R216.reuse, R66, R140 ;  /* 0x00000042d88c723c */ /* 0x040fe6000008108c */
[----:B------:R-:W-:Y:S04]  /*53c30*/  LDS R220, [R3+0x4600] ;  /* 0x0046000003dc7984 */ /* 0x000fe80000000800 */
[----:B------:R-:W-:Y:S01]  /*53c40*/  LDS R222, [R3+0x6600] ;  /* 0x0066000003de7984 */ /* 0x000fe20000000800 */
[C---:B-1----:R-:W-:Y:S03]  /*53c50*/  HMMA.1688.F32.TF32 R188, R216.reuse, R126, R196 ;  /* 0x0000007ed8bc723c */ /* 0x042fe600000810c4 */
[----:B------:R-:W-:Y:S04]  /*53c60*/  LDS R221, [R4+0x4600] ;  /* 0x0046000004dd7984 */ /* 0x000fe80000000800 */
[----:B------:R-:W1:Y:S01]  /*53c70*/  LDS R223, [R4+0x6600] ;  /* 0x0066000004df7984 */ /* 0x000e620000000800 */
[C---:B------:R-:W-:Y:S08]  /*53c80*/  HMMA.1688.F32.TF32 R196, R216.reuse, R122, R192 ;  /* 0x0000007ad8c4723c */ /* 0x040ff000000810c0 */
[C---:B------:R-:W-:Y:S07]  /*53c90*/  HMMA.1688.F32.TF32 R192, R216.reuse, R118, R208 ;  /* 0x00000076d8c0723c */ /* 0x040fee00000810d0 */
        /* <DEDUP_REMOVED lines=20> */
[----:B------:R-:W-:Y:S01]  /*53de0*/  HMMA.1688.F32.TF32 R144, R216, R70, R136 ;  /* 0x00000046d890723c */ /* 0x000fe20000081088 */
        /* <DEDUP_REMOVED lines=23> */
[----:B------:R-:W-:Y:S04]  /*53f60*/  STL.64 [R1+0x1928], R142 ;  /* 0x0019288e01007387 */ /* 0x000fe80000100a00 */
[----:B------:R-:W2:Y:S04]  /*53f70*/  LDL.LU R137, [R1+0x634] ;  /* 0x0006340001897983 */ /* 0x000ea80000300800 */
[----:B------:R-:W2:Y:S04]  /*53f80*/  LDL.LU R138, [R1+0x638] ;  /* 0x00063800018a7983 */ /* 0x000ea80000300800 */
[----:B------:R-:W2:Y:S04]  /*53f90*/  LDL.LU R139, [R1+0x63c] ;  /* 0x00063c00018b7983 */ /* 0x000ea80000300800 */
[----:B-1----:R-:W2:Y:S04]  /*53fa0*/  LDL.LU R144, [R1+0x640] ;  /* 0x0006400001907983 */ /* 0x002ea80000300800 */
        /* <DEDUP_REMOVED lines=89> */
[C---:B---3--:R-:W-:Y:S08]  /*54540*/  HMMA.1688.F32.TF32 R176, R216.reuse, R10, R176 ;  /* 0x0000000ad8b0723c */ /* 0x048ff000000810b0 */
[C---:B----4-:R-:W-:Y:S08]  /*54550*/  HMMA.1688.F32.TF32 R180, R216.reuse, R14, R180 ;  /* 0x0000000ed8b4723c */ /* 0x050ff000000810b4 */
        /* <DEDUP_REMOVED lines=9> */
[----:B------:R1:W-:Y:S04]  /*545f0*/  STL.64 [R1+0x1918], R234 ;  /* 0x001918ea01007387 */ /* 0x0003e80000100a00 */
[----:B------:R-:W-:Y:S04]  /*54600*/  STL.64 [R1+0x1900], R228 ;  /* 0x001900e401007387 */ /* 0x000fe80000100a00 */
[----:B------:R2:W-:Y:S01]  /*54610*/  STL.64 [R1+0x1908], R230 ;  /* 0x001908e601007387 */ /* 0x0005e20000100a00 */
[C---:B-1----:R-:W-:Y:S03]  /*54620*/  HMMA.1688.F32.TF32 R232, R216.reuse, R50, R236 ;  /* 0x00000032d8e8723c */ /* 0x042fe600000810ec */
[----:B------:R-:W-:Y:S04]  /*54630*/  STL.64 [R1+0x18f0], R224 ;  /* 0x0018f0e001007387 */ /* 0x000fe80000100a00 */
[----:B------:R1:W-:Y:S01]  /*54640*/  STL.64 [R1+0x18f8], R226 ;  /* 0x0018f8e201007387 */ /* 0x0003e20000100a00 */
[C---:B--2---:R-:W-:Y:S08]  /*54650*/  HMMA.1688.F32.TF32 R228, R216.reuse, R46, R244 ;  /* 0x0000002ed8e4723c */ /* 0x044ff000000810f4 */
[C---:B-1----:R-:W-:Y:S08]  /*54660*/  HMMA.1688.F32.TF32 R224, R216.reuse, R42, R200 ;  /* 0x0000002ad8e0723c */ /* 0x042ff000000810c8 */
        /* <DEDUP_REMOVED lines=16> */
[----:B------:R-:W-:Y:S01]  /*54770*/  STL.64 [R1+0x1868], R194 ;  /* 0x001868c201007387 */ /* 0x000fe20000100a00 */
[----:B------:R-:W-:Y:S01]  /*54780*/  MOV R141, R252 ;  /* 0x000000fc008d7202 */ /* 0x000fe20000000f00 */
[----:B------:R-:W-:-:S02]  /*54790*/  IMAD.MOV.U32 R142, RZ, RZ, R2 ;  /* 0x000000ffff8e7224 */ /* 0x000fc400078e0002 */
[----:B------:R-:W-:Y:S01]  /*547a0*/  IMAD.MOV.U32 R143, RZ, RZ, R0 ;  /* 0x000000ffff8f7224 */ /* 0x000fe200078e0000 */
        /* <DEDUP_REMOVED lines=8> */
[----:B------:R-:W-:Y:S01]  /*54830*/  STL.64 [R1+0x1810], R176 ;  /* 0x001810b001007387 */ /* 0x000fe20000100a00 */
[----:B------:R-:W-:-:S03]  /*54840*/  IMAD.MOV.U32 R252, RZ, RZ, R169 ;  /* 0x000000fffffc7224 */ /* 0x000fc600078e00a9 */
[----:B------:R-:W-:Y:S01]  /*54850*/  STL.64 [R1+0x1818], R178 ;  /* 0x001818b201007387 */ /* 0x000fe20000100a00 */
[----:B------:R-:W-:Y:S01]  /*54860*/  IMAD.MOV.U32 R2, RZ, RZ, R170 ;  /* 0x000000ffff027224 */ /* 0x000fe200078e00aa */
[----:B------:R-:W-:Y:S02]  /*54870*/  MOV R0, R171 ;  /* 0x000000ab00007202 */ /* 0x000fe40000000f00 */
[----:B------:R-:W-:Y:S04]  /*54880*/  STL.64 [R1+0x1800], R172 ;  /* 0x001800ac01007387 */ /* 0x000fe80000100a00 */
[----:B------:R-:W-:Y:S04]  /*54890*/  STL.64 [R1+0x1808], R174 ;  /* 0x001808ae01007387 */ /* 0x000fe80000100a00 */
[----:B------:R1:W-:Y:S04]  /*548a0*/  STL [R1+0x17e0], R168 ;  /* 0x0017e0a801007387 */ /* 0x0003e80000100800 */
        /* <DEDUP_REMOVED lines=20> */
[----:B------:R4:W-:Y:S04]  /*549f0*/  STL.64 [R1+0x1760], R148 ;  /* 0x0017609401007387 */ /* 0x0009e80000100a00 */
[----:B------:R1:W-:Y:S04]  /*54a00*/  STL.64 [R1+0x1768], R150 ;  /* 0x0017689601007387 */ /* 0x0003e80000100a00 */
[----:B------:R1:W-:Y:S04]  /*54a10*/  STL.64 [R1+0x1730], R144 ;  /* 0x0017309001007387 */ /* 0x0003e80000100a00 */
[----:B------:R1:W-:Y:S04]  /*54a20*/  STL.64 [R1+0x1738], R146 ;  /* 0x0017389201007387 */ /* 0x0003e80000100a00 */
[----:B------:R2:W-:Y:S04]  /*54a30*/  STL.64 [R1+0x1710], R140 ;  /* 0x0017108c01007387 */ /* 0x0005e80000100a00 */
[----:B------:R2:W-:Y:S04]  /*54a40*/  STL.64 [R1+0x1718], R142 ;  /* 0x0017188e01007387 */ /* 0x0005e80000100a00 */
[----:B-1----:R-:W2:Y:S04]  /*54a50*/  LDL.LU R152, [R1+0x4c0] ;  /* 0x0004c00001987983 */ /* 0x002ea80000300800 */
[----:B------:R-:W2:Y:S04]  /*54a60*/  LDL.LU R153, [R1+0x4c4] ;  /* 0x0004c40001997983 */ /* 0x000ea80000300800 */
[----:B---3--:R-:W3:Y:S04]  /*54a70*/  LDL.LU R154, [R1+0x4c8] ;  /* 0x0004c800019a7983 */ /* 0x008ee80000300800 */
        /* <DEDUP_REMOVED lines=37> */
[----:B------:R-:W-:-:S03]  /*54cd0*/  IMAD.MOV.U32 R139, RZ, RZ, R132 ;  /* 0x000000ffff8b7224 */ /* 0x000fc600078e0084 */
[----:B------:R-:W3:Y:S01]  /*54ce0*/  LDL.LU R228, [R1+0x590] ;  /* 0x0005900001e47983 */ /* 0x000ee20000300800 */
[----:B------:R-:W-:-:S03]  /*54cf0*/  IMAD.MOV.U32 R138, RZ, RZ, R133 ;  /* 0x000000ffff8a7224 */ /* 0x000fc600078e0085 */
[----:B------:R-:W3:Y:S01]  /*54d00*/  LDL.LU R229, [R1+0x594] ;  /* 0x0005940001e57983 */ /* 0x000ee20000300800 */
[----:B------:R-:W-:-:S03]  /*54d10*/  IMAD.MOV.U32 R137, RZ, RZ, R134 ;  /* 0x000000ffff897224 */ /* 0x000fc600078e0086 */
[----:B------:R-:W3:Y:S01]  /*54d20*/  LDL.LU R230, [R1+0x598] ;  /* 0x0005980001e67983 */ /* 0x000ee20000300800 */
[----:B------:R-:W-:-:S03]  /*54d30*/  IMAD.MOV.U32 R136, RZ, RZ, R135 ;  /* 0x000000ffff887224 */ /* 0x000fc600078e0087 */
        /* <DEDUP_REMOVED lines=55> */
[----:B------:R-:W2:Y:S04]  /*550b0*/  LDL.LU R142, [R1+0x498] ;  /* 0x00049800018e7983 */ /* 0x000ea80000300800 */
[----:B------:R-:W2:Y:S01]  /*550c0*/  LDL.LU R143, [R1+0x49c] ;  /* 0x00049c00018f7983 */ /* 0x000ea20000300800 */
[C---:B---3--:R-:W-:Y:S08]  /*550d0*/  HMMA.1688.F32.TF32 R132, R220.reuse, R66, R132 ;  /* 0x00000042dc84723c */ /* 0x048ff00000081084 */
        /* <DEDUP_REMOVED lines=8> */
[----:B------:R1:W-:Y:S01]  /*55160*/  STL.64 [R1+0x16d8], R202 ;  /* 0x0016d8ca01007387 */ /* 0x0003e20000100a00 */
[C---:B------:R-:W-:Y:S03]  /*55170*/  HMMA.1688.F32.TF32 R184, R220.reuse, R70, R184 ;  /* 0x00000046dcb8723c */ /* 0x040fe600000810b8 */
[----:B-1----:R-:W3:Y:S04]  /*55180*/  LDL.LU.64 R202, [R1+0x5598] ;  /* 0x0055980001ca7983 */ /* 0x002ee80000300a00 */
        /* <DEDUP_REMOVED lines=28> */
[----:B------:R-:W2:Y:S01]  /*55350*/  LDL.LU.64 R132, [R1+0x5520] ;  /* 0x0055200001847983 */ /* 0x000ea20000300a00 */
[C---:B------:R-:W-:Y:S08]  /*55360*/  HMMA.1688.F32.TF32 R228, R220.reuse, R62, R228 ;  /* 0x0000003edce4723c */ /* 0x040ff000000810e4 */
[C---:B------:R-:W-:Y:S11]  /*55370*/  HMMA.1688.F32.TF32 R224, R220.reuse, R54, R224 ;  /* 0x00000036dce0723c */ /* 0x040ff600000810e0 */
[----:B------:R-:W-:Y:S04]  /*55380*/  @!UPT UIADD3 URZ, URZ, URZ, URZ ;  /* 0x0000003f3f3ff290 */ /* 0x000fe8000fffe03f */
[----:B------:R-:W-:Y:S04]  /*55390*/  STL.64 [R1+0x1630], R228 ;  /* 0x001630e401007387 */ /* 0x000fe80000100a00 */
[----:B------:R1:W-:Y:S02]  /*553a0*/  STL.64 [R1+0x1638], R230 ;  /* 0x001638e601007387 */ /* 0x0003e40000100a00 */
[C---:B-1----:R-:W-:Y:S08]  /*553b0*/  HMMA.1688.F32.TF32 R228, R220.reuse, R58, R232 ;  /* 0x0000003adce4723c */ /* 0x042ff000000810e8 */
[C---:B------:R-:W-:Y:S08]  /*553c0*/  HMMA.1688.F32.TF32 R232, R220.reuse, R50, R248 ;  /* 0x00000032dce8723c */ /* 0x040ff000000810f8 */
[C---:B------:R-:W-:Y:S07]  /*553d0*/  HMMA.1688.F32.TF32 R180, R220.reuse, R38, R180 ;  /* 0x00000026dcb4723c */ /* 0x040fee00000810b4 */
[----:B------:R-:W-:Y:S04]  /*553e0*/  STL.64 [R1+0x1610], R228 ;  /* 0x001610e401007387 */ /* 0x000fe80000100a00 */
[----:B------:R1:W-:Y:S04]  /*553f0*/  STL.64 [R1+0x1618], R230 ;  /* 0x001618e601007387 */ /* 0x0003e80000100a00 */
[----:B------:R-:W-:Y:S04]  /*55400*/  STL.64 [R1+0x1600], R224 ;  /* 0x001600e001007387 */ /* 0x000fe80000100a00 */
[----:B------:R4:W-:Y:S01]  /*55410*/  STL.64 [R1+0x1608], R226 ;  /* 0x001608e201007387 */ /* 0x0009e20000100a00 */
[C---:B-1----:R-:W-:Y:S08]  /*55420*/  HMMA.1688.F32.TF32 R228, R220.reuse, R46, R236 ;  /* 0x0000002edce4723c */ /* 0x042ff000000810ec */
[C---:B----4-:R-:W-:Y:S08]  /*55430*/  HMMA.1688.F32.TF32 R224, R220.reuse, R42, R244 ;  /* 0x0000002adce0723c */ /* 0x050ff000000810f4 */
        /* <DEDUP_REMOVED lines=29> */
[----:B------:R-:W-:Y:S01]  /*55610*/  STL.64 [R1+0x1510], R152 ;  /* 0x0015109801007387 */ /* 0x000fe20000100a00 */
[C---:B------:R-:W-:Y:S03]  /*55620*/  HMMA.1688.F32.TF32 R136, R216.reuse, R122, R136 ;  /* 0x0000007ad888723c */ /* 0x040fe60000081088 */
[----:B------:R-:W-:Y:S04]  /*55630*/  STL.64 [R1+0x1518], R154 ;  /* 0x0015189a01007387 */ /* 0x000fe80000100a00 */
[----:B------:R-:W-:Y:S04]  /*55640*/  STL.64 [R1+0x1500], R148 ;  /* 0x0015009401007387 */ /* 0x000fe80000100a00 */
[----:B------:R-:W-:Y:S04]  /*55650*/  STL.64 [R1+0x1508], R150 ;  /* 0x0015089601007387 */ /* 0x000fe80000100a00 */
        /* <DEDUP_REMOVED lines=8> */
[----:B------:R2:W-:Y:S02]  /*556e0*/  STL.64 [R1+0x14f8], R134 ;  /* 0x0014f88601007387 */ /* 0x0005e40000100a00 */
[C---:B--2---:R-:W-:Y:S02]  /*556f0*/  HMMA.1688.F32.TF32 R132, R216.reuse, R118, R140 ;  /* 0x00000076d884723c */ /* 0x044fe4000008108c */
[----:B------:R2:W-:Y:S04]  /*55700*/  STL.64 [R1+0x14e0], R144 ;  /* 0x0014e09001007387 */ /* 0x0005e80000100a00 */
[----:B------:R4:W-:Y:S04]  /*55710*/  STL.64 [R1+0x14e8], R146 ;  /* 0x0014e89201007387 */ /* 0x0009e80000100a00 */
[----:B--2---:R-:W2:Y:S04]  /*55720*/  LDL.LU R144, [R1+0x3b0] ;  /* 0x0003b00001907983 */ /* 0x004ea80000300800 */
[----:B------:R-:W-:Y:S04]  /*55730*/  STL.64 [R1+0x14c0], R136 ;  /* 0x0014c08801007387 */ /* 0x000fe80000100a00 */
[----:B------:R-:W-:Y:S05]  /*55740*/  STL.64 [R1+0x14c8], R138 ;  /* 0x0014c88a01007387 */ /* 0x000fea0000100a00 */
[----:B------:R1:W-:Y:S04]  /*55750*/  STL.64 [R1+0x14b0], R132 ;  /* 0x0014b08401007387 */ /* 0x0003e80000100a00 */
[----:B------:R1:W-:Y:S04]  /*55760*/  STL.64 [R1+0x14b8], R134 ;  /* 0x0014b88601007387 */ /* 0x0003e80000100a00 */
        /* <DEDUP_REMOVED lines=78> */
[----:B------:R-:W-:Y:S04]  /*55c50*/  STL.64 [R1+0x1490], R136 ;  /* 0x0014908801007387 */ /* 0x000fe80000100a00 */
[----:B------:R1:W-:Y:S04]  /*55c60*/  STL.64 [R1+0x1498], R138 ;  /* 0x0014988a01007387 */ /* 0x0003e80000100a00 */
[----:B-1----:R-:W2:Y:S04]  /*55c70*/  LDL.LU.64 R138, [R1+0x5518] ;  /* 0x00551800018a7983 */ /* 0x002ea80000300a00 */
[----:B------:R-:W2:Y:S01]  /*55c80*/  LDL.LU.64 R136, [R1+0x5510] ;  /* 0x0055100001887983 */ /* 0x000ea20000300a00 */
[C---:B------:R-:W-:Y:S11]  /*55c90*/  HMMA.1688.F32.TF32 R132, R216.reuse, R110, R132 ;  /* 0x0000006ed884723c */ /* 0x040ff60000081084 */
[----:B------:R-:W-:Y:S11]  /*55ca0*/  @!UPT UIADD3 URZ, URZ, URZ, URZ ;  /* 0x0000003f3f3ff290 */ /* 0x000ff6000fffe03f */
[----:B------:R-:W-:Y:S01]  /*55cb0*/  @!UPT UIADD3 URZ, URZ, URZ, URZ ;  /* 0x0000003f3f3ff290 */ /* 0x000fe2000fffe03f */
[----:B------:R-:W-:Y:S04]  /*55cc0*/  STL.64 [R1+0x1480], R132 ;  /* 0x0014808401007387 */ /* 0x000fe80000100a00 */
[----:B------:R3:W-:Y:S02]  /*55cd0*/  STL.64 [R1+0x1488], R134 ;  /* 0x0014888601007387 */ /* 0x0007e40000100a00 */
[C---:B---3--:R-:W-:Y:S08]  /*55ce0*/  HMMA.1688.F32.TF32 R132, R216.reuse, R106, R228 ;  /* 0x0000006ad884723c */ /* 0x048ff000000810e4 */
[C---:B------:R-:W-:Y:S08]  /*55cf0*/  HMMA.1688.F32.TF32 R228, R216.reuse, R102, R232 ;  /* 0x00000066d8e4723c */ /* 0x040ff000000810e8 */
[C---:B------:R-:W-:Y:S07]  /*55d00*/  HMMA.1688.F32.TF32 R224, R216.reuse, R98, R224 ;  /* 0x00000062d8e0723c */ /* 0x040fee00000810e0 */
[----:B------:R-:W-:Y:S04]  /*55d10*/  STL.64 [R1+0x1470], R132 ;  /* 0x0014708401007387 */ /* 0x000fe80000100a00 */
[----:B------:R1:W-:Y:S02]  /*55d20*/  STL.64 [R1+0x1478], R134 ;  /* 0x0014788601007387 */ /* 0x0003e40000100a00 */
[C---:B-1----:R-:W-:Y:S02]  /*55d30*/  HMMA.1688.F32.TF32 R132, R216.reuse, R94, R248 ;  /* 0x0000005ed884723c */ /* 0x042fe400000810f8 */
[----:B------:R-:W-:Y:S04]  /*55d40*/  STL.64 [R1+0x1460], R228 ;  /* 0x001460e401007387 */ /* 0x000fe80000100a00 */
[----:B------:R1:W-:Y:S04]  /*55d50*/  STL.64 [R1+0x1468], R230 ;  /* 0x001468e601007387 */ /* 0x0003e80000100a00 */
[----:B------:R-:W-:Y:S04]  /*55d60*/  STL.64 [R1+0x1450], R224 ;  /* 0x001450e001007387 */ /* 0x000fe80000100a00 */
[----:B------:R3:W-:Y:S01]  /*55d70*/  STL.64 [R1+0x1458], R226 ;  /* 0x001458e201007387 */ /* 0x0007e20000100a00 */
[C---:B-1----:R-:W-:Y:S08]  /*55d80*/  HMMA.1688.F32.TF32 R228, R216.reuse, R90, R236 ;  /* 0x0000005ad8e4723c */ /* 0x042ff000000810ec */
[----:B------:R-:W-:Y:S01]  /*55d90*/  STL.64 [R1+0x1440], R132 ;  /* 0x0014408401007387 */ /* 0x000fe20000100a00 */
[C---:B---3--:R-:W-:Y:S03]  /*55da0*/  HMMA.1688.F32.TF32 R224, R216.reuse, R86, R244 ;  /* 0x00000056d8e0723c */ /* 0x048fe600000810f4 */
[----:B------:R1:W-:Y:S05]  /*55db0*/  STL.64 [R1+0x1448], R134 ;  /* 0x0014488601007387 */ /* 0x0003ea0000100a00 */
[C---:B-1----:R-:W-:Y:S06]  /*55dc0*/  HMMA.1688.F32.TF32 R132, R216.reuse, R82, R180 ;  /* 0x00000052d884723c */ /* 0x042fec00000810b4 */
[----:B------:R-:W-:Y:S04]  /*55dd0*/  STL.64 [R1+0x1430], R228 ;  /* 0x001430e401007387 */ /* 0x000fe80000100a00 */
[----:B------:R-:W-:Y:S01]  /*55de0*/  STL.64 [R1+0x1438], R230 ;  /* 0x001438e601007387 */ /* 0x000fe20000100a00 */
[C---:B------:R-:W-:Y:S04]  /*55df0*/  HMMA.1688.F32.TF32 R176, R216.reuse, R78, R176 ;  /* 0x0000004ed8b0723c */ /* 0x040fe800000810b0 */
[----:B------:R-:W-:Y:S04]  /*55e00*/  STL.64 [R1+0x1420], R224 ;  /* 0x001420e001007387 */ /* 0x000fe80000100a00 */
[----:B------:R-:W-:Y:S01]  /*55e10*/  STL.64 [R1+0x1428], R226 ;  /* 0x001428e201007387 */ /* 0x000fe20000100a00 */
[C---:B------:R-:W-:Y:S03]  /*55e20*/  HMMA.1688.F32.TF32 R172, R216.reuse, R74, R172 ;  /* 0x0000004ad8ac723c */ /* 0x040fe600000810ac */
[----:B------:R-:W-:Y:S04]  /*55e30*/  STL.64 [R1+0x1410], R132 ;  /* 0x0014108401007387 */ /* 0x000fe80000100a00 */
[----:B------:R1:W-:Y:S02]  /*55e40*/  STL.64 [R1+0x1418], R134 ;  /* 0x0014188601007387 */ /* 0x0003e40000100a00 */
[C---:B-1----:R-:W-:Y:S05]  /*55e50*/  HMMA.1688.F32.TF32 R132, R216.reuse, R70, R168 ;  /* 0x00000046d884723c */ /* 0x042fea00000810a8 */
[----:B------:R-:W-:Y:S04]  /*55e60*/  STL.64 [R1+0x1400], R176 ;  /* 0x001400b001007387 */ /* 0x000fe80000100a00 */
[----:B------:R-:W-:Y:S01]  /*55e70*/  STL.64 [R1+0x1408], R178 ;  /* 0x001408b201007387 */ /* 0x000fe20000100a00 */
[C---:B----4-:R-:W-:Y:S04]  /*55e80*/  HMMA.1688.F32.TF32 R168, R216.reuse, R66, R148 ;  /* 0x00000042d8a8723c */ /* 0x050fe80000081094 */
[----:B------:R-:W-:Y:S04]  /*55e90*/  STL.64 [R1+0x13f0], R172 ;  /* 0x0013f0ac01007387 */ /* 0x000fe80000100a00 */
[----:B------:R-:W-:Y:S01]  /*55ea0*/  STL.64 [R1+0x13f8], R174 ;  /* 0x0013f8ae01007387 */ /* 0x000fe20000100a00 */
[C---:B------:R-:W-:Y:S04]  /*55eb0*/  HMMA.1688.F32.TF32 R148, R216.reuse, R62, R144 ;  /* 0x0000003ed894723c */ /* 0x040fe80000081090 */
[----:B------:R-:W-:Y:S04]  /*55ec0*/  STL.64 [R1+0x13e0], R132 ;  /* 0x0013e08401007387 */ /* 0x000fe80000100a00 */
[----:B------:R1:W-:Y:S02]  /*55ed0*/  STL.64 [R1+0x13e8], R134 ;  /* 0x0013e88601007387 */ /* 0x0003e40000100a00 */
[C---:B-1----:R-:W-:Y:S04]  /*55ee0*/  HMMA.1688.F32.TF32 R132, R216.reuse, R58, R140 ;  /* 0x0000003ad884723c */ /* 0x042fe8000008108c */
[----:B------:R-:W-:Y:S04]  /*55ef0*/  STL.64 [R1+0x1370], R168 ;  /* 0x001370a801007387 */ /* 0x000fe80000100a00 */
[----:B------:R-:W-:Y:S04]  /*55f00*/  STL.64 [R1+0x1378], R170 ;  /* 0x001378aa01007387 */ /* 0x000fe80000100a00 */
[----:B------:R-:W3:Y:S04]  /*55f10*/  LDL.LU R144, [R1+0x340] ;  /* 0x0003400001907983 */ /* 0x000ee80000300800 */
[----:B------:R-:W-:Y:S04]  /*55f20*/  STL.64 [R1+0x1360], R148 ;  /* 0x0013609401007387 */ /* 0x000fe80000100a00 */
[----:B------:R-:W-:Y:S04]  /*55f30*/  STL.64 [R1+0x1368], R150 ;  /* 0x0013689601007387 */ /* 0x000fe80000100a00 */
[----:B------:R-:W-:Y:S04]  /*55f40*/  STL.64 [R1+0x1350], R132 ;  /* 0x0013508401007387 */ /* 0x000fe80000100a00 */
[----:B------:R1:W-:Y:S04]  /*55f50*/  STL.64 [R1+0x1358], R134 ;  /* 0x0013588601007387 */ /* 0x0003e80000100a00 */
[----:B------:R-:W3:Y:S04]  /*55f60*/  LDL.LU R145, [R1+0x344] ;  /* 0x0003440001917983 */ /* 0x000ee80000300800 */
[----:B------:R-:W3:Y:S01]  /*55f70*/  LDL.LU R146, [R1+0x348] ;  /* 0x0003480001927983 */ /* 0x000ee20000300800 */
[C---:B-1----:R-:W-:Y:S03]  /*55f80*/  HMMA.1688.F32.TF32 R132, R216.reuse, R54, R164 ;  /* 0x00000036d884723c */ /* 0x042fe600000810a4 */
[----:B------:R-:W3:Y:S04]  /*55f90*/  LDL.LU R147, [R1+0x34c] ;  /* 0x00034c0001937983 */ /* 0x000ee80000300800 */
[----:B------:R-:W4:Y:S04]  /*55fa0*/  LDL.LU R148, [R1+0x350] ;  /* 0x0003500001947983 */ /* 0x000f280000300800 */
[----:B------:R-:W4:Y:S01]  /*55fb0*/  LDL.LU R149, [R1+0x354] ;  /* 0x0003540001957983 */ /* 0x000f220000300800 */
[C---:B------:R-:W-:Y:S03]  /*55fc0*/  HMMA.1688.F32.TF32 R160, R216.reuse, R50, R160 ;  /* 0x00000032d8a0723c */ /* 0x040fe600000810a0 */
[----:B------:R-:W4:Y:S04]  /*55fd0*/  LDL.LU R150, [R1+0x358] ;  /* 0x0003580001967983 */ /* 0x000f280000300800 */
[----:B------:R-:W4:Y:S04]  /*55fe0*/  LDL.LU R151, [R1+0x35c] ;  /* 0x00035c0001977983 */ /* 0x000f280000300800 */
[----:B------:R-:W4:Y:S01]  /*55ff0*/  LDL.LU R140, [R1+0x330] ;  /* 0x00033000018c7983 */ /* 0x000f220000300800 */
[C---:B------:R-:W-:Y:S03]  /*56000*/  HMMA.1688.F32.TF32 R156, R216.reuse, R46, R156 ;  /* 0x0000002ed89c723c */ /* 0x040fe6000008109c */
[----:B------:R-:W4:Y:S04]  /*56010*/  LDL.LU R141, [R1+0x334] ;  /* 0x00033400018d7983 */ /* 0x000f280000300800 */
[----:B------:R-:W4:Y:S04]  /*56020*/  LDL.LU R142, [R1+0x338] ;  /* 0x00033800018e7983 */ /* 0x000f280000300800 */
[----:B------:R-:W4:Y:S04]  /*56030*/  LDL.LU R143, [R1+0x33c] ;  /* 0x00033c00018f7983 */ /* 0x000f280000300800 */
[----:B------:R-:W-:Y:S04]  /*56040*/  STL.64 [R1+0x1340], R132 ;  /* 0x0013408401007387 */ /* 0x000fe80000100a00 */
[----:B------:R1:W-:Y:S02]  /*56050*/  STL.64 [R1+0x1348], R134 ;  /* 0x0013488601007387 */ /* 0x0003e40000100a00 */
[----:B-1----:R-:W-:Y:S02]  /*56060*/  HMMA.1688.F32.TF32 R132, R216, R42, R152 ;  /* 0x0000002ad884723c */ /* 0x002fe40000081098 */
[----:B------:R-:W-:Y:S04]  /*56070*/  STL.64 [R1+0x1330], R160 ;  /* 0x001330a001007387 */ /* 0x000fe80000100a00 */
[----:B------:R-:W-:Y:S04]  /*56080*/  STL.64 [R1+0x1338], R162 ;  /* 0x001338a201007387 */ /* 0x000fe80000100a00 */
[----:B------:R-:W4:Y:S04]  /*56090*/  LDL.LU R236, [R1+0x120] ;  /* 0x0001200001ec7983 */ /* 0x000f280000300800 */
[----:B------:R-:W-:Y:S04]  /*560a0*/  STL.64 [R1+0x1320], R156 ;  /* 0x0013209c01007387 */ /* 0x000fe80000100a00 */
[----:B------:R-:W-:Y:S05]  /*560b0*/  STL.64 [R1+0x1328], R158 ;  /* 0x0013289e01007387 */ /* 0x000fea0000100a00 */
[----:B------:R-:W-:Y:S04]  /*560c0*/  STL.64 [R1+0x1310], R132 ;  /* 0x0013108401007387 */ /* 0x000fe80000100a00 */
        /* <DEDUP_REMOVED lines=16> */
[----:B--2---:R-:W-:-:S03]  /*561d0*/  MOV R244, R139 ;  /* 0x0000008b00f47202 */ /* 0x004fc60000000f00 */
[----:B------:R-:W2:Y:S01]  /*561e0*/  LDL.LU R232, [R1+0x210] ;  /* 0x0002100001e87983 */ /* 0x000ea20000300800 */
[----:B------:R-:W-:-:S03]  /*561f0*/  IMAD.MOV.U32 R245, RZ, RZ, R136 ;  /* 0x000000fffff57224 */ /* 0x000fc600078e0088 */
[----:B------:R-:W2:Y:S01]  /*56200*/  LDL.LU R233, [R1+0x214] ;  /* 0x0002140001e97983 */ /* 0x000ea20000300800 */
[----:B------:R-:W-:-:S03]  /*56210*/  IMAD.MOV.U32 R246, RZ, RZ, R138 ;  /* 0x000000fffff67224 */ /* 0x000fc600078e008a */
[----:B------:R-:W2:Y:S01]  /*56220*/  LDL.LU R234, [R1+0x218] ;  /* 0x0002180001ea7983 */ /* 0x000ea20000300800 */
[----:B------:R-:W-:-:S03]  /*56230*/  IMAD.MOV.U32 R247, RZ, RZ, R137 ;  /* 0x000000fffff77224 */ /* 0x000fc600078e0089 */
[----:B------:R-:W2:Y:S04]  /*56240*/  LDL.LU R235, [R1+0x21c] ;  /* 0x00021c0001eb7983 */ /* 0x000ea80000300800 */
[----:B------:R-:W2:Y:S04]  /*56250*/  LDL.LU R139, [R1+0x550c] ;  /* 0x00550c00018b7983 */ /* 0x000ea80000300800 */
[----:B------:R-:W2:Y:S04]  /*56260*/  LDL.LU R136, [R1+0x5508] ;  /* 0x0055080001887983 */ /* 0x000ea80000300800 */
[----:B------:R-:W2:Y:S04]  /*56270*/  LDL.LU R138, [R1+0x5504] ;  /* 0x00550400018a7983 */ /* 0x000ea80000300800 */
[----:B------:R-:W2:Y:S01]  /*56280*/  LDL.LU R137, [R1+0x5500] ;  /* 0x0055000001897983 */ /* 0x000ea20000300800 */
[C---:B---3--:R-:W-:Y:S08]  /*56290*/  HMMA.1688.F32.TF32 R144, R216.reuse, R34, R144 ;  /* 0x00000022d890723c */ /* 0x048ff00000081090 */
[C---:B----4-:R-:W-:Y:S08]  /*562a0*/  HMMA.1688.F32.TF32 R148, R216.reuse, R38, R148 ;  /* 0x00000026d894723c */ /* 0x050ff00000081094 */
[----:B-1----:R-:W-:Y:S11]  /*562b0*/  HMMA.1688.F32.TF32 R132, R216, R30, R140 ;  /* 0x0000001ed884723c */ /* 0x002ff6000008108c */
[----:B------:R-:W-:Y:S04]  /*562c0*/  @!UPT UIADD3 URZ, URZ, URZ, URZ ;  /* 0x0000003f3f3ff290 */ /* 0x000fe8000fffe03f */
[----:B------:R-:W-:Y:S04]  /*562d0*/  STL.64 [R1+0x12d0], R148 ;  /* 0x0012d09401007387 */ /* 0x000fe80000100a00 */
[----:B------:R-:W-:Y:S04]  /*562e0*/  STL.64 [R1+0x12d8], R150 ;  /* 0x0012d89601007387 */ /* 0x000fe80000100a00 */
[----:B------:R-:W-:Y:S04]  /*562f0*/  STL.64 [R1+0x12c0], R144 ;  /* 0x0012c09001007387 */ /* 0x000fe80000100a00 */
[----:B------:R-:W-:Y:S04]  /*56300*/  STL.64 [R1+0x12c8], R146 ;  /* 0x0012c89201007387 */ /* 0x000fe80000100a00 */
[----:B------:R1:W-:Y:S04]  /*56310*/  STL.64 [R1+0x12b0], R132 ;  /* 0x0012b08401007387 */ /* 0x0003e80000100a00 */
[----:B------:R3:W-:Y:S04]  /*56320*/  STL.64 [R1+0x12b8], R134 ;  /* 0x0012b88601007387 */ /* 0x0007e80000100a00 */
[----:B-1----:R-:W4:Y:S04]  /*56330*/  LDL.LU R132, [R1+0x2e0] ;  /* 0x0002e00001847983 */ /* 0x002f280000300800 */
[----:B------:R-:W4:Y:S04]  /*56340*/  LDL.LU R133, [R1+0x2e4] ;  /* 0x0002e40001857983 */ /* 0x000f280000300800 */
[----:B---3--:R-:W4:Y:S04]  /*56350*/  LDL.LU R134, [R1+0x2e8] ;  /* 0x0002e80001867983 */ /* 0x008f280000300800 */
[----:B------:R-:W4:Y:S01]  /*56360*/  LDL.LU R135, [R1+0x2ec] ;  /* 0x0002ec0001877983 */ /* 0x000f220000300800 */
[----:B--2---:R-:W-:-:S02]  /*56370*/  IMAD.MOV.U32 R148, RZ, RZ, R139 ;  /* 0x000000ffff947224 */ /* 0x004fc400078e008b */
[----:B------:R-:W-:Y:S02]  /*56380*/  IMAD.MOV.U32 R151, RZ, RZ, R136 ;  /* 0x000000ffff977224 */ /* 0x000fe400078e0088 */
[----:B------:R-:W2:Y:S01]  /*56390*/  LDL.LU R136, [R1+0x2f0] ;  /* 0x0002f00001887983 */ /* 0x000ea20000300800 */
[----:B------:R-:W-:Y:S01]  /*563a0*/  MOV R149, R138 ;  /* 0x0000008a00957202 */ /* 0x000fe20000000f00 */
[----:B------:R-:W-:Y:S02]  /*563b0*/  IMAD.MOV.U32 R150, RZ, RZ, R137 ;  /* 0x000000ffff967224 */ /* 0x000fe400078e0089 */
        /* <DEDUP_REMOVED lines=46> */
[C---:B------:R-:W-:Y:S11]  /*566a0*/  HMMA.1688.F32.TF32 R140, R216.reuse, R18, R140 ;  /* 0x00000012d88c723c */ /* 0x040ff6000008108c */
[----:B------:R-:W-:Y:S04]  /*566b0*/  @!UPT UIADD3 URZ, URZ, URZ, URZ ;  /* 0x0000003f3f3ff290 */ /* 0x000fe8000fffe03f */
[----:B------:R-:W-:Y:S04]  /*566c0*/  STL.64 [R1+0x12a0], R180 ;  /* 0x0012a0b401007387 */ /* 0x000fe80000100a00 */
[----:B------:R1:W-:Y:S04]  /*566d0*/  STL.64 [R1+0x12a8], R182 ;  /* 0x0012a8b601007387 */ /* 0x0003e80000100a00 */
[----:B-1----:R-:W2:Y:S04]  /*566e0*/  LDL.LU.64 R182, [R1+0x54f8] ;  /* 0x0054f80001b67983 */ /* 0x002ea80000300a00 */
[----:B------:R-:W2:Y:S04]  /*566f0*/  LDL.LU.64 R180, [R1+0x54f0] ;  /* 0x0054f00001b47983 */ /* 0x000ea80000300a00 */
[----:B------:R-:W-:Y:S04]  /*56700*/  STL.64 [R1+0x1290], R176 ;  /* 0x001290b001007387 */ /* 0x000fe80000100a00 */
[----:B------:R1:W-:Y:S04]  /*56710*/  STL.64 [R1+0x1298], R178 ;  /* 0x001298b201007387 */ /* 0x0003e80000100a00 */
[----:B-1----:R-:W3:Y:S04]  /*56720*/  LDL.LU.64 R178, [R1+0x54e8] ;  /* 0x0054e80001b27983 */ /* 0x002ee80000300a00 */
[----:B------:R-:W3:Y:S04]  /*56730*/  LDL.LU.64 R176, [R1+0x54e0] ;  /* 0x0054e00001b07983 */ /* 0x000ee80000300a00 */
[----:B------:R-:W-:Y:S04]  /*56740*/  STL.64 [R1+0x1280], R140 ;  /* 0x0012808c01007387 */ /* 0x000fe80000100a00 */
[----:B------:R1:W-:Y:S04]  /*56750*/  STL.64 [R1+0x1288], R142 ;  /* 0x0012888e01007387 */ /* 0x0003e80000100a00 */
[----:B-1----:R-:W4:Y:S04]  /*56760*/  LDL.LU.64 R142, [R1+0x54d8] ;  /* 0x0054d800018e7983 */ /* 0x002f280000300a00 */
[----:B------:R-:W2:Y:S04]  /*56770*/  LDL.LU.64 R140, [R1+0x54d0] ;  /* 0x0054d000018c7983 */ /* 0x000ea80000300a00 */
        /* <DEDUP_REMOVED lines=9> */
[----:B--2---:R-:W-:Y:S07]  /*56810*/  HMMA.1688.F32.TF32 R132, R216, R242, R136 ;  /* 0x000000f2d884723c */ /* 0x004fee0000081088 */
[----:B------:R-:W-:-:S02]  /*56820*/  IMAD.MOV.U32 R216, RZ, RZ, R141 ;  /* 0x000000ffffd87224 */ /* 0x000fc400078e008d */
[----:B------:R-:W2:Y:S01]  /*56830*/  LDL.LU R141, [R1+0x54b8] ;  /* 0x0054b800018d7983 */ /* 0x000ea20000300800 */
[----:B----4-:R-:W-:Y:S01]  /*56840*/  IMAD.MOV.U32 R217, RZ, RZ, R142 ;  /* 0x000000ffffd97224 */ /* 0x010fe200078e008e */
[----:B------:R-:W-:Y:S11]  /*56850*/  MOV R218, R143 ;  /* 0x0000008f00da7202 */ /* 0x000ff60000000f00 */
[----:B------:R-:W-:Y:S01]  /*56860*/  @!UPT UIADD3 URZ, URZ, URZ, URZ ;  /* 0x0000003f3f3ff290 */ /* 0x000fe2000fffe03f */
[----:B------:R-:W-:Y:S04]  /*56870*/  STL.64 [R1+0x1250], R132 ;  /* 0x0012508401007387 */ /* 0x000fe80000100a00 */
[----:B------:R2:W-:Y:S04]  /*56880*/  STL.64 [R1+0x1258], R134 ;  /* 0x0012588601007387 */ /* 0x0005e80000100a00 */
[----:B------:R-:W2:Y:S04]  /*56890*/  LDL.LU R142, [R1+0x54b4] ;  /* 0x0054b400018e7983 */ /* 0x000ea80000300800 */
[----:B------:R-:W2:Y:S04]  /*568a0*/  LDL.LU R143, [R1+0x54b0] ;  /* 0x0054b000018f7983 */ /* 0x000ea80000300800 */
[----:B------:R-:W4:Y:S04]  /*568b0*/  LDL.LU R219, [R1+0x24c] ;  /* 0x00024c0001db7983 */ /* 0x000f280000300800 */
[----:B------:R-:W3:Y:S04]  /*568c0*/  LDL.LU R136, [R1+0x230] ;  /* 0x0002300001887983 */ /* 0x000ee80000300800 */
[----:B------:R-:W3:Y:S04]  /*568d0*/  LDL.LU R137, [R1+0x234] ;  /* 0x0002340001897983 */ /* 0x000ee80000300800 */
[----:B------:R-:W3:Y:S04]  /*568e0*/  LDL.LU R138, [R1+0x238] ;  /* 0x00023800018a7983 */ /* 0x000ee80000300800 */
[----:B------:R-:W3:Y:S01]  /*568f0*/  LDL.LU R139, [R1+0x23c] ;  /* 0x00023c00018b7983 */ /* 0x000ee20000300800 */
[C---:B------:R-:W-:Y:S08]  /*56900*/  HMMA.1688.F32.TF32 R172, R220.reuse, R126, R172 ;  /* 0x0000007edcac723c */ /* 0x040ff000000810ac */
[C---:B------:R-:W-:Y:S08]  /*56910*/  HMMA.1688.F32.TF32 R168, R220.reuse, R122, R168 ;  /* 0x0000007adca8723c */ /* 0x040ff000000810a8 */
[C---:B------:R-:W-:Y:S08]  /*56920*/  HMMA.1688.F32.TF32 R164, R220.reuse, R118, R164 ;  /* 0x00000076dca4723c */ /* 0x040ff000000810a4 */
[C---:B------:R-:W-:Y:S08]  /*56930*/  HMMA.1688.F32.TF32 R160, R220.reuse, R114, R160 ;  /* 0x00000072dca0723c */ /* 0x040ff000000810a0 */
[C---:B------:R-:W-:Y:S08]  /*56940*/  HMMA.1688.F32.TF32 R156, R220.reuse, R110, R156 ;  /* 0x0000006edc9c723c */ /* 0x040ff0000008109c */
[C---:B------:R-:W-:Y:S08]  /*56950*/  HMMA.1688.F32.TF32 R152, R220.reuse, R106, R152 ;  /* 0x0000006adc98723c */ /* 0x040ff00000081098 */
[C---:B------:R-:W-:Y:S08]  /*56960*/  HMMA.1688.F32.TF32 R148, R220.reuse, R102, R148 ;  /* 0x00000066dc94723c */ /* 0x040ff00000081094 */
[C---:B------:R-:W-:Y:S08]  /*56970*/  HMMA.1688.F32.TF32 R144, R220.reuse, R98, R144 ;  /* 0x00000062dc90723c */ /* 0x040ff00000081090 */
[C---:B--2---:R-:W-:Y:S01]  /*56980*/  HMMA.1688.F32.TF32 R132, R220.reuse, R130, R140 ;  /* 0x00000082dc84723c */ /* 0x044fe2000008108c */
[----:B------:R-:W2:Y:S11]  /*56990*/  LDL.LU R140, [R1+0x250] ;  /* 0x00025000018c7983 */ /* 0x000eb60000300800 */
[----:B------:R-:W-:Y:S11]  /*569a0*/  @!UPT UIADD3 URZ, URZ, URZ, URZ ;  /* 0x0000003f3f3ff290 */ /* 0x000ff6000fffe03f */
[----:B------:R-:W-:Y:S04]  /*569b0*/  STL.64 [R1+0x1240], R132 ;  /* 0x0012408401007387 */ /* 0x000fe80000100a00 */
[----:B------:R-:W-:Y:S04]  /*569c0*/  STL.64 [R1+0x1248], R134 ;  /* 0x0012488601007387 */ /* 0x000fe80000100a00 */
[----:B------:R-:W2:Y:S04]  /*569d0*/  LDL.LU R141, [R1+0x254] ;  /* 0x00025400018d7983 */ /* 0x000ea80000300800 */
[----:B------:R-:W2:Y:S04]  /*569e0*/  LDL.LU R142, [R1+0x258] ;  /* 0x00025800018e7983 */ /* 0x000ea80000300800 */
[----:B------:R-:W2:Y:S04]  /*569f0*/  LDL.LU R143, [R1+0x25c] ;  /* 0x00025c00018f7983 */ /* 0x000ea80000300800 */
[----:B------:R-:W-:Y:S04]  /*56a00*/  STL.64 [R1+0x1200], R172 ;  /* 0x001200ac01007387 */ /* 0x000fe80000100a00 */
[----:B------:R1:W-:Y:S04]  /*56a10*/  STL.64 [R1+0x1208], R174 ;  /* 0x001208ae01007387 */ /* 0x0003e80000100a00 */
[----:B------:R-:W-:Y:S04]  /*56a20*/  LDS R132, [R3+0x4780] ;  /* 0x0047800003847984 */ /* 0x000fe80000000800 */
[----:B------:R-:W-:Y:S04]  /*56a30*/  LDS R134, [R3+0x6780] ;  /* 0x0067800003867984 */ /* 0x000fe80000000800 */
[----:B-1----:R-:W3:Y:S04]  /*56a40*/  LDL.LU.64 R174, [R1+0x54a8] ;  /* 0x0054a80001ae7983 */ /* 0x002ee80000300a00 */
[----:B------:R-:W3:Y:S04]  /*56a50*/  LDL.LU.64 R172, [R1+0x54a0] ;  /* 0x0054a00001ac7983 */ /* 0x000ee80000300a00 */
[----:B------:R-:W-:Y:S04]  /*56a60*/  STL.64 [R1+0x11f0], R168 ;  /* 0x0011f0a801007387 */ /* 0x000fe80000100a00 */
[----:B------:R1:W-:Y:S04]  /*56a70*/  STL.64 [R1+0x11f8], R170 ;  /* 0x0011f8aa01007387 */ /* 0x0003e80000100a00 */
[----:B------:R-:W-:Y:S04]  /*56a80*/  LDS R133, [R4+0x4780] ;  /* 0x0047800004857984 */ /* 0x000fe80000000800 */
[----:B------:R-:W2:Y:S04]  /*56a90*/  LDS R135, [R4+0x6780] ;  /* 0x0067800004877984 */ /* 0x000ea80000000800 */
[----:B-1----:R-:W3:Y:S04]  /*56aa0*/  LDL.LU.64 R170, [R1+0x5498] ;  /* 0x0054980001aa7983 */ /* 0x002ee80000300a00 */
[----:B------:R-:W3:Y:S04]  /*56ab0*/  LDL.LU.64 R168, [R1+0x5490] ;  /* 0x0054900001a87983 */ /* 0x000ee80000300a00 */
[----:B------:R-:W-:Y:S04]  /*56ac0*/  STL.64 [R1+0x11d0], R164 ;  /* 0x0011d0a401007387 */ /* 0x000fe80000100a00 */
[----:B------:R1:W-:Y:S04]  /*56ad0*/  STL.64 [R1+0x11d8], R166 ;  /* 0x0011d8a601007387 */ /* 0x0003e80000100a00 */
        /* <DEDUP_REMOVED lines=27> */
[C---:B----4-:R-:W-:Y:S08]  /*56c90*/  HMMA.1688.F32.TF32 R140, R220.reuse, R90, R216 ;  /* 0x0000005adc8c723c */ /* 0x050ff000000810d8 */
[C---:B---3--:R-:W-:Y:S08]  /*56ca0*/  HMMA.1688.F32.TF32 R216, R220.reuse, R86, R136 ;  /* 0x00000056dcd8723c */ /* 0x048ff00000081088 */
[C---:B------:R-:W-:Y:S07]  /*56cb0*/  HMMA.1688.F32.TF32 R136, R220.reuse, R78, R232 ;  /* 0x0000004edc88723c */ /* 0x040fee00000810e8 */
[----:B------:R-:W-:Y:S04]  /*56cc0*/  STL.64 [R1+0x1160], R140 ;  /* 0x0011608c01007387 */ /* 0x000fe80000100a00 */
[----:B------:R1:W-:Y:S02]  /*56cd0*/  STL.64 [R1+0x1168], R142 ;  /* 0x0011688e01007387 */ /* 0x0003e40000100a00 */
[C---:B-1----:R-:W-:Y:S02]  /*56ce0*/  HMMA.1688.F32.TF32 R140, R220.reuse, R82, R228 ;  /* 0x00000052dc8c723c */ /* 0x042fe400000810e4 */
[----:B------:R-:W-:Y:S04]  /*56cf0*/  STL.64 [R1+0x1150], R216 ;  /* 0x001150d801007387 */ /* 0x000fe80000100a00 */
[----:B------:R1:W-:Y:S02]  /*56d00*/  STL.64 [R1+0x1158], R218 ;  /* 0x001158da01007387 */ /* 0x0003e40000100a00 */
[C---:B-1----:R-:W-:Y:S11]  /*56d10*/  HMMA.1688.F32.TF32 R216, R220.reuse, R74, R224 ;  /* 0x0000004adcd8723c */ /* 0x042ff600000810e0 */
[----:B------:R-:W-:Y:S04]  /*56d20*/  @!UPT UIADD3 URZ, URZ, URZ, URZ ;  /* 0x0000003f3f3ff290 */ /* 0x000fe8000fffe03f */
        /* <DEDUP_REMOVED lines=10> */
[----:B------:R-:W-:Y:S04]  /*56dd0*/  STL.64 [R1+0x1118], R142 ;  /* 0x0011188e01007387 */ /* 0x000fe80000100a00 */
[----:B------:R-:W-:Y:S04]  /*56de0*/  STL.64 [R1+0x1100], R136 ;  /* 0x0011008801007387 */ /* 0x000fe80000100a00 */
[----:B------:R1:W-:Y:S02]  /*56df0*/  STL.64 [R1+0x1108], R138 ;  /* 0x0011088a01007387 */ /* 0x0003e40000100a00 */
[C---:B-1----:R-:W-:Y:S10]  /*56e00*/  HMMA.1688.F32.TF32 R136, R220.reuse, R54, R148 ;  /* 0x00000036dc88723c */ /* 0x042ff40000081094 */
[----:B------:R-:W-:Y:S01]  /*56e10*/  STL.64 [R1+0x10f0], R216 ;  /* 0x0010f0d801007387 */ /* 0x000fe20000100a00 */
[C---:B------:R-:W-:Y:S03]  /*56e20*/  HMMA.1688.F32.TF32 R140, R220.reuse, R58, R144 ;  /* 0x0000003adc8c723c */ /* 0x040fe60000081090 */
[----:B------:R-:W-:Y:S05]  /*56e30*/  STL.64 [R1+0x10f8], R218 ;  /* 0x0010f8da01007387 */ /* 0x000fea0000100a00 */
[C---:B------:R-:W-:Y:S11]  /*56e40*/  HMMA.1688.F32.TF32 R144, R220.reuse, R50, R152 ;  /* 0x00000032dc90723c */ /* 0x040ff60000081098 */
        /* <DEDUP_REMOVED lines=24> */
[----:B--2---:R-:W-:Y:S03]  /*56fd0*/  HMMA.1688.F32.TF32 R136, R220, R18, R184 ;  /* 0x00000012dc88723c */ /* 0x004fe600000810b8 */
[----:B------:R-:W-:Y:S01]  /*56fe0*/  STL.64 [R1+0x1060], R144 ;  /* 0x0010609001007387 */ /* 0x000fe20000100a00 */
[----:B------:R-:W-:-:S03]  /*56ff0*/  IMAD.MOV.U32 R236, RZ, RZ, R201 ;  /* 0x000000ffffec7224 */ /* 0x000fc600078e00c9 */
[----:B------:R-:W-:Y:S01]  /*57000*/  STL.64 [R1+0x1068], R146 ;  /* 0x0010689201007387 */ /* 0x000fe20000100a00 */
[----:B------:R-:W-:Y:S02]  /*57010*/  IMAD.MOV.U32 R237, RZ, RZ, R200 ;  /* 0x000000ffffed7224 */ /* 0x000fe400078e00c8 */
[----:B------:R-:W-:-:S05]  /*57020*/  IMAD.MOV.U32 R238, RZ, RZ, R205 ;  /* 0x000000ffffee7224 */ /* 0x000fca00078e00cd */
[----:B------:R-:W-:Y:S04]  /*57030*/  STL.64 [R1+0x1050], R140 ;  /* 0x0010508c01007387 */ /* 0x000fe80000100a00 */
[----:B------:R1:W-:Y:S04]  /*57040*/  STL.64 [R1+0x1058], R142 ;  /* 0x0010588e01007387 */ /* 0x0003e80000100a00 */
[----:B------:R-:W2:Y:S01]  /*57050*/  LDL.LU R201, [R1+0x542c] ;  /* 0x00542c0001c97983 */ /* 0x000ea20000300800 */
[----:B------:R-:W-:-:S03]  /*57060*/  IMAD.MOV.U32 R239, RZ, RZ, R213 ;  /* 0x000000ffffef7224 */ /* 0x000fc600078e00d5 */
[----:B------:R3:W-:Y:S01]  /*57070*/  STL.64 [R1+0x1040], R136 ;  /* 0x0010408801007387 */ /* 0x0007e20000100a00 */
[----:B------:R-:W-:-:S03]  /*57080*/  MOV R224, R212 ;  /* 0x000000d400e07202 */ /* 0x000fc60000000f00 */
[----:B------:R4:W-:Y:S01]  /*57090*/  STL.64 [R1+0x1048], R138 ;  /* 0x0010488a01007387 */ /* 0x0009e20000100a00 */
[----:B------:R-:W-:-:S03]  /*570a0*/  IMAD.MOV.U32 R225, RZ, RZ, R214 ;  /* 0x000000ffffe17224 */ /* 0x000fc600078e00d6 */
[----:B------:R-:W2:Y:S01]  /*570b0*/  LDL.LU R200, [R1+0x5428] ;  /* 0x0054280001c87983 */ /* 0x000ea20000300800 */
[----:B------:R-:W-:-:S03]  /*570c0*/  IMAD.MOV.U32 R226, RZ, RZ, R215 ;  /* 0x000000ffffe27224 */ /* 0x000fc600078e00d7 */
[----:B------:R-:W2:Y:S04]  /*570d0*/  LDL.LU R205, [R1+0x5424] ;  /* 0x0054240001cd7983 */ /* 0x000ea80000300800 */
[----:B------:R-:W1:Y:S04]  /*570e0*/  LDL.LU R213, [R1+0x5420] ;  /* 0x0054200001d57983 */ /* 0x000e680000300800 */
[----:B------:R-:W2:Y:S04]  /*570f0*/  LDL.LU R212, [R1+0x541c] ;  /* 0x00541c0001d47983 */ /* 0x000ea80000300800 */
[----:B------:R-:W3:Y:S04]  /*57100*/  LDL.LU R214, [R1+0x5418] ;  /* 0x0054180001d67983 */ /* 0x000ee80000300800 */
        /* <DEDUP_REMOVED lines=11> */
[----:B-1----:R-:W-:Y:S01]  /*571c0*/  IMAD.MOV.U32 R143, RZ, RZ, R213 ;  /* 0x000000ffff8f7224 */ /* 0x002fe200078e00d5 */
[----:B--2---:R-:W-:Y:S01]  /*571d0*/  MOV R142, R212 ;  /* 0x000000d4008e7202 */ /* 0x004fe20000000f00 */
[----:B---3--:R-:W-:-:S02]  /*571e0*/  IMAD.MOV.U32 R141, RZ, RZ, R214 ;  /* 0x000000ffff8d7224 */ /* 0x008fc400078e00d6 */
[----:B----4-:R-:W-:Y:S02]  /*571f0*/  IMAD.MOV.U32 R140, RZ, RZ, R215 ;  /* 0x000000ffff8c7224 */ /* 0x010fe400078e00d7 */
[----:B------:R-:W2:Y:S04]  /*57200*/  LDL.LU R215, [R1+0x53fc] ;  /* 0x0053fc0001d77983 */ /* 0x000ea80000300800 */
[----:B------:R-:W3:Y:S04]  /*57210*/  LDL.LU R214, [R1+0x53f8] ;  /* 0x0053f80001d67983 */ /* 0x000ee80000300800 */
[----:B------:R-:W4:Y:S04]  /*57220*/  LDL.LU R212, [R1+0x53f4] ;  /* 0x0053f40001d47983 */ /* 0x000f280000300800 */
[----:B------:R-:W4:Y:S04]  /*57230*/  LDL.LU R213, [R1+0x53f0] ;  /* 0x0053f00001d57983 */ /* 0x000f280000300800 */
[----:B------:R-:W4:Y:S01]  /*57240*/  LDL.LU R148, [R1+0x1220] ;  /* 0x0012200001947983 */ /* 0x000f220000300800 */
[----:B------:R-:W-:-:S03]  /*57250*/  IMAD.MOV.U32 R151, RZ, RZ, R208 ;  /* 0x000000ffff977224 */ /* 0x000fc600078e00d0 */
[----:B------:R-:W4:Y:S04]  /*57260*/  LDL.LU R149, [R1+0x1224] ;  /* 0x0012240001957983 */ /* 0x000f280000300800 */
[----:B------:R-:W4:Y:S04]  /*57270*/  LDL.LU R150, [R1+0x1228] ;  /* 0x0012280001967983 */ /* 0x000f280000300800 */
[----:B------:R-:W4:Y:S01]  /*57280*/  LDL.LU R208, [R1+0x53ec] ;  /* 0x0053ec0001d07983 */ /* 0x000f220000300800 */
[----:B------:R-:W-:Y:S01]  /*57290*/  IMAD.MOV.U32 R144, RZ, RZ, R209 ;  /* 0x000000ffff907224 */ /* 0x000fe200078e00d1 */
[----:B------:R-:W-:Y:S01]  /*572a0*/  MOV R146, R211 ;  /* 0x000000d300927202 */ /* 0x000fe20000000f00 */
[----:B------:R-:W-:-:S02]  /*572b0*/  IMAD.MOV.U32 R145, RZ, RZ, R210 ;  /* 0x000000ffff917224 */ /* 0x000fc400078e00d2 */
[----:B------:R-:W-:Y:S02]  /*572c0*/  IMAD.MOV.U32 R147, RZ, RZ, R204 ;  /* 0x000000ffff937224 */ /* 0x000fe400078e00cc */
[----:B------:R-:W-:Y:S02]  /*572d0*/  IMAD.MOV.U32 R216, RZ, RZ, R205 ;  /* 0x000000ffffd87224 */ /* 0x000fe400078e00cd */
[----:B------:R-:W-:Y:S01]  /*572e0*/  IMAD.MOV.U32 R217, RZ, RZ, R200 ;  /* 0x000000ffffd97224 */ /* 0x000fe200078e00c8 */
[----:B------:R-:W-:Y:S01]  /*572f0*/  MOV R219, R202 ;  /* 0x000000ca00db7202 */ /* 0x000fe20000000f00 */
        /* <DEDUP_REMOVED lines=16> */
[----:B--2---:R-:W-:Y:S01]  /*57400*/  IMAD.MOV.U32 R155, RZ, RZ, R215 ;  /* 0x000000ffff9b7224 */ /* 0x004fe200078e00d7 */
[----:B---3--:R-:W-:Y:S01]  /*57410*/  MOV R154, R214 ;  /* 0x000000d6009a7202 */ /* 0x008fe20000000f00 */
[----:B----4-:R-:W-:-:S02]  /*57420*/  IMAD.MOV.U32 R152, RZ, RZ, R212 ;  /* 0x000000ffff987224 */ /* 0x010fc400078e00d4 */
[----:B------:R-:W2:Y:S01]  /*57430*/  LDL.LU R212, [R1+0x53e8] ;  /* 0x0053e80001d47983 */ /* 0x000ea20000300800 */
[----:B------:R-:W-:-:S03]  /*57440*/  IMAD.MOV.U32 R153, RZ, RZ, R213 ;  /* 0x000000ffff997224 */ /* 0x000fc600078e00d5 */
[----:B------:R-:W2:Y:S04]  /*57450*/  LDL.LU R213, [R1+0x53e4] ;  /* 0x0053e40001d57983 */ /* 0x000ea80000300800 */
[----:B------:R-:W2:Y:S04]  /*57460*/  LDL.LU R214, [R1+0x53e0] ;  /* 0x0053e00001d67983 */ /* 0x000ea80000300800 */
[----:B------:R-:W2:Y:S04]  /*57470*/  LDL.LU R215, [R1+0x53dc] ;  /* 0x0053dc0001d77983 */ /* 0x000ea80000300800 */
[----:B------:R-:W3:Y:S01]  /*57480*/  LDL.LU R156, [R1+0x11e0] ;  /* 0x0011e000019c7983 */ /* 0x000ee20000300800 */
[----:B------:R-:W-:-:S03]  /*57490*/  IMAD.MOV.U32 R159, RZ, RZ, R208 ;  /* 0x000000ffff9f7224 */ /* 0x000fc600078e00d0 */
        /* <DEDUP_REMOVED lines=25> */
[----:B------:R-:W4:Y:S01]  /*57630*/  LDL.LU R207, [R1+0x537c] ;  /* 0x00537c0001cf7983 */ /* 0x000f220000300800 */
[----:B------:R-:W-:-:S03]  /*57640*/  IMAD.MOV.U32 R247, RZ, RZ, R5 ;  /* 0x000000fffff77224 */ /* 0x000fc600078e0005 */
[----:B------:R-:W4:Y:S01]  /*57650*/  LDL.LU R5, [R1+0x5378] ;  /* 0x0053780001057983 */ /* 0x000f220000300800 */
[C---:B------:R-:W-:Y:S08]  /*57660*/  HMMA.1688.F32.TF32 R152, R132.reuse, R110, R152 ;  /* 0x0000006e8498723c */ /* 0x040ff00000081098 */
[C---:B------:R-:W-:Y:S08]  /*57670*/  HMMA.1688.F32.TF32 R148, R132.reuse, R106, R148 ;  /* 0x0000006a8494723c */ /* 0x040ff00000081094 */
[C---:B------:R-:W-:Y:S08]  /*57680*/  HMMA.1688.F32.TF32 R144, R132.reuse, R102, R144 ;  /* 0x000000668490723c */ /* 0x040ff00000081090 */
[----:B---3--:R-:W-:Y:S08]  /*57690*/  HMMA.1688.F32.TF32 R156, R132, R114, R156 ;  /* 0x00000072849c723c */ /* 0x008ff0000008109c */
[C---:B--2---:R-:W-:Y:S08]  /*576a0*/  HMMA.1688.F32.TF32 R160, R220.reuse, R14, R188 ;  /* 0x0000000edca0723c */ /* 0x044ff000000810bc */
[C---:B------:R-:W-:Y:S08]  /*576b0*/  HMMA.1688.F32.TF32 R168, R220.reuse, R10, R192 ;  /* 0x0000000adca8723c */ /* 0x040ff000000810c0 */
[----:B----4-:R-:W-:Y:S07]  /*576c0*/  HMMA.1688.F32.TF32 R164, R220, R242, R196 ;  /* 0x000000f2dca4723c */ /* 0x010fee00000810c4 */
        /* <DEDUP_REMOVED lines=9> */
[C---:B--2---:R-:W-:Y:S03]  /*57760*/  HMMA.1688.F32.TF32 R164, R132.reuse, R122, R208 ;  /* 0x0000007a84a4723c */ /* 0x044fe600000810d0 */
[----:B------:R1:W-:Y:S05]  /*57770*/  STL.64 [R1+0x1008], R162 ;  /* 0x001008a201007387 */ /* 0x0003ea0000100a00 */
[C---:B-1----:R-:W-:Y:S06]  /*57780*/  HMMA.1688.F32.TF32 R160, R132.reuse, R118, R212 ;  /* 0x0000007684a0723c */ /* 0x042fec00000810d4 */
[----:B------:R-:W-:Y:S04]  /*57790*/  STL.64 [R1+0xff0], R168 ;  /* 0x000ff0a801007387 */ /* 0x000fe80000100a00 */
[----:B------:R-:W-:Y:S05]  /*577a0*/  STL.64 [R1+0xff8], R170 ;  /* 0x000ff8aa01007387 */ /* 0x000fea0000100a00 */
[----:B------:R-:W-:Y:S04]  /*577b0*/  STL.64 [R1+0xfe0], R164 ;  /* 0x000fe0a401007387 */ /* 0x000fe80000100a00 */
[----:B------:R-:W-:Y:S04]  /*577c0*/  STL.64 [R1+0xfe8], R166 ;  /* 0x000fe8a601007387 */ /* 0x000fe80000100a00 */
[----:B------:R-:W-:Y:S04]  /*577d0*/  STL.64 [R1+0xfd0], R160 ;  /* 0x000fd0a001007387 */ /* 0x000fe80000100a00 */
[----:B------:R-:W-:Y:S04]  /*577e0*/  STL.64 [R1+0xfd8], R162 ;  /* 0x000fd8a201007387 */ /* 0x000fe80000100a00 */
[----:B------:R-:W-:Y:S04]  /*577f0*/  STL.64 [R1+0xfc0], R156 ;  /* 0x000fc09c01007387 */ /* 0x000fe80000100a00 */
[----:B------:R-:W-:Y:S04]  /*57800*/  STL.64 [R1+0xfc8], R158 ;  /* 0x000fc89e01007387 */ /* 0x000fe80000100a00 */
[----:B------:R1:W-:Y:S02]  /*57810*/  STL.64 [R1+0x5238], R104 ;  /* 0x0052386801007387 */ /* 0x0003e40000100a00 */
[C---:B-1----:R-:W-:Y:S02]  /*57820*/  HMMA.1688.F32.TF32 R104, R132.reuse, R98, R140 ;  /* 0x000000628468723c */ /* 0x042fe4000008108c */
[----:B------:R-:W-:Y:S04]  /*57830*/  STL.64 [R1+0xfb0], R152 ;  /* 0x000fb09801007387 */ /* 0x000fe80000100a00 */
[----:B------:R-:W-:Y:S04]  /*57840*/  STL.64 [R1+0xfb8], R154 ;  /* 0x000fb89a01007387 */ /* 0x000fe80000100a00 */
[----:B------:R-:W-:Y:S04]  /*57850*/  STL.64 [R1+0xfa0], R148 ;  /* 0x000fa09401007387 */ /* 0x000fe80000100a00 */
[----:B------:R-:W-:Y:S04]  /*57860*/  STL.64 [R1+0xfa8], R150 ;  /* 0x000fa89601007387 */ /* 0x000fe80000100a00 */
[----:B------:R1:W-:Y:S04]  /*57870*/  STL.64 [R1+0x5240], R100 ;  /* 0x0052406401007387 */ /* 0x0003e80000100a00 */
[----:B------:R-:W-:Y:S04]  /*57880*/  STL.64 [R1+0xf90], R144 ;  /* 0x000f909001007387 */ /* 0x000fe80000100a00 */
[----:B------:R-:W-:Y:S04]  /*57890*/  STL.64 [R1+0xf98], R146 ;  /* 0x000f989201007387 */ /* 0x000fe80000100a00 */
[----:B-1----:R-:W2:Y:S04]  /*578a0*/  LDL R100, [R1+0x4468] ;  /* 0x0044680001647983 */ /* 0x002ea80000100800 */
[----:B------:R1:W-:Y:S04]  /*578b0*/  STL.64 [R1+0x5248], R96 ;  /* 0x0052486001007387 */ /* 0x0003e80000100a00 */
[----:B------:R-:W-:Y:S04]  /*578c0*/  STL.64 [R1+0xf80], R104 ;  /* 0x000f806801007387 */ /* 0x000fe80000100a00 */
[----:B------:R-:W-:Y:S01]  /*578d0*/  STL.64 [R1+0xf88], R106 ;  /* 0x000f886a01007387 */ /* 0x000fe20000100a00 */
[C---:B-1----:R-:W-:Y:S03]  /*578e0*/  HMMA.1688.F32.TF32 R96, R132.reuse, R94, R216 ;  /* 0x0000005e8460723c */ /* 0x042fe600000810d8 */
[----:B------:R1:W-:Y:S05]  /*578f0*/  STL.64 [R1+0x5280], R92 ;  /* 0x0052805c01007387 */ /* 0x0003ea0000100a00 */
[C---:B-1----:R-:W-:Y:S11]  /*57900*/  HMMA.1688.F32.TF32 R92, R132.reuse, R90, R136 ;  /* 0x0000005a845c723c */ /* 0x042ff60000081088 */
[----:B------:R-:W-:Y:S04]  /*57910*/  @!UPT UIADD3 URZ, URZ, URZ, URZ ;  /* 0x0000003f3f3ff290 */ /* 0x000fe8000fffe03f */
[----:B------:R-:W-:Y:S04]  /*57920*/  STL.64 [R1+0xf70], R96 ;  /* 0x000f706001007387 */ /* 0x000fe80000100a00 */
[----:B------:R-:W-:Y:S04]  /*57930*/  STL.64 [R1+0xf78], R98 ;  /* 0x000f786201007387 */ /* 0x000fe80000100a00 */
        /* <DEDUP_REMOVED lines=14> */
[C---:B-1----:R-:W-:Y:S01]  /*57a20*/  HMMA.1688.F32.TF32 R76, R132.reuse, R74, R248 ;  /* 0x0000004a844c723c */ /* 0x042fe200000810f8 */
[----:B------:R-:W-:Y:S04]  /*57a30*/  LDS R248, [R3+0x8000] ;  /* 0x0080000003f87984 */ /* 0x000fe80000000800 */
[----:B------:R-:W-:Y:S04]  /*57a40*/  LDS R250, [R3+0xa000] ;  /* 0x00a0000003fa7984 */ /* 0x000fe80000000800 */
[----:B------:R-:W-:Y:S06]  /*57a50*/  LDS R249, [R4+0x8000] ;  /* 0x0080000004f97984 */ /* 0x000fec0000000800 */
[----:B------:R-:W-:Y:S04]  /*57a60*/  STL.64 [R1+0xf30], R80 ;  /* 0x000f305001007387 */ /* 0x000fe80000100a00 */
[----:B------:R-:W-:Y:S04]  /*57a70*/  STL.64 [R1+0xf38], R82 ;  /* 0x000f385201007387 */ /* 0x000fe80000100a00 */
[----:B------:R1:W-:Y:S04]  /*57a80*/  STL.64 [R1+0x5268], R72 ;  /* 0x0052684801007387 */ /* 0x0003e80000100a00 */
[----:B------:R-:W-:Y:S04]  /*57a90*/  STL.64 [R1+0xf20], R76 ;  /* 0x000f204c01007387 */ /* 0x000fe80000100a00 */
[----:B------:R-:W-:Y:S01]  /*57aa0*/  STL.64 [R1+0xf28], R78 ;  /* 0x000f284e01007387 */ /* 0x000fe20000100a00 */
[C---:B-1----:R-:W-:Y:S03]  /*57ab0*/  HMMA.1688.F32.TF32 R72, R132.reuse, R70, R236 ;  /* 0x000000468448723c */ /* 0x042fe600000810ec */
[----:B------:R1:W-:Y:S04]  /*57ac0*/  STL.64 [R1+0x5288], R68 ;  /* 0x0052884401007387 */ /* 0x0003e80000100a00 */
[----:B------:R-:W-:Y:S01]  /*57ad0*/  LDS R251, [R4+0xa000] ;  /* 0x00a0000004fb7984 */ /* 0x000fe20000000800 */
[----:B-1----:R-:W-:Y:S11]  /*57ae0*/  HMMA.1688.F32.TF32 R68, R132, R66, R244 ;  /* 0x000000428444723c */ /* 0x002ff600000810f4 */
[----:B------:R-:W-:Y:S04]  /*57af0*/  @!UPT UIADD3 URZ, URZ, URZ, URZ ;  /* 0x0000003f3f3ff290 */ /* 0x000fe8000fffe03f */
[----:B------:R-:W-:Y:S04]  /*57b00*/  STL.64 [R1+0xf10], R72 ;  /* 0x000f104801007387 */ /* 0x000fe80000100a00 */
[----:B------:R-:W-:Y:S04]  /*57b10*/  STL.64 [R1+0xf18], R74 ;  /* 0x000f184a01007387 */ /* 0x000fe80000100a00 */
[----:B------:R-:W-:Y:S04]  /*57b20*/  STL.64 [R1+0x5290], R64 ;  /* 0x0052904001007387 */ /* 0x000fe80000100a00 */
[----:B------:R-:W-:Y:S04]  /*57b30*/  STL.64 [R1+0xf00], R68 ;  /* 0x000f004401007387 */ /* 0x000fe80000100a00 */
[----:B------:R-:W-:Y:S04]  /*57b40*/  STL.64 [R1+0xf08], R70 ;  /* 0x000f084601007387 */ /* 0x000fe80000100a00 */
        /* <DEDUP_REMOVED lines=24> */
[----:B--2---:R-:W-:-:S05]  /*57cd0*/  IMAD R5, R5, 0x20000, R100 ;  /* 0x0002000005057824 */ /* 0x004fca00078e0264 */
[----:B------:R-:W1:Y:S04]  /*57ce0*/  LDSM.16.M88.4 R224, [R5+0x60000] ;  /* 0x0600000005e0783b */ /* 0x000e680000000200 */
[----:B------:R-:W2:Y:S04]  /*57cf0*/  LDSM.16.M88.4 R220, [R5+0x61000] ;  /* 0x0610000005dc783b */ /* 0x000ea80000000200 */
[----:B------:R-:W2:Y:S04]  /*57d00*/  LDSM.16.M88.4 R216, [R5+0x62000] ;  /* 0x0620000005d8783b */ /* 0x000ea80000000200 */
[----:B------:R-:W2:Y:S04]  /*57d10*/  LDSM.16.M88.4 R212, [R5+0x63000] ;  /* 0x0630000005d4783b */ /* 0x000ea80000000200 */
[----:B------:R-:W2:Y:S04]  /*57d20*/  LDSM.16.M88.4 R208, [R5+0x64000] ;  /* 0x0640000005d0783b */ /* 0x000ea80000000200 */
[----:B------:R-:W2:Y:S01]  /*57d30*/  LDSM.16.M88.4 R204, [R5+0x65000] ;  /* 0x0650000005cc783b */ /* 0x000ea20000000200 */
[----:B------:R-:W-:-:S02]  /*57d40*/  IMAD.MOV.U32 R104, RZ, RZ, R13 ;  /* 0x000000ffff687224 */ /* 0x000fc400078e000d */
[----:B------:R-:W-:Y:S01]  /*57d50*/  IMAD.MOV.U32 R105, RZ, RZ, R12 ;  /* 0x000000ffff697224 */ /* 0x000fe200078e000c */
[----:B------:R-:W-:Y:S01]  /*57d60*/  MOV R107, R8 ;  /* 0x00000008006b7202 */ /* 0x000fe20000000f00 */
[----:B------:R-:W-:Y:S01]  /*57d70*/  IMAD.MOV.U32 R106, RZ, RZ, R9 ;  /* 0x000000ffff6a7224 */ /* 0x000fe200078e0009 */
[----:B------:R-:W-:Y:S04]  /*57d80*/  LDSM.16.M88.4 R200, [R5+0x68000] ;  /* 0x0680000005c8783b */ /* 0x000fe80000000200 */
[----:B------:R-:W-:Y:S04]  /*57d90*/  LDSM.16.M88.4 R196, [R5+0x69000] ;  /* 0x0690000005c4783b */ /* 0x000fe80000000200 */
[----:B------:R-:W-:Y:S04]  /*57da0*/  LDSM.16.M88.4 R192, [R5+0x6a000] ;  /* 0x06a0000005c0783b */ /* 0x000fe80000000200 */
[----:B------:R-:W-:Y:S04]  /*57db0*/  LDSM.16.M88.4 R188, [R5+0x6b000] ;  /* 0x06b0000005bc783b */ /* 0x000fe80000000200 */
[----:B-1----:R-:W-:Y:S04]  /*57dc0*/  STL [R1+0x5168], R226 ;  /* 0x005168e201007387 */ /* 0x002fe80000100800 */
        /* <DEDUP_REMOVED lines=11> */
[----:B------:R1:W-:Y:S04]  /*57e80*/  STL.64 [R1+0x5298], R60 ;  /* 0x0052983c01007387 */ /* 0x0003e80000100a00 */
[----:B------:R-:W-:Y:S04]  /*57e90*/  LDSM.16.M88.4 R184, [R5+0x6c000] ;  /* 0x06c0000005b8783b */ /* 0x000fe80000000200 */
[----:B------:R-:W-:Y:S01]  /*57ea0*/  LDSM.16.M88.4 R180, [R5+0x6d000] ;  /* 0x06d0000005b4783b */ /* 0x000fe20000000200 */
[C---:B---3--:R-:W-:Y:S08]  /*57eb0*/  HMMA.1688.F32.TF32 R64, R132.reuse, R62, R140 ;  /* 0x0000003e8440723c */ /* 0x048ff0000008108c */
[C---:B-1----:R-:W-:Y:S11]  /*57ec0*/  HMMA.1688.F32.TF32 R60, R132.reuse, R58, R136 ;  /* 0x0000003a843c723c */ /* 0x042ff60000081088 */
[----:B------:R-:W-:Y:S04]  /*57ed0*/  @!UPT UIADD3 URZ, URZ, URZ, URZ ;  /* 0x0000003f3f3ff290 */ /* 0x000fe8000fffe03f */
[----:B------:R-:W-:Y:S04]  /*57ee0*/  STL.64 [R1+0xef0], R64 ;  /* 0x000ef04001007387 */ /* 0x000fe80000100a00 */
[----:B------:R-:W-:Y:S04]  /*57ef0*/  STL.64 [R1+0xef8], R66 ;  /* 0x000ef84201007387 */ /* 0x000fe80000100a00 */
[----:B------:R4:W-:Y:S04]  /*57f00*/  STL.64 [R1+0x52a0], R56 ;  /* 0x0052a03801007387 */ /* 0x0009e80000100a00 */
[----:B------:R-:W-:Y:S04]  /*57f10*/  STL.64 [R1+0xee0], R60 ;  /* 0x000ee03c01007387 */ /* 0x000fe80000100a00 */
[----:B------:R-:W-:Y:S01]  /*57f20*/  STL.64 [R1+0xee8], R62 ;  /* 0x000ee83e01007387 */ /* 0x000fe20000100a00 */
[C---:B----4-:R-:W-:Y:S03]  /*57f30*/  HMMA.1688.F32.TF32 R56, R132.reuse, R54, R228 ;  /* 0x000000368438723c */ /* 0x050fe600000810e4 */
        /* <DEDUP_REMOVED lines=10> */
[----:B-1----:R-:W-:Y:S11]  /*57fe0*/  HMMA.1688.F32.TF32 R44, R132, R42, R244 ;  /* 0x0000002a842c723c */ /* 0x002ff600000810f4 */
[----:B------:R-:W-:Y:S04]  /*57ff0*/  @!UPT UIADD3 URZ, URZ, URZ, URZ ;  /* 0x0000003f3f3ff290 */ /* 0x000fe8000fffe03f */
[----:B------:R-:W-:Y:S04]  /*58000*/  STL.64 [R1+0xeb0], R48 ;  /* 0x000eb03001007387 */ /* 0x000fe80000100a00 */
[----:B------:R-:W-:Y:S04]  /*58010*/  STL.64 [R1+0xeb8], R50 ;  /* 0x000eb83201007387 */ /* 0x000fe80000100a00 */
[----:B------:R-:W2:Y:S04]  /*58020*/  LDL.LU R232, [R1+0x1870] ;  /* 0x0018700001e87983 */ /* 0x000ea80000300800 */
[----:B------:R-:W-:Y:S04]  /*58030*/  STL.64 [R1+0xea0], R44 ;  /* 0x000ea02c01007387 */ /* 0x000fe80000100a00 */
[----:B------:R1:W-:Y:S04]  /*58040*/  STL.64 [R1+0xea8], R46 ;  /* 0x000ea82e01007387 */ /* 0x0003e80000100a00 */
        /* <DEDUP_REMOVED lines=23> */
[----:B------:R-:W1:Y:S04]  /*581c0*/  LDL.LU R176, [R1+0x1620] ;  /* 0x0016200001b07983 */ /* 0x000e680000300800 */
[----:B------:R-:W1:Y:S04]  /*581d0*/  LDL.LU R177, [R1+0x1624] ;  /* 0x0016240001b17983 */ /* 0x000e680000300800 */
[----:B------:R-:W1:Y:S04]  /*581e0*/  LDL.LU R178, [R1+0x1628] ;  /* 0x0016280001b27983 */ /* 0x000e680000300800 */
[----:B------:R-:W1:Y:S04]  /*581f0*/  LDL.LU R179, [R1+0x162c] ;  /* 0x00162c0001b37983 */ /* 0x000e680000300800 */
        /* <DEDUP_REMOVED lines=27> */
[----:B------:R2:W-:Y:S04]  /*583b0*/  STL.64 [R1+0x52c0], R40 ;  /* 0x0052c02801007387 */ /* 0x0005e80000100a00 */
[----:B------:R1:W-:Y:S01]  /*583c0*/  STL.64 [R1+0x52c8], R36 ;  /* 0x0052c82401007387 */ /* 0x0003e20000100a00 */
[----:B------:R-:W-:-:S02]  /*583d0*/  IMAD.MOV.U32 R247, RZ, RZ, R6 ;  /* 0x000000fffff77224 */ /* 0x000fc400078e0006 */
[----:B------:R-:W-:Y:S02]  /*583e0*/  IMAD.MOV.U32 R231, RZ, RZ, R241 ;  /* 0x000000ffffe77224 */ /* 0x000fe400078e00f1 */
[----:B------:R-:W-:Y:S01]  /*583f0*/  IMAD.MOV.U32 R244, RZ, RZ, R240 ;  /* 0x000000fffff47224 */ /* 0x000fe200078e00f0 */
[----:B------:R-:W-:Y:S01]  /*58400*/  MOV R245, R129 ;  /* 0x0000008100f57202 */ /* 0x000fe20000000f00 */
[----:B------:R-:W-:Y:S02]  /*58410*/  IMAD.MOV.U32 R246, RZ, RZ, R128 ;  /* 0x000000fffff67224 */ /* 0x000fe400078e0080 */
[----:B------:R-:W-:Y:S01]  /*58420*/  LDSM.16.M88.4 R128, [R5+0x7a000] ;  /* 0x07a000000580783b */ /* 0x000fe20000000200 */
[C---:B-1----:R-:W-:Y:S03]  /*58430*/  HMMA.1688.F32.TF32 R44, R132.reuse, R38, R176 ;  /* 0x00000026842c723c */ /* 0x042fe600000810b0 */
[----:B------:R-:W-:Y:S05]  /*58440*/  LDSM.16.M88.4 R176, [R5+0x6e000] ;  /* 0x06e0000005b0783b */ /* 0x000fea0000000200 */
[C---:B--2---:R-:W-:Y:S01]  /*58450*/  HMMA.1688.F32.TF32 R40, R132.reuse, R34, R172 ;  /* 0x000000228428723c */ /* 0x044fe200000810ac */
[----:B------:R-:W-:Y:S11]  /*58460*/  LDSM.16.M88.4 R172, [R5+0x6f000] ;  /* 0x06f0000005ac783b */ /* 0x000ff60000000200 */
[----:B------:R-:W-:Y:S03]  /*58470*/  @!UPT UIADD3 URZ, URZ, URZ, URZ ;  /* 0x0000003f3f3ff290 */ /* 0x000fe6000fffe03f */
[----:B------:R-:W-:Y:S01]  /*58480*/  STL.64 [R1+0xe90], R44 ;  /* 0x000e902c01007387 */ /* 0x000fe20000100a00 */
[----:B------:R-:W-:Y:S03]  /*58490*/  HMMA.1688.F32.TF32 R36, R132, R30, R168 ;  /* 0x0000001e8424723c */ /* 0x000fe600000810a8 */
[----:B------:R-:W-:Y:S04]  /*584a0*/  STL.64 [R1+0xe98], R46 ;  /* 0x000e982e01007387 */ /* 0x000fe80000100a00 */
[----:B------:R1:W-:Y:S01]  /*584b0*/  STL.64 [R1+0x52d0], R32 ;  /* 0x0052d02001007387 */ /* 0x0003e20000100a00 */
[----:B---3--:R-:W-:Y:S03]  /*584c0*/  HMMA.1688.F32.TF32 R236, R248, R224, R236 ;  /* 0x000000e0f8ec723c */ /* 0x008fe600000810ec */
[----:B------:R-:W-:Y:S04]  /*584d0*/  LDSM.16.M88.4 R168, [R5+0x70000] ;  /* 0x0700000005a8783b */ /* 0x000fe80000000200 */
[----:B------:R-:W-:Y:S04]  /*584e0*/  STL.64 [R1+0xe80], R40 ;  /* 0x000e802801007387 */ /* 0x000fe80000100a00 */
[----:B------:R-:W-:Y:S01]  /*584f0*/  STL.64 [R1+0xe88], R42 ;  /* 0x000e882a01007387 */ /* 0x000fe20000100a00 */
[C---:B-1----:R-:W-:Y:S03]  /*58500*/  HMMA.1688.F32.TF32 R32, R132.reuse, R26, R164 ;  /* 0x0000001a8420723c */ /* 0x042fe600000810a4 */
[----:B------:R1:W-:Y:S04]  /*58510*/  STL.64 [R1+0x52d8], R28 ;  /* 0x0052d81c01007387 */ /* 0x0003e80000100a00 */
[----:B------:R-:W-:Y:S01]  /*58520*/  LDSM.16.M88.4 R164, [R5+0x71000] ;  /* 0x0710000005a4783b */ /* 0x000fe20000000200 */
[C---:B-1----:R-:W-:Y:S03]  /*58530*/  HMMA.1688.F32.TF32 R28, R132.reuse, R22, R160 ;  /* 0x00000016841c723c */ /* 0x042fe600000810a0 */
[----:B------:R-:W-:Y:S04]  /*58540*/  STL.64 [R1+0xe70], R36 ;  /* 0x000e702401007387 */ /* 0x000fe80000100a00 */
[----:B------:R-:W-:Y:S04]  /*58550*/  STL.64 [R1+0xe78], R38 ;  /* 0x000e782601007387 */ /* 0x000fe80000100a00 */
[----:B------:R-:W-:Y:S04]  /*58560*/  STL.64 [R1+0x5330], R24 ;  /* 0x0053301801007387 */ /* 0x000fe80000100a00 */
[----:B------:R-:W-:Y:S04]  /*58570*/  STL.64 [R1+0xe60], R32 ;  /* 0x000e602001007387 */ /* 0x000fe80000100a00 */
[----:B------:R1:W-:Y:S01]  /*58580*/  STL.64 [R1+0xe68], R34 ;  /* 0x000e682201007387 */ /* 0x0003e20000100a00 */
[----:B----4-:R-:W-:Y:S03]  /*58590*/  HMMA.1688.F32.TF32 R240, R132, R242, R144 ;  /* 0x000000f284f0723c */ /* 0x010fe60000081090 */
[----:B------:R-:W-:Y:S01]  /*585a0*/  LDSM.16.M88.4 R160, [R5+0x72000] ;  /* 0x0720000005a0783b */ /* 0x000fe20000000200 */
[----:B------:R-:W-:-:S03]  /*585b0*/  IMAD.MOV.U32 R6, RZ, RZ, R31 ;  /* 0x000000ffff067224 */ /* 0x000fc600078e001f */
[----:B------:R-:W-:Y:S01]  /*585c0*/  STL.64 [R1+0xe50], R28 ;  /* 0x000e501c01007387 */ /* 0x000fe20000100a00 */
[C---:B-1----:R-:W-:Y:S03]  /*585d0*/  HMMA.1688.F32.TF32 R32, R132.reuse, R18, R156 ;  /* 0x000000128420723c */ /* 0x042fe6000008109c */
[----:B------:R1:W-:Y:S04]  /*585e0*/  STL [R1+0xe58], R30 ;  /* 0x000e581e01007387 */ /* 0x0003e80000100800 */
[----:B------:R-:W-:Y:S01]  /*585f0*/  LDSM.16.M88.4 R156, [R5+0x73000] ;  /* 0x07300000059c783b */ /* 0x000fe20000000200 */
[C---:B------:R-:W-:Y:S03]  /*58600*/  HMMA.1688.F32.TF32 R24, R132.reuse, R10, R148 ;  /* 0x0000000a8418723c */ /* 0x040fe60000081094 */
[----:B------:R-:W-:Y:S04]  /*58610*/  LDSM.16.M88.4 R8, [R5+0x67000] ;  /* 0x067000000508783b */ /* 0x000fe80000000200 */
[----:B------:R-:W-:Y:S01]  /*58620*/  LDSM.16.M88.4 R148, [R5+0x75000] ;  /* 0x075000000594783b */ /* 0x000fe20000000200 */
[----:B-1----:R-:W-:Y:S03]  /*58630*/  HMMA.1688.F32.TF32 R28, R132, R14, R152 ;  /* 0x0000000e841c723c */ /* 0x002fe60000081098 */
[----:B------:R-:W1:Y:S04]  /*58640*/  LDSM.16.M88.4 R12, [R5+0x66000] ;  /* 0x06600000050c783b */ /* 0x000e680000000200 */
[----:B------:R-:W2:Y:S04]  /*58650*/  LDSM.16.M88.4 R152, [R5+0x74000] ;  /* 0x074000000598783b */ /* 0x000ea80000000200 */
[----:B------:R-:W-:Y:S04]  /*58660*/  STL.64 [R1+0xe40], R32 ;  /* 0x000e402001007387 */ /* 0x000fe80000100a00 */
[----:B------:R-:W-:Y:S04]  /*58670*/  STL.64 [R1+0xe48], R34 ;  /* 0x000e482201007387 */ /* 0x000fe80000100a00 */
[----:B------:R-:W3:Y:S04]  /*58680*/  LDSM.16.M88.4 R144, [R5+0x76000] ;  /* 0x076000000590783b */ /* 0x000ee80000000200 */
[----:B------:R-:W-:Y:S04]  /*58690*/  LDSM.16.M88.4 R132, [R5+0x79000] ;  /* 0x079000000584783b */ /* 0x000fe80000000200 */
[----:B------:R-:W-:Y:S04]  /*586a0*/  STL.64 [R1+0xe30], R28 ;  /* 0x000e301c01007387 */ /* 0x000fe80000100a00 */
[----:B------:R-:W-:Y:S04]  /*586b0*/  STL.64 [R1+0xe38], R30 ;  /* 0x000e381e01007387 */ /* 0x000fe80000100a00 */
[----:B------:R-:W-:Y:S04]  /*586c0*/  STL.64 [R1+0x5188], R242 ;  /* 0x005188f201007387 */ /* 0x000fe80000100a00 */
[----:B------:R-:W-:Y:S04]  /*586d0*/  STL.64 [R1+0xe20], R24 ;  /* 0x000e201801007387 */ /* 0x000fe80000100a00 */
[----:B------:R4:W-:Y:S04]  /*586e0*/  STL.64 [R1+0xe28], R26 ;  /* 0x000e281a01007387 */ /* 0x0009e80000100a00 */
[----:B------:R-:W-:Y:S04]  /*586f0*/  LDS R22, [R3+0xa080] ;  /* 0x00a0800003167984 */ /* 0x000fe80000000800 */
[----:B------:R-:W-:Y:S01]  /*58700*/  LDS R23, [R4+0xa080] ;  /* 0x00a0800004177984 */ /* 0x000fe20000000800 */
[C---:B----4-:R-:W-:Y:S03]  /*58710*/  HMMA.1688.F32.TF32 R24, R248.reuse, R220, R140 ;  /* 0x000000dcf818723c */ /* 0x050fe6000008108c */
[----:B------:R-:W-:Y:S04]  /*58720*/  STL.64 [R1+0x5180], R240 ;  /* 0x005180f001007387 */ /* 0x000fe80000100a00 */
[----:B------:R-:W-:Y:S04]  /*58730*/  STL.64 [R1+0x5198], R238 ;  /* 0x005198ee01007387 */ /* 0x000fe80000100a00 */
[----:B------:R-:W-:Y:S01]  /*58740*/  STL.64 [R1+0x5190], R236 ;  /* 0x005190ec01007387 */ /* 0x000fe20000100a00 */
[----:B------:R-:W-:Y:S03]  /*58750*/  HMMA.1688.F32.TF32 R32, R248, R212, R228 ;  /* 0x000000d4f820723c */ /* 0x000fe600000810e4 */
[----:B------:R-:W4:Y:S08]  /*58760*/  LDSM.16.M88.4 R140, [R5+0x77000] ;  /* 0x07700000058c783b */ /* 0x000f300000000200 */
[----:B------:R1:W-:Y:S01]  /*58770*/  STL.64 [R1+0xe10], R24 ;  /* 0x000e101801007387 */ /* 0x0003e20000100a00 */
[----:B------:R-:W-:Y:S01]  /*58780*/  IMAD.MOV.U32 R218, RZ, RZ, R26 ;  /* 0x000000ffffda7224 */ /* 0x000fe200078e001a */
[----:B------:R-:W-:-:S02]  /*58790*/  MOV R219, R27 ;  /* 0x0000001b00db7202 */ /* 0x000fc40000000f00 */
[C---:B-1----:R-:W-:Y:S08]  /*587a0*/  HMMA.1688.F32.TF32 R24, R248.reuse, R216, R136 ;  /* 0x000000d8f818723c */ /* 0x042ff00000081088 */
[----:B------:R-:W-:Y:S01]  /*587b0*/  HMMA.1688.F32.TF32 R28, R248, R208, R232 ;  /* 0x000000d0f81c723c */ /* 0x000fe200000810e8 */
[----:B------:R-:W-:Y:S04]  /*587c0*/  STL.64 [R1+0xdf0], R32 ;  /* 0x000df02001007387 */ /* 0x000fe80000100a00 */
[----:B------:R-:W1:Y:S11]  /*587d0*/  LDSM.16.M88.4 R136, [R5+0x78000] ;  /* 0x078000000588783b */ /* 0x000e760000000200 */
[----:B------:R-:W-:-:S02]  /*587e0*/  IMAD.MOV.U32 R222, RZ, RZ, R24 ;  /* 0x000000ffffde7224 */ /* 0x000fc400078e0018 */
[----:B------:R-:W-:Y:S02]  /*587f0*/  IMAD.MOV.U32 R223, RZ, RZ, R25 ;  /* 0x000000ffffdf7224 */ /* 0x000fe400078e0019 */
[----:B------:R-:W-:Y:S02]  /*58800*/  IMAD.MOV.U32 R226, RZ, RZ, R26 ;  /* 0x000000ffffe27224 */ /* 0x000fe400078e001a */
[----:B------:R-:W-:Y:S02]  /*58810*/  IMAD.MOV.U32 R227, RZ, RZ, R27 ;  /* 0x000000ffffe37224 */ /* 0x000fe400078e001b */
[----:B------:R-:W-:Y:S01]  /*58820*/  HMMA.1688.F32.TF32 R24, R248, R204, R244 ;  /* 0x000000ccf818723c */ /* 0x000fe200000810f4 */
[----:B------:R-:W-:Y:S04]  /*58830*/  STL.64 [R1+0xdf8], R34 ;  /* 0x000df82201007387 */ /* 0x000fe80000100a00 */
[----:B------:R-:W-:Y:S04]  /*58840*/  STL.64 [R1+0xde0], R28 ;  /* 0x000de01c01007387 */ /* 0x000fe80000100a00 */
[----:B------:R1:W-:Y:S01]  /*58850*/  STL.64 [R1+0xde8], R30 ;  /* 0x000de81e01007387 */ /* 0x0003e20000100a00 */
[----:B------:R-:W-:Y:S01]  /*58860*/  MOV R244, R125 ;  /* 0x0000007d00f47202 */ /* 0x000fe20000000f00 */
[----:B------:R-:W-:-:S02]  /*58870*/  IMAD.MOV.U32 R245, RZ, RZ, R124 ;  /* 0x000000fffff57224 */ /* 0x000fc400078e007c */
[----:B------:R-:W1:Y:S01]  /*58880*/  LDSM.16.M88.4 R124, [R5+0x7b000] ;  /* 0x07b00000057c783b */ /* 0x000e620000000200 */
[----:B------:R-:W-:Y:S02]  /*58890*/  IMAD.MOV.U32 R246, RZ, RZ, R121 ;  /* 0x000000fffff67224 */ /* 0x000fe400078e0079 */
[----:B------:R-:W-:Y:S01]  /*588a0*/  IMAD.MOV.U32 R247, RZ, RZ, R120 ;  /* 0x000000fffff77224 */ /* 0x000fe200078e0078 */
[----:B------:R-:W-:Y:S01]  /*588b0*/  MOV R229, R116 ;  /* 0x0000007400e57202 */ /* 0x000fe20000000f00 */
[----:B------:R-:W1:Y:S05]  /*588c0*/  LDSM.16.M88.4 R120, [R5+0x7c000] ;  /* 0x07c000000578783b */ /* 0x000e6a0000000200 */
[----:B------:R-:W-:Y:S04]  /*588d0*/  STL.64 [R1+0xdd0], R24 ;  /* 0x000dd01801007387 */ /* 0x000fe80000100a00 */
[----:B------:R-:W-:Y:S04]  /*588e0*/  STL.64 [R1+0xdd8], R26 ;  /* 0x000dd81a01007387 */ /* 0x000fe80000100a00 */
[----:B------:R-:W-:Y:S04]  /*588f0*/  STL [R1+0x5048], R14 ;  /* 0x0050480e01007387 */ /* 0x000fe80000100800 */
[----:B------:R-:W-:Y:S01]  /*58900*/  STL [R1+0x5034], R15 ;  /* 0x0050340f01007387 */ /* 0x000fe20000100800 */
[----:B------:R-:W-:-:S03]  /*58910*/  IMAD.MOV.U32 R228, RZ, RZ, R117 ;  /* 0x000000ffffe47224 */ /* 0x000fc600078e0075 */
[----:B------:R-:W-:Y:S04]  /*58920*/  STL [R1+0x5058], R10 ;  /* 0x0050580a01007387 */ /* 0x000fe80000100800 */
[----:B------:R-:W-:Y:S01]  /*58930*/  STL [R1+0x5054], R11 ;  /* 0x0050540b01007387 */ /* 0x000fe20000100800 */
[----:B------:R-:W-:-:S03]  /*58940*/  IMAD.MOV.U32 R230, RZ, RZ, R113 ;  /* 0x000000ffffe67224 */ /* 0x000fc600078e0071 */
[----:B------:R-:W-:Y:S01]  /*58950*/  STL [R1+0x5030], R202 ;  /* 0x005030ca01007387 */ /* 0x000fe20000100800 */
[----:B------:R-:W-:-:S03]  /*58960*/  IMAD.MOV.U32 R231, RZ, RZ, R112 ;  /* 0x000000ffffe77224 */ /* 0x000fc600078e0070 */
[----:B------:R-:W-:Y:S01]  /*58970*/  STL [R1+0x502c], R203 ;  /* 0x00502ccb01007387 */ /* 0x000fe20000100800 */
[----:B------:R-:W-:-:S03]  /*58980*/  IMAD.MOV.U32 R232, RZ, RZ, R109 ;  /* 0x000000ffffe87224 */ /* 0x000fc600078e006d */
[----:B------:R-:W-:Y:S01]  /*58990*/  STL [R1+0x5060], R198 ;  /* 0x005060c601007387 */ /* 0x000fe20000100800 */
[----:B------:R-:W-:-:S03]  /*589a0*/  IMAD.MOV.U32 R233, RZ, RZ, R108 ;  /* 0x000000ffffe97224 */ /* 0x000fc600078e006c */
        /* <DEDUP_REMOVED lines=8> */
[----:B------:R-:W-:Y:S04]  /*58a30*/  STL [R1+0x5078], R186 ;  /* 0x005078ba01007387 */ /* 0x000fe80000100800 */
[----:B------:R1:W-:Y:S04]  /*58a40*/  STL [R1+0x5074], R187 ;  /* 0x005074bb01007387 */ /* 0x0003e80000100800 */
[----:B------:R-:W-:Y:S04]  /*58a50*/  STL [R1+0x5080], R182 ;  /* 0x005080b601007387 */ /* 0x000fe80000100800 */
[----:B------:R1:W-:Y:S04]  /*58a60*/  STL [R1+0x507c], R183 ;  /* 0x00507cb701007387 */ /* 0x0003e80000100800 */
[----:B------:R-:W-:Y:S04]  /*58a70*/  STL [R1+0x5088], R178 ;  /* 0x005088b201007387 */ /* 0x000fe80000100800 */
[----:B------:R1:W-:Y:S04]  /*58a80*/  STL [R1+0x5084], R179 ;  /* 0x005084b301007387 */ /* 0x0003e80000100800 */
[----:B------:R1:W-:Y:S04]  /*58a90*/  STL [R1+0x5090], R174 ;  /* 0x005090ae01007387 */ /* 0x0003e80000100800 */
[----:B------:R1:W-:Y:S04]  /*58aa0*/  STL [R1+0x508c], R175 ;  /* 0x00508caf01007387 */ /* 0x0003e80000100800 */
[----:B------:R-:W-:Y:S04]  /*58ab0*/  STL [R1+0x5098], R170 ;  /* 0x005098aa01007387 */ /* 0x000fe80000100800 */
[----:B------:R1:W-:Y:S04]  /*58ac0*/  STL [R1+0x5094], R171 ;  /* 0x005094ab01007387 */ /* 0x0003e80000100800 */
[----:B------:R-:W-:Y:S04]  /*58ad0*/  STL [R1+0x50a0], R166 ;  /* 0x0050a0a601007387 */ /* 0x000fe80000100800 */
[----:B------:R1:W-:Y:S04]  /*58ae0*/  STL [R1+0x509c], R167 ;  /* 0x00509ca701007387 */ /* 0x0003e80000100800 */
[----:B------:R-:W-:Y:S04]  /*58af0*/  STL [R1+0x50a8], R162 ;  /* 0x0050a8a201007387 */ /* 0x000fe80000100800 */
[----:B------:R2:W-:Y:S04]  /*58b00*/  STL [R1+0x50a4], R163 ;  /* 0x0050a4a301007387 */ /* 0x0005e80000100800 */
[----:B------:R-:W-:Y:S01]  /*58b10*/  STL [R1+0x50b0], R158 ;  /* 0x0050b09e01007387 */ /* 0x000fe20000100800 */
[----:B-1----:R-:W-:Y:S03]  /*58b20*/  HMMA.1688.F32.TF32 R28, R248, R12, R104 ;  /* 0x0000000cf81c723c */ /* 0x002fe60000081068 */
[----:B------:R1:W-:Y:S04]  /*58b30*/  STL [R1+0x50ac], R159 ;  /* 0x0050ac9f01007387 */ /* 0x0003e80000100800 */
[----:B--2---:R-:W-:Y:S04]  /*58b40*/  STL [R1+0x50b8], R154 ;  /* 0x0050b89a01007387 */ /* 0x004fe80000100800 */
[----:B------:R2:W-:Y:S04]  /*58b50*/  STL [R1+0x50b4], R155 ;  /* 0x0050b49b01007387 */ /* 0x0005e80000100800 */
[----:B------:R1:W-:Y:S04]  /*58b60*/  STL [R1+0x50c0], R150 ;  /* 0x0050c09601007387 */ /* 0x0003e80000100800 */
[----:B------:R1:W-:Y:S04]  /*58b70*/  STL [R1+0x50bc], R151 ;  /* 0x0050bc9701007387 */ /* 0x0003e80000100800 */
[----:B---3--:R-:W-:Y:S04]  /*58b80*/  STL [R1+0x50c8], R146 ;  /* 0x0050c89201007387 */ /* 0x008fe80000100800 */
[----:B------:R3:W-:Y:S04]  /*58b90*/  STL [R1+0x50c4], R147 ;  /* 0x0050c49301007387 */ /* 0x0007e80000100800 */
[----:B----4-:R-:W-:Y:S04]  /*58ba0*/  STL [R1+0x50d0], R142 ;  /* 0x0050d08e01007387 */ /* 0x010fe80000100800 */
[----:B------:R4:W-:Y:S04]  /*58bb0*/  STL [R1+0x50cc], R143 ;  /* 0x0050cc8f01007387 */ /* 0x0009e80000100800 */
[----:B------:R-:W-:Y:S04]  /*58bc0*/  STL [R1+0x50d8], R138 ;  /* 0x0050d88a01007387 */ /* 0x000fe80000100800 */
[----:B------:R-:W-:Y:S04]  /*58bd0*/  STL [R1+0x50d4], R139 ;  /* 0x0050d48b01007387 */ /* 0x000fe80000100800 */
[----:B------:R1:W-:Y:S04]  /*58be0*/  STL [R1+0x50e0], R134 ;  /* 0x0050e08601007387 */ /* 0x0003e80000100800 */
[----:B------:R1:W-:Y:S04]  /*58bf0*/  STL [R1+0x50dc], R135 ;  /* 0x0050dc8701007387 */ /* 0x0003e80000100800 */
[----:B------:R-:W-:Y:S04]  /*58c00*/  STL [R1+0x5028], R130 ;  /* 0x0050288201007387 */ /* 0x000fe80000100800 */
[----:B------:R-:W-:Y:S04]  /*58c10*/  STL [R1+0x5024], R131 ;  /* 0x0050248301007387 */ /* 0x000fe80000100800 */
[----:B------:R-:W-:Y:S04]  /*58c20*/  STL [R1+0x5004], R126 ;  /* 0x0050047e01007387 */ /* 0x000fe80000100800 */
[----:B------:R-:W-:Y:S01]  /*58c30*/  STL [R1+0x5000], R127 ;  /* 0x0050007f01007387 */ /* 0x000fe20000100800 */
[----:B------:R-:W-:-:S03]  /*58c40*/  MOV R234, R21 ;  /* 0x0000001500ea7202 */ /* 0x000fc60000000f00 */
[----:B------:R-:W-:Y:S01]  /*58c50*/  STL [R1+0x500c], R122 ;  /* 0x00500c7a01007387 */ /* 0x000fe20000100800 */
[----:B------:R-:W-:-:S03]  /*58c60*/  IMAD.MOV.U32 R235, RZ, RZ, R20 ;  /* 0x000000ffffeb7224 */ /* 0x000fc600078e0014 */
[----:B------:R-:W-:Y:S04]  /*58c70*/  STL [R1+0x5008], R123 ;  /* 0x0050087b01007387 */ /* 0x000fe80000100800 */
[----:B------:R-:W-:Y:S04]  /*58c80*/  STL [R1+0x4fe4], R118 ;  /* 0x004fe47601007387 */ /* 0x000fe80000100800 */
[----:B------:R-:W-:Y:S04]  /*58c90*/  STL [R1+0x4fe0], R119 ;  /* 0x004fe07701007387 */ /* 0x000fe80000100800 */
[----:B------:R-:W-:Y:S04]  /*58ca0*/  STL [R1+0x4fec], R114 ;  /* 0x004fec7201007387 */ /* 0x000fe80000100800 */
[----:B------:R-:W-:Y:S04]  /*58cb0*/  STL [R1+0x4fe8], R115 ;  /* 0x004fe87301007387 */ /* 0x000fe80000100800 */
[----:B------:R-:W-:Y:S01]  /*58cc0*/  STL [R1+0x4ff0], R110 ;  /* 0x004ff06e01007387 */ /* 0x000fe20000100800 */
[----:B------:R-:W-:Y:S03]  /*58cd0*/  HMMA.1688.F32.TF32 R24, R248, R8, R232 ;  /* 0x00000008f818723c */ /* 0x000fe600000810e8 */
[----:B------:R-:W-:Y:S04]  /*58ce0*/  STL [R1+0x4fdc], R111 ;  /* 0x004fdc6f01007387 */ /* 0x000fe80000100800 */
[----:B------:R-:W-:Y:S04]  /*58cf0*/  STL [R1+0x4708], R5 ;  /* 0x0047080501007387 */ /* 0x000fe80000100800 */
[----:B------:R-:W-:Y:S04]  /*58d00*/  STL.64 [R1+0xdc0], R28 ;  /* 0x000dc01c01007387 */ /* 0x000fe80000100a00 */
[----:B------:R-:W-:Y:S04]  /*58d10*/  STL.64 [R1+0xdc8], R30 ;  /* 0x000dc81e01007387 */ /* 0x000fe80000100a00 */
[----:B------:R-:W2:Y:S04]  /*58d20*/  LDL.LU R232, [R1+0x2f60] ;  /* 0x002f600001e87983 */ /* 0x000ea80000300800 */
[----:B------:R-:W2:Y:S04]  /*58d30*/  LDL.LU R233, [R1+0x2f64] ;  /* 0x002f640001e97983 */ /* 0x000ea80000300800 */
[----:B------:R-:W2:Y:S04]  /*58d40*/  LDL.LU R234, [R1+0x2f68] ;  /* 0x002f680001ea7983 */ /* 0x000ea80000300800 */
[----:B------:R-:W2:Y:S01]  /*58d50*/  LDL.LU R235, [R1+0x2f6c] ;  /* 0x002f6c0001eb7983 */ /* 0x000ea20000300800 */
[----:B------:R-:W-:-:S02]  /*58d60*/  IMAD.MOV.U32 R187, RZ, RZ, R27 ;  /* 0x000000ffffbb7224 */ /* 0x000fc400078e001b */
[----:B------:R-:W-:Y:S01]  /*58d70*/  IMAD.MOV.U32 R186, RZ, RZ, R26 ;  /* 0x000000ffffba7224 */ /* 0x000fe200078e001a */
[----:B------:R-:W-:Y:S01]  /*58d80*/  LDS R20, [R3+0x8080] ;  /* 0x0080800003147984 */ /* 0x000fe20000000800 */
[----:B------:R-:W-:Y:S02]  /*58d90*/  IMAD.MOV.U32 R183, RZ, RZ, R25 ;  /* 0x000000ffffb77224 */ /* 0x000fe400078e0019 */
[----:B------:R-:W-:Y:S01]  /*58da0*/  IMAD.MOV.U32 R182, RZ, RZ, R24 ;  /* 0x000000ffffb67224 */ /* 0x000fe200078e0018 */
[----:B------:R1:W-:Y:S01]  /*58db0*/  STL [R1+0x50f0], R187 ;  /* 0x0050f0bb01007387 */ /* 0x0003e20000100800 */
[----:B------:R-:W-:Y:S03]  /*58dc0*/  HMMA.1688.F32.TF32 R24, R248, R200, R228 ;  /* 0x000000c8f818723c */ /* 0x000fe600000810e4 */
[----:B------:R-:W-:Y:S04]  /*58dd0*/  STL [R1+0x50ec], R186 ;  /* 0x0050ecba01007387 */ /* 0x000fe80000100800 */
[----:B------:R-:W-:Y:S04]  /*58de0*/  STL [R1+0x50e8], R183 ;  /* 0x0050e8b701007387 */ /* 0x000fe80000100800 */
[----:B------:R1:W-:Y:S04]  /*58df0*/  STL [R1+0x50e4], R182 ;  /* 0x0050e4b601007387 */ /* 0x0003e80000100800 */
[----:B------:R-:W3:Y:S04]  /*58e00*/  LDL.LU R228, [R1+0x2f50] ;  /* 0x002f500001e47983 */ /* 0x000ee80000300800 */
[----:B------:R-:W3:Y:S04]  /*58e10*/  LDL.LU R229, [R1+0x2f54] ;  /* 0x002f540001e57983 */ /* 0x000ee80000300800 */
[----:B------:R-:W3:Y:S04]  /*58e20*/  LDL.LU R230, [R1+0x2f58] ;  /* 0x002f580001e67983 */ /* 0x000ee80000300800 */
[----:B------:R-:W3:Y:S01]  /*58e30*/  LDL.LU R231, [R1+0x2f5c] ;  /* 0x002f5c0001e77983 */ /* 0x000ee20000300800 */
[----:B------:R-:W-:-:S02]  /*58e40*/  IMAD.MOV.U32 R179, RZ, RZ, R27 ;  /* 0x000000ffffb37224 */ /* 0x000fc400078e001b */
[----:B------:R-:W-:Y:S01]  /*58e50*/  IMAD.MOV.U32 R178, RZ, RZ, R26 ;  /* 0x000000ffffb27224 */ /* 0x000fe200078e001a */
[----:B------:R-:W-:Y:S01]  /*58e60*/  MOV R174, R24 ;  /* 0x0000001800ae7202 */ /* 0x000fe20000000f00 */
[----:B------:R-:W-:Y:S01]  /*58e70*/  IMAD.MOV.U32 R175, RZ, RZ, R25 ;  /* 0x000000ffffaf7224 */ /* 0x000fe200078e0019 */
[----:B------:R1:W-:Y:S01]  /*58e80*/  STL [R1+0x5100], R179 ;  /* 0x005100b301007387 */ /* 0x0003e20000100800 */
[----:B------:R-:W-:Y:S03]  /*58e90*/  HMMA.1688.F32.TF32 R24, R248, R196, R244 ;  /* 0x000000c4f818723c */ /* 0x000fe600000810f4 */
[----:B------:R1:W-:Y:S04]  /*58ea0*/  STL [R1+0x50fc], R178 ;  /* 0x0050fcb201007387 */ /* 0x0003e80000100800 */
[----:B------:R1:W-:Y:S04]  /*58eb0*/  STL [R1+0x50f8], R175 ;  /* 0x0050f8af01007387 */ /* 0x0003e80000100800 */
[----:B------:R1:W-:Y:S04]  /*58ec0*/  STL [R1+0x50f4], R174 ;  /* 0x0050f4ae01007387 */ /* 0x0003e80000100800 */
[----:B------:R-:W4:Y:S04]  /*58ed0*/  LDL.LU R244, [R1+0x2f40] ;  /* 0x002f400001f47983 */ /* 0x000f280000300800 */
[----:B------:R-:W4:Y:S04]  /*58ee0*/  LDL.LU R245, [R1+0x2f44] ;  /* 0x002f440001f57983 */ /* 0x000f280000300800 */
[----:B------:R-:W4:Y:S04]  /*58ef0*/  LDL.LU R246, [R1+0x2f48] ;  /* 0x002f480001f67983 */ /* 0x000f280000300800 */
[----:B------:R-:W4:Y:S01]  /*58f00*/  LDL.LU R247, [R1+0x2f4c] ;  /* 0x002f4c0001f77983 */ /* 0x000f220000300800 */
[----:B------:R-:W-:Y:S01]  /*58f10*/  IMAD.MOV.U32 R190, RZ, RZ, R24 ;  /* 0x000000ffffbe7224 */ /* 0x000fe200078e0018 */
[----:B------:R-:W-:Y:S01]  /*58f20*/  MOV R191, R25 ;  /* 0x0000001900bf7202 */ /* 0x000fe20000000f00 */
[----:B------:R-:W-:Y:S01]  /*58f30*/  IMAD.MOV.U32 R194, RZ, RZ, R26 ;  /* 0x000000ffffc27224 */ /* 0x000fe200078e001a */
[----:B------:R-:W1:Y:S01]  /*58f40*/  LDS R21, [R4+0x8080] ;  /* 0x0080800004157984 */ /* 0x000e620000000800 */
[----:B------:R-:W-:-:S05]  /*58f50*/  IMAD.MOV.U32 R195, RZ, RZ, R27 ;  /* 0x000000ffffc37224 */ /* 0x000fca00078e001b */
[----:B------:R1:W-:Y:S04]  /*58f60*/  STL [R1+0x5110], R195 ;  /* 0x005110c301007387 */ /* 0x0003e80000100800 */
[----:B------:R1:W-:Y:S04]  /*58f70*/  STL [R1+0x510c], R194 ;  /* 0x00510cc201007387 */ /* 0x0003e80000100800 */
[----:B------:R1:W-:Y:S04]  /*58f80*/  STL [R1+0x5108], R191 ;  /* 0x005108bf01007387 */ /* 0x0003e80000100800 */
[----:B------:R1:W-:Y:S01]  /*58f90*/  STL [R1+0x5104], R190 ;  /* 0x005104be01007387 */ /* 0x0003e20000100800 */
[----:B--2---:R-:W-:Y:S03]  /*58fa0*/  HMMA.1688.F32.TF32 R24, R248, R192, R232 ;  /* 0x000000c0f818723c */ /* 0x004fe600000810e8 */
[----:B------:R-:W2:Y:S04]  /*58fb0*/  LDL.LU R232, [R1+0x2f30] ;  /* 0x002f300001e87983 */ /* 0x000ea80000300800 */
[----:B------:R-:W2:Y:S04]  /*58fc0*/  LDL.LU R233, [R1+0x2f34] ;  /* 0x002f340001e97983 */ /* 0x000ea80000300800 */
[----:B------:R-:W2:Y:S04]  /*58fd0*/  LDL.LU R234, [R1+0x2f38] ;  /* 0x002f380001ea7983 */ /* 0x000ea80000300800 */
[----:B------:R-:W2:Y:S09]  /*58fe0*/  LDL.LU R235, [R1+0x2f3c] ;  /* 0x002f3c0001eb7983 */ /* 0x000eb20000300800 */
[----:B------:R-:W-:Y:S01]  /*58ff0*/  IMAD.MOV.U32 R171, RZ, RZ, R27 ;  /* 0x000000ffffab7224 */ /* 0x000fe200078e001b */
[----:B------:R-:W-:Y:S01]  /*59000*/  MOV R170, R26 ;  /* 0x0000001a00aa7202 */ /* 0x000fe20000000f00 */
[----:B------:R-:W-:-:S02]  /*59010*/  IMAD.MOV.U32 R167, RZ, RZ, R25 ;  /* 0x000000ffffa77224 */ /* 0x000fc400078e0019 */
[----:B------:R-:W-:Y:S01]  /*59020*/  IMAD.MOV.U32 R166, RZ, RZ, R24 ;  /* 0x000000ffffa67224 */ /* 0x000fe200078e0018 */
[----:B------:R1:W-:Y:S04]  /*59030*/  STL [R1+0x5120], R171 ;  /* 0x005120ab01007387 */ /* 0x0003e80000100800 */
[----:B------:R1:W-:Y:S01]  /*59040*/  STL [R1+0x511c], R170 ;  /* 0x00511caa01007387 */ /* 0x0003e20000100800 */
[----:B---3--:R-:W-:Y:S03]  /*59050*/  HMMA.1688.F32.TF32 R24, R248, R188, R228 ;  /* 0x000000bcf818723c */ /* 0x008fe600000810e4 */
[----:B------:R3:W-:Y:S04]  /*59060*/  STL [R1+0x5118], R167 ;  /* 0x005118a701007387 */ /* 0x0007e80000100800 */
[----:B------:R1:W-:Y:S04]  /*59070*/  STL [R1+0x5114], R166 ;  /* 0x005114a601007387 */ /* 0x0003e80000100800 */
[----:B------:R-:W3:Y:S04]  /*59080*/  LDL.LU R104, [R1+0x2f20] ;  /* 0x002f200001687983 */ /* 0x000ee80000300800 */
[----:B------:R-:W3:Y:S04]  /*59090*/  LDL.LU R105, [R1+0x2f24] ;  /* 0x002f240001697983 */ /* 0x000ee80000300800 */
[----:B------:R-:W3:Y:S04]  /*590a0*/  LDL.LU R106, [R1+0x2f28] ;  /* 0x002f2800016a7983 */ /* 0x000ee80000300800 */
[----:B------:R-:W3:Y:S01]  /*590b0*/  LDL.LU R107, [R1+0x2f2c] ;  /* 0x002f2c00016b7983 */ /* 0x000ee20000300800 */
[----:B------:R-:W-:Y:S01]  /*590c0*/  MOV R163, R27 ;  /* 0x0000001b00a37202 */ /* 0x000fe20000000f00 */
[----:B------:R-:W-:-:S02]  /*590d0*/  IMAD.MOV.U32 R162, RZ, RZ, R26 ;  /* 0x000000ffffa27224 */ /* 0x000fc400078e001a */
[----:B-1----:R-:W-:Y:S02]  /*590e0*/  IMAD.MOV.U32 R159, RZ, RZ, R25 ;  /* 0x000000ffff9f7224 */ /* 0x002fe400078e0019 */
[----:B------:R-:W-:Y:S01]  /*590f0*/  IMAD.MOV.U32 R158, RZ, RZ, R24 ;  /* 0x000000ffff9e7224 */ /* 0x000fe200078e0018 */
[----:B------:R1:W-:Y:S04]  /*59100*/  STL [R1+0x5130], R163 ;  /* 0x005130a301007387 */ /* 0x0003e80000100800 */
[----:B------:R-:W-:Y:S01]  /*59110*/  STL [R1+0x512c], R162 ;  /* 0x00512ca201007387 */ /* 0x000fe20000100800 */
[----:B----4-:R-:W-:Y:S03]  /*59120*/  HMMA.1688.F32.TF32 R24, R248, R184, R244 ;  /* 0x000000b8f818723c */ /* 0x010fe600000810f4 */
[----:B------:R-:W-:Y:S04]  /*59130*/  STL [R1+0x5128], R159 ;  /* 0x0051289f01007387 */ /* 0x000fe80000100800 */
[----:B------:R4:W-:Y:S04]  /*59140*/  STL [R1+0x5124], R158 ;  /* 0x0051249e01007387 */ /* 0x0009e80000100800 */
        /* <DEDUP_REMOVED lines=8> */
[----:B------:R-:W-:-:S02]  /*591d0*/  IMAD.MOV.U32 R155, RZ, RZ, R27 ;  /* 0x000000ffff9b7224 */ /* 0x000fc400078e001b */
[----:B------:R-:W-:Y:S02]  /*591e0*/  IMAD.MOV.U32 R150, RZ, RZ, R24 ;  /* 0x000000ffff967224 */ /* 0x000fe400078e0018 */
[----:B------:R-:W-:Y:S02]  /*591f0*/  IMAD.MOV.U32 R151, RZ, RZ, R25 ;  /* 0x000000ffff977224 */ /* 0x000fe400078e0019 */
[----:B------:R-:W-:Y:S01]  /*59200*/  IMAD.MOV.U32 R154, RZ, RZ, R26 ;  /* 0x000000ffff9a7224 */ /* 0x000fe200078e001a */
        /* <DEDUP_REMOVED lines=9> */
[----:B------:R-:W-:Y:S01]  /*592a0*/  MOV R198, R24 ;  /* 0x0000001800c67202 */ /* 0x000fe20000000f00 */
[----:B------:R-:W-:-:S02]  /*592b0*/  IMAD.MOV.U32 R199, RZ, RZ, R25 ;  /* 0x000000ffffc77224 */ /* 0x000fc400078e0019 */
[----:B------:R-:W-:Y:S02]  /*592c0*/  IMAD.MOV.U32 R10, RZ, RZ, R26 ;  /* 0x000000ffff0a7224 */ /* 0x000fe400078e001a */
[----:B------:R-:W-:Y:S02]  /*592d0*/  IMAD.MOV.U32 R11, RZ, RZ, R27 ;  /* 0x000000ffff0b7224 */ /* 0x000fe400078e001b */
[----:B---3--:R-:W-:Y:S03]  /*592e0*/  HMMA.1688.F32.TF32 R24, R248, R176, R104 ;  /* 0x000000b0f818723c */ /* 0x008fe60000081068 */
[----:B------:R3:W-:Y:S04]  /*592f0*/  STL [R1+0x5150], R11 ;  /* 0x0051500b01007387 */ /* 0x0007e80000100800 */
[----:B------:R1:W-:Y:S04]  /*59300*/  STL [R1+0x514c], R10 ;  /* 0x00514c0a01007387 */ /* 0x0003e80000100800 */
[----:B------:R1:W-:Y:S04]  /*59310*/  STL [R1+0x5148], R199 ;  /* 0x005148c701007387 */ /* 0x0003e80000100800 */
[----:B------:R1:W-:Y:S09]  /*59320*/  STL [R1+0x5144], R198 ;  /* 0x005144c601007387 */ /* 0x0003f20000100800 */
[----:B------:R-:W-:Y:S01]  /*59330*/  IMAD.MOV.U32 R147, RZ, RZ, R27 ;  /* 0x000000ffff937224 */ /* 0x000fe200078e001b */
[----:B------:R-:W-:Y:S01]  /*59340*/  MOV R143, R25 ;  /* 0x00000019008f7202 */ /* 0x000fe20000000f00 */
[----:B------:R-:W-:-:S02]  /*59350*/  IMAD.MOV.U32 R146, RZ, RZ, R26 ;  /* 0x000000ffff927224 */ /* 0x000fc400078e001a */
[----:B------:R-:W-:Y:S01]  /*59360*/  IMAD.MOV.U32 R142, RZ, RZ, R24 ;  /* 0x000000ffff8e7224 */ /* 0x000fe200078e0018 */
[----:B------:R1:W-:Y:S04]  /*59370*/  STL [R1+0x5160], R147 ;  /* 0x0051609301007387 */ /* 0x0003e80000100800 */
[----:B------:R1:W-:Y:S04]  /*59380*/  STL [R1+0x515c], R146 ;  /* 0x00515c9201007387 */ /* 0x0003e80000100800 */
[----:B------:R1:W-:Y:S01]  /*59390*/  STL [R1+0x5158], R143 ;  /* 0x0051588f01007387 */ /* 0x0003e20000100800 */
[----:B----4-:R-:W-:Y:S03]  /*593a0*/  HMMA.1688.F32.TF32 R24, R248, R172, R244 ;  /* 0x000000acf818723c */ /* 0x010fe600000810f4 */
[----:B------:R4:W-:Y:S04]  /*593b0*/  STL [R1+0x5154], R142 ;  /* 0x0051548e01007387 */ /* 0x0009e80000100800 */
        /* <DEDUP_REMOVED lines=20> */
[----:B------:R-:W-:-:S02]  /*59500*/  IMAD.MOV.U32 R139, RZ, RZ, R27 ;  /* 0x000000ffff8b7224 */ /* 0x000fc400078e001b */
[C---:B------:R-:W-:Y:S01]  /*59510*/  HMMA.1688.F32.TF32 R24, R248.reuse, R168, R228 ;  /* 0x000000a8f818723c */ /* 0x040fe200000810e4 */
[----:B------:R-:W4:Y:S04]  /*59520*/  LDL.LU R105, [R1+0x2ea4] ;  /* 0x002ea40001697983 */ /* 0x000f280000300800 */
[----:B------:R-:W4:Y:S04]  /*59530*/  LDL.LU R106, [R1+0x2ea8] ;  /* 0x002ea800016a7983 */ /* 0x000f280000300800 */
[----:B------:R-:W4:Y:S11]  /*59540*/  LDL.LU R107, [R1+0x2eac] ;  /* 0x002eac00016b7983 */ /* 0x000f360000300800 */
[----:B------:R-:W-:Y:S04]  /*59550*/  @!UPT UIADD3 URZ, URZ, URZ, URZ ;  /* 0x0000003f3f3ff290 */ /* 0x000fe8000fffe03f */
[----:B------:R-:W-:Y:S01]  /*59560*/  IMAD.MOV.U32 R187, RZ, RZ, R24 ;  /* 0x000000ffffbb7224 */ /* 0x000fe200078e0018 */
[----:B------:R-:W-:Y:S01]  /*59570*/  MOV R182, R27 ;  /* 0x0000001b00b67202 */ /* 0x000fe20000000f00 */
[----:B------:R-:W-:Y:S02]  /*59580*/  IMAD.MOV.U32 R186, RZ, RZ, R25 ;  /* 0x000000ffffba7224 */ /* 0x000fe400078e0019 */
[----:B------:R-:W-:Y:S02]  /*59590*/  IMAD.MOV.U32 R183, RZ, RZ, R26 ;  /* 0x000000ffffb77224 */ /* 0x000fe400078e001a */
[----:B--2---:R-:W-:Y:S01]  /*595a0*/  HMMA.1688.F32.TF32 R24, R248, R164, R232 ;  /* 0x000000a4f818723c */ /* 0x004fe200000810e8 */
        /* <DEDUP_REMOVED lines=8> */
[----:B------:R-:W-:-:S02]  /*59630*/  IMAD.MOV.U32 R214, RZ, RZ, R24 ;  /* 0x000000ffffd67224 */ /* 0x000fc400078e0018 */
[----:B------:R-:W-:Y:S02]  /*59640*/  IMAD.MOV.U32 R215, RZ, RZ, R25 ;  /* 0x000000ffffd77224 */ /* 0x000fe400078e0019 */
[----:B------:R-:W-:Y:S02]  /*59650*/  IMAD.MOV.U32 R14, RZ, RZ, R26 ;  /* 0x000000ffff0e7224 */ /* 0x000fe400078e001a */
[----:B------:R-:W-:Y:S02]  /*59660*/  IMAD.MOV.U32 R206, RZ, RZ, R27 ;  /* 0x000000ffffce7224 */ /* 0x000fe400078e001b */
[C---:B---3--:R-:W-:Y:S01]  /*59670*/  HMMA.1688.F32.TF32 R24, R248.reuse, R160, R244 ;  /* 0x000000a0f818723c */ /* 0x048fe200000810f4 */
[----:B------:R-:W3:Y:S04]  /*59680*/  LDL.LU R244, [R1+0x2e70] ;  /* 0x002e700001f47983 */ /* 0x000ee80000300800 */
[----:B------:R-:W3:Y:S04]  /*59690*/  LDL.LU R245, [R1+0x2e74] ;  /* 0x002e740001f57983 */ /* 0x000ee80000300800 */
[----:B------:R-:W3:Y:S11]  /*596a0*/  LDL.LU R246, [R1+0x2e78] ;  /* 0x002e780001f67983 */ /* 0x000ef60000300800 */
[----:B------:R-:W-:Y:S04]  /*596b0*/  @!UPT UIADD3 URZ, URZ, URZ, URZ ;  /* 0x0000003f3f3ff290 */ /* 0x000fe8000fffe03f */
[----:B------:R-:W-:Y:S01]  /*596c0*/  MOV R179, R24 ;  /* 0x0000001800b37202 */ /* 0x000fe20000000f00 */
[----:B------:R-:W-:Y:S02]  /*596d0*/  IMAD.MOV.U32 R178, RZ, RZ, R25 ;  /* 0x000000ffffb27224 */ /* 0x000fe400078e0019 */
[----:B------:R-:W-:Y:S02]  /*596e0*/  IMAD.MOV.U32 R175, RZ, RZ, R26 ;  /* 0x000000ffffaf7224 */ /* 0x000fe400078e001a */
[----:B------:R-:W-:Y:S02]  /*596f0*/  IMAD.MOV.U32 R174, RZ, RZ, R27 ;  /* 0x000000ffffae7224 */ /* 0x000fe400078e001b */
        /* <DEDUP_REMOVED lines=9> */
[----:B------:R-:W-:Y:S02]  /*59790*/  @!UPT UIADD3 URZ, URZ, URZ, URZ ;  /* 0x0000003f3f3ff290 */ /* 0x000fe4000fffe03f */
[----:B------:R-:W-:Y:S01]  /*597a0*/  IMAD.MOV.U32 R171, RZ, RZ, R24 ;  /* 0x000000ffffab7224 */ /* 0x000fe200078e0018 */
[----:B------:R-:W-:Y:S01]  /*597b0*/  MOV R170, R25 ;  /* 0x0000001900aa7202 */ /* 0x000fe20000000f00 */
[----:B------:R-:W-:Y:S02]  /*597c0*/  IMAD.MOV.U32 R167, RZ, RZ, R26 ;  /* 0x000000ffffa77224 */ /* 0x000fe400078e001a */
[----:B------:R-:W-:Y:S02]  /*597d0*/  IMAD.MOV.U32 R166, RZ, RZ, R27 ;  /* 0x000000ffffa67224 */ /* 0x000fe400078e001b */
[C---:B------:R-:W-:Y:S01]  /*597e0*/  HMMA.1688.F32.TF32 R24, R248.reuse, R148, R100 ;  /* 0x00000094f818723c */ /* 0x040fe20000081064 */
[----:B------:R-:W-:Y:S11]  /*597f0*/  IMAD.MOV.U32 R247, RZ, RZ, R7 ;  /* 0x000000fffff77224 */ /* 0x000ff600078e0007 */
[----:B------:R-:W-:Y:S11]  /*59800*/  @!UPT UIADD3 URZ, URZ, URZ, URZ ;  /* 0x0000003f3f3ff290 */ /* 0x000ff6000fffe03f */
[----:B------:R-:W-:Y:S01]  /*59810*/  @!UPT UIADD3 URZ, URZ, URZ, URZ ;  /* 0x0000003f3f3ff290 */ /* 0x000fe2000fffe03f */
[----:B------:R-:W-:Y:S01]  /*59820*/  IMAD.MOV.U32 R210, RZ, RZ, R24 ;  /* 0x000000ffffd27224 */ /* 0x000fe200078e0018 */
[----:B------:R-:W-:Y:S01]  /*59830*/  MOV R7, R26 ;  /* 0x0000001a00077202 */ /* 0x000fe20000000f00 */
[----:B------:R-:W-:Y:S02]  /*59840*/  IMAD.MOV.U32 R211, RZ, RZ, R25 ;  /* 0x000000ffffd37224 */ /* 0x000fe400078e0019 */
[----:B------:R-:W-:Y:S02]  /*59850*/  IMAD.MOV.U32 R5, RZ, RZ, R27 ;  /* 0x000000ffff057224 */ /* 0x000fe400078e001b */
[C---:B------:R-:W-:Y:S11]  /*59860*/  HMMA.1688.F32.TF32 R24, R248.reuse, R144, R104 ;  /* 0x00000090f818723c */ /* 0x040ff60000081068 */
[----:B------:R-:W-:Y:S11]  /*59870*/  @!UPT UIADD3 URZ, URZ, URZ, URZ ;  /* 0x0000003f3f3ff290 */ /* 0x000ff6000fffe03f */
[----:B------:R-:W-:Y:S02]  /*59880*/  @!UPT UIADD3 URZ, URZ, URZ, URZ ;  /* 0x0000003f3f3ff290 */ /* 0x000fe4000fffe03f */
[----:B-1----:R-:W-:Y:S01]  /*59890*/  IMAD.MOV.U32 R163, RZ, RZ, R24 ;  /* 0x000000ffffa37224 */ /* 0x002fe200078e0018 */
        /* <DEDUP_REMOVED lines=22> */
[----:B------:R-:W-:Y:S02]  /*59a00*/  IMAD.MOV.U32 R151, RZ, RZ, R26 ;  /* 0x000000ffff977224 */ /* 0x000fe400078e001a */
[----:B------:R-:W-:Y:S01]  /*59a10*/  IMAD.MOV.U32 R150, RZ, RZ, R27 ;  /* 0x000000ffff967224 */ /* 0x000fe200078e001b */
[----:B------:R-:W4:Y:S01]  /*59a20*/  LDL.LU R84, [R1+0x2e40] ;  /* 0x002e400001547983 */ /* 0x000f220000300800 */
[----:B------:R-:W-:Y:S03]  /*59a30*/  HMMA.1688.F32.TF32 R24, R248, R136, R228 ;  /* 0x00000088f818723c */ /* 0x000fe600000810e4 */
[----:B------:R-:W4:Y:S04]  /*59a40*/  LDL.LU R85, [R1+0x2e44] ;  /* 0x002e440001557983 */ /* 0x000f280000300800 */
[----:B------:R-:W4:Y:S04]  /*59a50*/  LDL.LU R86, [R1+0x2e48] ;  /* 0x002e480001567983 */ /* 0x000f280000300800 */
[----:B------:R-:W4:Y:S04]  /*59a60*/  LDL.LU R87, [R1+0x2e4c] ;  /* 0x002e4c0001577983 */ /* 0x000f280000300800 */
[----:B------:R-:W4:Y:S04]  /*59a70*/  LDL.LU R92, [R1+0x2e20] ;  /* 0x002e2000015c7983 */ /* 0x000f280000300800 */
[----:B------:R-:W4:Y:S04]  /*59a80*/  LDL.LU R93, [R1+0x2e24] ;  /* 0x002e2400015d7983 */ /* 0x000f280000300800 */
[----:B------:R-:W4:Y:S01]  /*59a90*/  LDL.LU R94, [R1+0x2e28] ;  /* 0x002e2800015e7983 */ /* 0x000f220000300800 */
[----:B------:R-:W-:Y:S01]  /*59aa0*/  MOV R11, R24 ;  /* 0x00000018000b7202 */ /* 0x000fe20000000f00 */
[----:B------:R-:W-:-:S02]  /*59ab0*/  IMAD.MOV.U32 R10, RZ, RZ, R25 ;  /* 0x000000ffff0a7224 */ /* 0x000fc400078e0019 */
[----:B------:R-:W4:Y:S01]  /*59ac0*/  LDL.LU R95, [R1+0x2e2c] ;  /* 0x002e2c00015f7983 */ /* 0x000f220000300800 */
[----:B------:R-:W-:Y:S02]  /*59ad0*/  IMAD.MOV.U32 R199, RZ, RZ, R26 ;  /* 0x000000ffffc77224 */ /* 0x000fe400078e001a */
[----:B------:R-:W-:Y:S02]  /*59ae0*/  IMAD.MOV.U32 R198, RZ, RZ, R27 ;  /* 0x000000ffffc67224 */ /* 0x000fe400078e001b */
[----:B---3--:R-:W-:Y:S01]  /*59af0*/  HMMA.1688.F32.TF32 R24, R248, R132, R244 ;  /* 0x00000084f818723c */ /* 0x008fe200000810f4 */
        /* <DEDUP_REMOVED lines=17> */
[----:B------:R-:W-:Y:S01]  /*59c10*/  MOV R146, R25 ;  /* 0x0000001900927202 */ /* 0x000fe20000000f00 */
[----:B------:R-:W-:-:S02]  /*59c20*/  IMAD.MOV.U32 R143, RZ, RZ, R26 ;  /* 0x000000ffff8f7224 */ /* 0x000fc400078e001a */
[----:B------:R-:W-:Y:S02]  /*59c30*/  IMAD.MOV.U32 R142, RZ, RZ, R27 ;  /* 0x000000ffff8e7224 */ /* 0x000fe400078e001b */
[C---:B--2---:R-:W-:Y:S01]  /*59c40*/  HMMA.1688.F32.TF32 R24, R248.reuse, R128, R232 ;  /* 0x00000080f818723c */ /* 0x044fe200000810e8 */
[----:B------:R-:W2:Y:S04]  /*59c50*/  LDL.LU R232, [R1+0x2de0] ;  /* 0x002de00001e87983 */ /* 0x000ea80000300800 */
[----:B------:R-:W2:Y:S02]  /*59c60*/  LDL.LU R233, [R1+0x2de4] ;  /* 0x002de40001e97983 */ /* 0x000ea40000300800 */
[----:B------:R-:W-:Y:S02]  /*59c70*/  IMAD.MOV.U32 R234, RZ, RZ, R17 ;  /* 0x000000ffffea7224 */ /* 0x000fe400078e0011 */
[----:B------:R-:W-:Y:S11]  /*59c80*/  IMAD.MOV.U32 R235, RZ, RZ, R16 ;  /* 0x000000ffffeb7224 */ /* 0x000ff600078e0010 */
[----:B------:R-:W-:Y:S04]  /*59c90*/  @!UPT UIADD3 URZ, URZ, URZ, URZ ;  /* 0x0000003f3f3ff290 */ /* 0x000fe8000fffe03f */
[----:B------:R-:W-:Y:S01]  /*59ca0*/  IMAD.MOV.U32 R207, RZ, RZ, R24 ;  /* 0x000000ffffcf7224 */ /* 0x000fe200078e0018 */
[----:B------:R-:W-:Y:S01]  /*59cb0*/  MOV R202, R26 ;  /* 0x0000001a00ca7202 */ /* 0x000fe20000000f00 */
[----:B------:R-:W-:Y:S02]  /*59cc0*/  IMAD.MOV.U32 R15, RZ, RZ, R25 ;  /* 0x000000ffff0f7224 */ /* 0x000fe400078e0019 */
[----:B------:R-:W-:Y:S02]  /*59cd0*/  IMAD.MOV.U32 R203, RZ, RZ, R27 ;  /* 0x000000ffffcb7224 */ /* 0x000fe400078e001b */
[C---:B----4-:R-:W-:Y:S08]  /*59ce0*/  HMMA.1688.F32.TF32 R24, R248.reuse, R116, R88 ;  /* 0x00000074f818723c */ /* 0x050ff00000081058 */
[C---:B------:R-:W-:Y:S08]  /*59cf0*/  HMMA.1688.F32.TF32 R16, R248.reuse, R124, R80 ;  /* 0x0000007cf810723c */ /* 0x040ff00000081050 */
[C---:B------:R-:W-:Y:S11]  /*59d00*/  HMMA.1688.F32.TF32 R28, R248.reuse, R120, R84 ;  /* 0x00000078f81c723c */ /* 0x040ff60000081054 */
[----:B------:R-:W-:Y:S04]  /*59d10*/  @!UPT UIADD3 URZ, URZ, URZ, URZ ;  /* 0x0000003f3f3ff290 */ /* 0x000fe8000fffe03f */
[----:B------:R-:W-:Y:S01]  /*59d20*/  STL [R1+0x30], R16 ;  /* 0x0000301001007387 */ /* 0x000fe20000100800 */
[----:B------:R-:W-:Y:S01]  /*59d30*/  IMAD.MOV.U32 R130, RZ, RZ, R17 ;  /* 0x000000ffff827224 */ /* 0x000fe200078e0011 */
[----:B------:R-:W-:Y:S02]  /*59d40*/  MOV R131, R18 ;  /* 0x0000001200837202 */ /* 0x000fe40000000f00 */
[----:B------:R1:W-:Y:S02]  /*59d50*/  STL [R1+0x3c], R19 ;  /* 0x00003c1301007387 */ /* 0x0003e40000100800 */
[C---:B-1----:R-:W-:Y:S02]  /*59d60*/  HMMA.1688.F32.TF32 R16, R248.reuse, R112, R92 ;  /* 0x00000070f810723c */ /* 0x042fe4000008105c */
[----:B------:R-:W-:Y:S06]  /*59d70*/  STL.64 [R1+0x20], R28 ;  /* 0x0000201c01007387 */ /* 0x000fec0000100a00 */
[----:B------:R-:W-:Y:S01]  /*59d80*/  HMMA.1688.F32.TF32 R248, R248, R108, R96 ;  /* 0x0000006cf8f8723c */ /* 0x000fe20000081060 */
[----:B------:R-:W-:Y:S04]  /*59d90*/  STL.64 [R1+0x28], R30 ;  /* 0x0000281e01007387 */ /* 0x000fe80000100a00 */
[----:B------:R-:W-:Y:S03]  /*59da0*/  STL.64 [R1+0x10], R24 ;  /* 0x0000101801007387 */ /* 0x000fe60000100a00 */
[C---:B---3--:R-:W-:Y:S01]  /*59db0*/  HMMA.1688.F32.TF32 R244, R20.reuse, R224, R244 ;  /* 0x000000e014f4723c */ /* 0x048fe200000810f4 */
[----:B------:R1:W-:Y:S07]  /*59dc0*/  STL.64 [R1+0x18], R26 ;  /* 0x0000181a01007387 */ /* 0x0003ee0000100a00 */
[----:B-1----:R-:W-:Y:S07]  /*59dd0*/  HMMA.1688.F32.TF32 R24, R20, R220, R100 ;  /* 0x000000dc1418723c */ /* 0x002fee0000081064 */
[----:B------:R-:W-:Y:S04]  /*59de0*/  STL [R1+0x5010], R248 ;  /* 0x005010f801007387 */ /* 0x000fe80000100800 */
[----:B------:R-:W-:Y:S04]  /*59df0*/  STL.64 [R1], R16 ;  /* 0x0000001001007387 */ /* 0x000fe80000100a00 */
[----:B------:R-:W-:Y:S04]  /*59e00*/  STL.64 [R1+0x8], R18 ;  /* 0x0000081201007387 */ /* 0x000fe80000100a00 */
[----:B------:R-:W-:Y:S04]  /*59e10*/  STL [R1+0x4ffc], R249 ;  /* 0x004ffcf901007387 */ /* 0x000fe80000100800 */
[----:B------:R-:W-:Y:S04]  /*59e20*/  STL [R1+0x4ff8], R250 ;  /* 0x004ff8fa01007387 */ /* 0x000fe80000100800 */
[----:B------:R-:W-:Y:S04]  /*59e30*/  STL [R1+0x4ff4], R251 ;  /* 0x004ff4fb01007387 */ /* 0x000fe80000100800 */
[----:B------:R-:W-:Y:S04]  /*59e40*/  STL [R1+0x501c], R244 ;  /* 0x00501cf401007387 */ /* 0x000fe80000100800 */
[----:B------:R-:W-:Y:S01]  /*59e50*/  STL [R1+0x5018], R245 ;  /* 0x005018f501007387 */ /* 0x000fe20000100800 */
[----:B------:R-:W-:-:S03]  /*59e60*/  IMAD.MOV.U32 R122, RZ, RZ, R27 ;  /* 0x000000ffff7a7224 */ /* 0x000fc600078e001b */
[----:B------:R-:W-:Y:S04]  /*59e70*/  STL [R1+0x5014], R246 ;  /* 0x005014f601007387 */ /* 0x000fe80000100800 */
[----:B------:R-:W-:Y:S04]  /*59e80*/  STL [R1+0x4fd8], R247 ;  /* 0x004fd8f701007387 */ /* 0x000fe80000100800 */
[----:B------:R-:W-:Y:S04]  /*59e90*/  STL.64 [R1+0xc80], R24 ;  /* 0x000c801801007387 */ /* 0x000fe80000100a00 */
[----:B------:R1:W-:Y:S04]  /*59ea0*/  STL [R1+0xc88], R26 ;  /* 0x000c881a01007387 */ /* 0x0003e80000100800 */
[----:B------:R-:W-:Y:S04]  /*59eb0*/  LDS R16, [R3+0x8100] ;  /* 0x0081000003107984 */ /* 0x000fe80000000800 */
[----:B------:R-:W-:Y:S01]  /*59ec0*/  LDS R18, [R3+0xa100] ;  /* 0x00a1000003127984 */ /* 0x000fe20000000800 */
[C---:B-1----:R-:W-:Y:S03]  /*59ed0*/  HMMA.1688.F32.TF32 R24, R20.reuse, R216, R104 ;  /* 0x000000d81418723c */ /* 0x042fe60000081068 */
[----:B------:R-:W-:Y:S04]  /*59ee0*/  LDS R17, [R4+0x8100] ;  /* 0x0081000004117984 */ /* 0x000fe80000000800 */
[----:B------:R-:W1:Y:S11]  /*59ef0*/  LDS R19, [R4+0xa100] ;  /* 0x00a1000004137984 */ /* 0x000e760000000800 */
[----:B------:R-:W-:Y:S06]  /*59f00*/  @!UPT UIADD3 URZ, URZ, URZ, URZ ;  /* 0x0000003f3f3ff290 */ /* 0x000fec000fffe03f */
[----:B------:R-:W-:Y:S01]  /*59f10*/  IMAD.MOV.U32 R244, RZ, RZ, R24 ;  /* 0x000000fffff47224 */ /* 0x000fe200078e0018 */
[----:B------:R-:W-:Y:S01]  /*59f20*/  MOV R248, R27 ;  /* 0x0000001b00f87202 */ /* 0x000fe20000000f00 */
[----:B------:R-:W-:Y:S02]  /*59f30*/  IMAD.MOV.U32 R245, RZ, RZ, R25 ;  /* 0x000000fffff57224 */ /* 0x000fe400078e0019 */
[----:B------:R-:W-:Y:S02]  /*59f40*/  IMAD.MOV.U32 R246, RZ, RZ, R26 ;  /* 0x000000fffff67224 */ /* 0x000fe400078e001a */
[----:B------:R-:W-:Y:S01]  /*59f50*/  HMMA.1688.F32.TF32 R24, R20, R212, R228 ;  /* 0x000000d41418723c */ /* 0x000fe200000810e4 */
[----:B------:R3:W-:Y:S11]  /*59f60*/  STL [R1+0x5020], R122 ;  /* 0x0050207a01007387 */ /* 0x0007f60000100800 */
[----:B------:R-:W-:Y:S11]  /*59f70*/  @!UPT UIADD3 URZ, URZ, URZ, URZ ;  /* 0x0000003f3f3ff290 */ /* 0x000ff6000fffe03f */
[----:B------:R-:W-:Y:S04]  /*59f80*/  STL.64 [R1+0xc60], R24 ;  /* 0x000c601801007387 */ /* 0x000fe80000100a00 */
        /* <DEDUP_REMOVED lines=69> */
[----:B---3--:R-:W-:-:S02]  /*5a3e0*/  IMAD.MOV.U32 R122, RZ, RZ, R27 ;  /* 0x000000ffff7a7224 */ /* 0x008fc400078e001b */
[----:B--2---:R-:W-:Y:S01]  /*5a3f0*/  HMMA.1688.F32.TF32 R24, R20, R208, R232 ;  /* 0x000000d01418723c */ /* 0x004fe200000810e8 */
[----:B------:R-:W2:Y:S04]  /*5a400*/  LDL.LU R232, [R1+0x2cc0] ;  /* 0x002cc00001e87983 */ /* 0x000ea80000300800 */
[----:B------:R-:W2:Y:S04]  /*5a410*/  LDL.LU R233, [R1+0x2cc4] ;  /* 0x002cc40001e97983 */ /* 0x000ea80000300800 */
[----:B------:R-:W2:Y:S04]  /*5a420*/  LDL.LU R234, [R1+0x2cc8] ;  /* 0x002cc80001ea7983 */ /* 0x000ea80000300800 */
[----:B------:R-:W2:Y:S11]  /*5a430*/  LDL.LU R235, [R1+0x2ccc] ;  /* 0x002ccc0001eb7983 */ /* 0x000eb60000300800 */
[----:B------:R-:W-:Y:S01]  /*5a440*/  IMAD.MOV.U32 R123, RZ, RZ, R24 ;  /* 0x000000ffff7b7224 */ /* 0x000fe200078e0018 */
[----:B------:R-:W-:Y:S01]  /*5a450*/  MOV R249, R27 ;  /* 0x0000001b00f97202 */ /* 0x000fe20000000f00 */
[----:B------:R-:W-:-:S02]  /*5a460*/  IMAD.MOV.U32 R126, RZ, RZ, R25 ;  /* 0x000000ffff7e7224 */ /* 0x000fc400078e0019 */
[----:B------:R-:W-:Y:S02]  /*5a470*/  IMAD.MOV.U32 R127, RZ, RZ, R26 ;  /* 0x000000ffff7f7224 */ /* 0x000fe400078e001a */
[C---:B----4-:R-:W-:Y:S11]  /*5a480*/  HMMA.1688.F32.TF32 R24, R20.reuse, R204, R44 ;  /* 0x000000cc1418723c */ /* 0x050ff6000008102c */
[----:B------:R-:W-:Y:S11]  /*5a490*/  @!UPT UIADD3 URZ, URZ, URZ, URZ ;  /* 0x0000003f3f3ff290 */ /* 0x000ff6000fffe03f */
[----:B------:R-:W-:Y:S02]  /*5a4a0*/  @!UPT UIADD3 URZ, URZ, URZ, URZ ;  /* 0x0000003f3f3ff290 */ /* 0x000fe4000fffe03f */
[----:B------:R-:W-:Y:S02]  /*5a4b0*/  IMAD.MOV.U32 R250, RZ, RZ, R24 ;  /* 0x000000fffffa7224 */ /* 0x000fe400078e0018 */
[----:B------:R-:W-:Y:S02]  /*5a4c0*/  IMAD.MOV.U32 R251, RZ, RZ, R25 ;  /* 0x000000fffffb7224 */ /* 0x000fe400078e0019 */
[----:B------:R-:W-:Y:S02]  /*5a4d0*/  IMAD.MOV.U32 R110, RZ, RZ, R26 ;  /* 0x000000ffff6e7224 */ /* 0x000fe400078e001a */
[----:B------:R-:W-:Y:S02]  /*5a4e0*/  IMAD.MOV.U32 R114, RZ, RZ, R27 ;  /* 0x000000ffff727224 */ /* 0x000fe400078e001b */
[C---:B------:R-:W-:Y:S01]  /*5a4f0*/  HMMA.1688.F32.TF32 R24, R20.reuse, R12, R48 ;  /* 0x0000000c1418723c */ /* 0x040fe20000081030 */
[----:B------:R-:W-:Y:S11]  /*5a500*/  STL.64 [R1+0x51a8], R250 ;  /* 0x0051a8fa01007387 */ /* 0x000ff60000100a00 */
[----:B------:R-:W-:Y:S11]  /*5a510*/  @!UPT UIADD3 URZ, URZ, URZ, URZ ;  /* 0x0000003f3f3ff290 */ /* 0x000ff6000fffe03f */
[----:B------:R-:W-:Y:S01]  /*5a520*/  @!UPT UIADD3 URZ, URZ, URZ, URZ ;  /* 0x0000003f3f3ff290 */ /* 0x000fe2000fffe03f */
[----:B------:R-:W-:Y:S01]  /*5a530*/  MOV R115, R24 ;  /* 0x0000001800737202 */ /* 0x000fe20000000f00 */
[----:B------:R-:W-:Y:S02]  /*5a540*/  IMAD.MOV.U32 R118, RZ, RZ, R25 ;  /* 0x000000ffff767224 */ /* 0x000fe400078e0019 */
[----:B------:R-:W-:Y:S02]  /*5a550*/  IMAD.MOV.U32 R119, RZ, RZ, R26 ;  /* 0x000000ffff777224 */ /* 0x000fe400078e001a */
[----:B------:R-:W-:Y:S02]  /*5a560*/  IMAD.MOV.U32 R111, RZ, RZ, R27 ;  /* 0x000000ffff6f7224 */ /* 0x000fe400078e001b */
[C---:B------:R-:W-:Y:S01]  /*5a570*/  HMMA.1688.F32.TF32 R24, R20.reuse, R8, R52 ;  /* 0x000000081418723c */ /* 0x040fe20000081034 */
[----:B------:R-:W-:Y:S07]  /*5a580*/  STL.64 [R1+0x51a0], R248 ;  /* 0x0051a0f801007387 */ /* 0x000fee0000100a00 */
[C---:B------:R-:W-:Y:S08]  /*5a590*/  HMMA.1688.F32.TF32 R32, R20.reuse, R200, R56 ;  /* 0x000000c81420723c */ /* 0x040ff00000081038 */
[----:B------:R-:W-:Y:S07]  /*5a5a0*/  HMMA.1688.F32.TF32 R28, R20, R196, R60 ;  /* 0x000000c4141c723c */ /* 0x000fee000008103c */
[----:B------:R-:W-:Y:S01]  /*5a5b0*/  STL [R1+0xc24], R25 ;  /* 0x000c241901007387 */ /* 0x000fe20000100800 */
[----:B------:R-:W-:-:S03]  /*5a5c0*/  IMAD.MOV.U32 R247, RZ, RZ, R24 ;  /* 0x000000fffff77224 */ /* 0x000fc600078e0018 */
[----:B------:R3:W-:Y:S02]  /*5a5d0*/  STL.64 [R1+0xc28], R26 ;  /* 0x000c281a01007387 */ /* 0x0007e40000100a00 */
[C---:B---3--:R-:W-:Y:S02]  /*5a5e0*/  HMMA.1688.F32.TF32 R24, R20.reuse, R192, R64 ;  /* 0x000000c01418723c */ /* 0x048fe40000081040 */
[----:B------:R-:W-:Y:S04]  /*5a5f0*/  STL.64 [R1+0x51b8], R246 ;  /* 0x0051b8f601007387 */ /* 0x000fe80000100a00 */
[----:B------:R-:W-:Y:S04]  /*5a600*/  STL.64 [R1+0x51b0], R244 ;  /* 0x0051b0f401007387 */ /* 0x000fe80000100a00 */
[----:B------:R-:W-:Y:S04]  /*5a610*/  STL.64 [R1+0xc10], R32 ;  /* 0x000c102001007387 */ /* 0x000fe80000100a00 */
[----:B------:R3:W-:Y:S04]  /*5a620*/  STL.64 [R1+0xc18], R34 ;  /* 0x000c182201007387 */ /* 0x0007e80000100a00 */
[----:B------:R-:W-:Y:S04]  /*5a630*/  STL.64 [R1+0xc00], R28 ;  /* 0x000c001c01007387 */ /* 0x000fe80000100a00 */
[----:B------:R4:W-:Y:S01]  /*5a640*/  STL.64 [R1+0xc08], R30 ;  /* 0x000c081e01007387 */ /* 0x0009e20000100a00 */
[C---:B---3--:R-:W-:Y:S03]  /*5a650*/  HMMA.1688.F32.TF32 R32, R20.reuse, R188, R68 ;  /* 0x000000bc1420723c */ /* 0x048fe60000081044 */
[----:B------:R-:W-:Y:S04]  /*5a660*/  STL.64 [R1+0xbf0], R24 ;  /* 0x000bf01801007387 */ /* 0x000fe80000100a00 */
[----:B------:R3:W-:Y:S01]  /*5a670*/  STL.64 [R1+0xbf8], R26 ;  /* 0x000bf81a01007387 */ /* 0x0007e20000100a00 */
[C---:B----4-:R-:W-:Y:S08]  /*5a680*/  HMMA.1688.F32.TF32 R28, R20.reuse, R184, R72 ;  /* 0x000000b8141c723c */ /* 0x050ff00000081048 */
[C---:B---3--:R-:W-:Y:S07]  /*5a690*/  HMMA.1688.F32.TF32 R24, R20.reuse, R180, R76 ;  /* 0x000000b41418723c */ /* 0x048fee000008104c */
        /* <DEDUP_REMOVED lines=26> */
[C---:B--2---:R-:W-:Y:S07]  /*5a840*/  HMMA.1688.F32.TF32 R24, R20.reuse, R144, R232 ;  /* 0x000000901418723c */ /* 0x044fee00000810e8 */
        /* <DEDUP_REMOVED lines=62> */
[----:B---3--:R-:W3:Y:S04]  /*5ac30*/  LDL.LU R28, [R1+0x2c60] ;  /* 0x002c6000011c7983 */ /* 0x008ee80000300800 */
[----:B------:R-:W3:Y:S04]  /*5ac40*/  LDL.LU R29, [R1+0x2c64] ;  /* 0x002c6400011d7983 */ /* 0x000ee80000300800 */
[----:B----4-:R-:W3:Y:S04]  /*5ac50*/  LDL.LU R30, [R1+0x2c68] ;  /* 0x002c6800011e7983 */ /* 0x010ee80000300800 */
[----:B------:R-:W3:Y:S04]  /*5ac60*/  LDL.LU R31, [R1+0x2c6c] ;  /* 0x002c6c00011f7983 */ /* 0x000ee80000300800 */
[----:B-1----:R-:W4:Y:S04]  /*5ac70*/  LDL.LU R24, [R1+0x2c70] ;  /* 0x002c700001187983 */ /* 0x002f280000300800 */
[----:B------:R-:W4:Y:S04]  /*5ac80*/  LDL.LU R25, [R1+0x2c74] ;  /* 0x002c740001197983 */ /* 0x000f280000300800 */
[----:B------:R-:W4:Y:S04]  /*5ac90*/  LDL.LU R26, [R1+0x2c78] ;  /* 0x002c7800011a7983 */ /* 0x000f280000300800 */
[----:B------:R-:W4:Y:S04]  /*5aca0*/  LDL.LU R27, [R1+0x2c7c] ;  /* 0x002c7c00011b7983 */ /* 0x000f280000300800 */
        /* <DEDUP_REMOVED lines=44> */
[C---:B---3--:R-:W-:Y:S08]  /*5af70*/  HMMA.1688.F32.TF32 R28, R20.reuse, R120, R28 ;  /* 0x00000078141c723c */ /* 0x048ff0000008101c */
[C---:B--2---:R-:W-:Y:S08]  /*5af80*/  HMMA.1688.F32.TF32 R240, R20.reuse, R128, R240 ;  /* 0x0000008014f0723c */ /* 0x044ff000000810f0 */
[C---:B----4-:R-:W-:Y:S08]  /*5af90*/  HMMA.1688.F32.TF32 R244, R20.reuse, R140, R244 ;  /* 0x0000008c14f4723c */ /* 0x050ff000000810f4 */
[C---:B------:R-:W-:Y:S11]  /*5afa0*/  HMMA.1688.F32.TF32 R248, R20.reuse, R136, R248 ;  /* 0x0000008814f8723c */ /* 0x040ff600000810f8 */
[----:B------:R-:W-:Y:S04]  /*5afb0*/  @!UPT UIADD3 URZ, URZ, URZ, URZ ;  /* 0x0000003f3f3ff290 */ /* 0x000fe8000fffe03f */
[----:B------:R-:W-:Y:S04]  /*5afc0*/  STL.64 [R1+0xe0], R244 ;  /* 0x0000e0f401007387 */ /* 0x000fe80000100a00 */
[----:B------:R1:W-:Y:S02]  /*5afd0*/  STL.64 [R1+0xe8], R246 ;  /* 0x0000e8f601007387 */ /* 0x0003e40000100a00 */
[C---:B-1----:R-:W-:Y:S08]  /*5afe0*/  HMMA.1688.F32.TF32 R244, R20.reuse, R132, R236 ;  /* 0x0000008414f4723c */ /* 0x042ff000000810ec */
[C---:B------:R-:W-:Y:S08]  /*5aff0*/  HMMA.1688.F32.TF32 R236, R20.reuse, R124, R24 ;  /* 0x0000007c14ec723c */ /* 0x040ff00000081018 */
[C---:B------:R-:W-:Y:S01]  /*5b000*/  HMMA.1688.F32.TF32 R24, R20.reuse, R116, R32 ;  /* 0x000000741418723c */ /* 0x040fe20000081020 */
        /* <DEDUP_REMOVED lines=13> */
[----:B-1----:R-:W-:Y:S08]  /*5b0e0*/  HMMA.1688.F32.TF32 R28, R20, R108, R40 ;  /* 0x0000006c141c723c */ /* 0x002ff00000081028 */
[C---:B--2---:R-:W-:Y:S01]  /*5b0f0*/  HMMA.1688.F32.TF32 R24, R16.reuse, R224, R44 ;  /* 0x000000e01018723c */ /* 0x044fe2000008102c */
[----:B------:R-:W-:Y:S04]  /*5b100*/  STL.64 [R1+0x70], R32 ;  /* 0x0000702001007387 */ /* 0x000fe80000100a00 */
[----:B------:R-:W-:Y:S04]  /*5b110*/  STL.64 [R1+0x78], R34 ;  /* 0x0000782201007387 */ /* 0x000fe80000100a00 */
[----:B------:R-:W-:Y:S04]  /*5b120*/  LDS R20, [R3+0x8180] ;  /* 0x0081800003147984 */ /* 0x000fe80000000800 */
[----:B------:R-:W-:Y:S04]  /*5b130*/  LDS R22, [R3+0xa180] ;  /* 0x00a1800003167984 */ /* 0x000fe80000000800 */
[----:B------:R-:W-:Y:S04]  /*5b140*/  STL.64 [R1+0x60], R28 ;  /* 0x0000601c01007387 */ /* 0x000fe80000100a00 */
[----:B------:R1:W-:Y:S04]  /*5b150*/  STL.64 [R1+0x68], R30 ;  /* 0x0000681e01007387 */ /* 0x0003e80000100a00 */
[----:B------:R-:W-:Y:S04]  /*5b160*/  STL.64 [R1+0x50], R24 ;  /* 0x0000501801007387 */ /* 0x000fe80000100a00 */
[----:B------:R2:W-:Y:S01]  /*5b170*/  STL.64 [R1+0x58], R26 ;  /* 0x0000581a01007387 */ /* 0x0005e20000100a00 */
[C---:B-1----:R-:W-:Y:S03]  /*5b180*/  HMMA.1688.F32.TF32 R28, R16.reuse, R220, R48 ;  /* 0x000000dc101c723c */ /* 0x042fe60000081030 */
[----:B------:R-:W-:Y:S04]  /*5b190*/  LDS R21, [R4+0x8180] ;  /* 0x0081800004157984 */ /* 0x000fe80000000800 */
[----:B------:R-:W1:Y:S01]  /*5b1a0*/  LDS R23, [R4+0xa180] ;  /* 0x00a1800004177984 */ /* 0x000e620000000800 */
[C---:B--2---:R-:W-:Y:S08]  /*5b1b0*/  HMMA.1688.F32.TF32 R24, R16.reuse, R216, R52 ;  /* 0x000000d81018723c */ /* 0x044ff00000081034 */
[C---:B------:R-:W-:Y:S07]  /*5b1c0*/  HMMA.1688.F32.TF32 R32, R16.reuse, R212, R56 ;  /* 0x000000d41020723c */ /* 0x040fee0000081038 */
        /* <DEDUP_REMOVED lines=15> */
[----:B------:R-:W-:Y:S04]  /*5b2c0*/  STL.64 [R1+0xb30], R32 ;  /* 0x000b302001007387 */ /* 0x000fe80000100a00 */
[----:B------:R2:W-:Y:S08]  /*5b2d0*/  STL.64 [R1+0xb38], R34 ;  /* 0x000b382201007387 */ /* 0x0005f00000100a00 */
        /* <DEDUP_REMOVED lines=27> */
[----:B------:R-:W4:Y:S04]  /*5b490*/  LDL.LU R100, [R1+0x2a30] ;  /* 0x002a300001647983 */ /* 0x000f280000300800 */
[----:B------:R-:W-:Y:S04]  /*5b4a0*/  STL.64 [R1+0xa90], R28 ;  /* 0x000a901c01007387 */ /* 0x000fe80000100a00 */
[----:B------:R1:W-:Y:S04]  /*5b4b0*/  STL.64 [R1+0xa98], R30 ;  /* 0x000a981e01007387 */ /* 0x0003e80000100a00 */
        /* <DEDUP_REMOVED lines=45> */
[----:B------:R-:W1:Y:S04]  /*5b790*/  LDL.LU R36, [R1+0x2b10] ;  /* 0x002b100001247983 */ /* 0x000e680000300800 */
[----:B------:R-:W1:Y:S04]  /*5b7a0*/  LDL.LU R37, [R1+0x2b14] ;  /* 0x002b140001257983 */ /* 0x000e680000300800 */
[----:B------:R-:W1:Y:S04]  /*5b7b0*/  LDL.LU R38, [R1+0x2b18] ;  /* 0x002b180001267983 */ /* 0x000e680000300800 */
[----:B------:R-:W1:Y:S04]  /*5b7c0*/  LDL.LU R39, [R1+0x2b1c] ;  /* 0x002b1c0001277983 */ /* 0x000e680000300800 */
        /* <DEDUP_REMOVED lines=36> */
[C---:B-1----:R-:W-:Y:S08]  /*5ba10*/  HMMA.1688.F32.TF32 R28, R16.reuse, R156, R36 ;  /* 0x0000009c101c723c */ /* 0x042ff00000081024 */
[C---:B--2---:R-:W-:Y:S08]  /*5ba20*/  HMMA.1688.F32.TF32 R32, R16.reuse, R160, R32 ;  /* 0x000000a01020723c */ /* 0x044ff00000081020 */
[C---:B---3--:R-:W-:Y:S11]  /*5ba30*/  HMMA.1688.F32.TF32 R24, R16.reuse, R152, R40 ;  /* 0x000000981018723c */ /* 0x048ff60000081028 */
[----:B------:R-:W-:Y:S04]  /*5ba40*/  @!UPT UIADD3 URZ, URZ, URZ, URZ ;  /* 0x0000003f3f3ff290 */ /* 0x000fe8000fffe03f */
[----:B------:R-:W-:Y:S04]  /*5ba50*/  STL.64 [R1+0xa70], R32 ;  /* 0x000a702001007387 */ /* 0x000fe80000100a00 */
[----:B------:R4:W-:Y:S04]  /*5ba60*/  STL.64 [R1+0xa78], R34 ;  /* 0x000a782201007387 */ /* 0x0009e80000100a00 */
[----:B------:R-:W-:Y:S04]  /*5ba70*/  STL.64 [R1+0xa60], R28 ;  /* 0x000a601c01007387 */ /* 0x000fe80000100a00 */
[----:B------:R1:W-:Y:S01]  /*5ba80*/  STL.64 [R1+0xa68], R30 ;  /* 0x000a681e01007387 */ /* 0x0003e20000100a00 */
[C---:B----4-:R-:W-:Y:S03]  /*5ba90*/  HMMA.1688.F32.TF32 R32, R16.reuse, R148, R44 ;  /* 0x000000941020723c */ /* 0x050fe6000008102c */
[----:B------:R-:W-:Y:S04]  /*5baa0*/  STL.64 [R1+0xa50], R24 ;  /* 0x000a501801007387 */ /* 0x000fe80000100a00 */
[----:B------:R2:W-:Y:S01]  /*5bab0*/  STL.64 [R1+0xa58], R26 ;  /* 0x000a581a01007387 */ /* 0x0005e20000100a00 */
[C---:B-1----:R-:W-:Y:S08]  /*5bac0*/  HMMA.1688.F32.TF32 R28, R16.reuse, R144, R48 ;  /* 0x00000090101c723c */ /* 0x042ff00000081030 */
[C---:B--2---:R-:W-:Y:S07]  /*5bad0*/  HMMA.1688.F32.TF32 R24, R16.reuse, R140, R52 ;  /* 0x0000008c1018723c */ /* 0x044fee0000081034 */
        /* <DEDUP_REMOVED lines=8> */
[C---:B-1----:R-:W-:Y:S07]  /*5bb60*/  HMMA.1688.F32.TF32 R24, R16.reuse, R128, R64 ;  /* 0x000000801018723c */ /* 0x042fee0000081040 */
        /* <DEDUP_REMOVED lines=16> */
[----:B--2---:R-:W-:Y:S03]  /*5bc70*/  HMMA.1688.F32.TF32 R28, R16, R108, R84 ;  /* 0x0000006c101c723c */ /* 0x004fe60000081054 */
[----:B------:R-:W-:Y:S04]  /*5bc80*/  LDS R16, [R3+0x8200] ;  /* 0x0082000003107984 */ /* 0x000fe80000000800 */
[----:B------:R-:W-:Y:S01]  /*5bc90*/  LDS R18, [R3+0xa200] ;  /* 0x00a2000003127984 */ /* 0x000fe20000000800 */
[C---:B-1----:R-:W-:Y:S03]  /*5bca0*/  HMMA.1688.F32.TF32 R24, R20.reuse, R224, R88 ;  /* 0x000000e01418723c */ /* 0x042fe60000081058 */
[----:B------:R-:W-:Y:S04]  /*5bcb0*/  LDS R17, [R4+0x8200] ;  /* 0x0082000004117984 */ /* 0x000fe80000000800 */
[----:B------:R-:W1:Y:S04]  /*5bcc0*/  LDS R19, [R4+0xa200] ;  /* 0x00a2000004137984 */ /* 0x000e680000000800 */
        /* <DEDUP_REMOVED lines=8> */
[C---:B--2---:R-:W-:Y:S07]  /*5bd50*/  HMMA.1688.F32.TF32 R24, R20.reuse, R212, R100 ;  /* 0x000000d41418723c */ /* 0x044fee0000081064 */
        /* <DEDUP_REMOVED lines=8> */
[C---:B--2---:R-:W-:Y:S02]  /*5bde0*/  HMMA.1688.F32.TF32 R24, R20.reuse, R208, R104 ;  /* 0x000000d01418723c */ /* 0x044fe40000081068 */
[----:B------:R-:W-:Y:S04]  /*5bdf0*/  STL.64 [R1+0x5360], R210 ;  /* 0x005360d201007387 */ /* 0x000fe80000100a00 */
[----:B------:R-:W-:Y:S11]  /*5be00*/  STL.64 [R1+0x5358], R208 ;  /* 0x005358d001007387 */ /* 0x000ff60000100a00 */
[----:B------:R-:W-:Y:S06]  /*5be10*/  @!UPT UIADD3 URZ, URZ, URZ, URZ ;  /* 0x0000003f3f3ff290 */ /* 0x000fec000fffe03f */
[----:B------:R-:W-:Y:S04]  /*5be20*/  STL.64 [R1+0x970], R24 ;  /* 0x0009701801007387 */ /* 0x000fe80000100a00 */
[----:B------:R2:W-:Y:S02]  /*5be30*/  STL.64 [R1+0x978], R26 ;  /* 0x0009781a01007387 */ /* 0x0005e40000100a00 */
[C---:B--2---:R-:W-:Y:S02]  /*5be40*/  HMMA.1688.F32.TF32 R24, R20.reuse, R204, R228 ;  /* 0x000000cc1418723c */ /* 0x044fe400000810e4 */
[----:B------:R-:W-:Y:S04]  /*5be50*/  STL.64 [R1+0x5350], R206 ;  /* 0x005350ce01007387 */ /* 0x000fe80000100a00 */
[----:B------:R-:W-:Y:S11]  /*5be60*/  STL.64 [R1+0x5348], R204 ;  /* 0x005348cc01007387 */ /* 0x000ff60000100a00 */
[----:B------:R-:W-:Y:S06]  /*5be70*/  @!UPT UIADD3 URZ, URZ, URZ, URZ ;  /* 0x0000003f3f3ff290 */ /* 0x000fec000fffe03f */
[----:B------:R-:W-:Y:S04]  /*5be80*/  STL.64 [R1+0x960], R24 ;  /* 0x0009601801007387 */ /* 0x000fe80000100a00 */
[----:B------:R2:W-:Y:S04]  /*5be90*/  STL.64 [R1+0x968], R26 ;  /* 0x0009681a01007387 */ /* 0x0005e80000100a00 */
[----:B------:R-:W1:Y:S01]  /*5bea0*/  LDL.LU R228, [R1+0x2120] ;  /* 0x0021200001e47983 */ /* 0x000e620000300800 */
[C---:B--2---:R-:W-:Y:S11]  /*5beb0*/  HMMA.1688.F32.TF32 R24, R20.reuse, R12, R232 ;  /* 0x0000000c1418723c */ /* 0x044ff600000810e8 */
[----:B------:R-:W-:Y:S11]  /*5bec0*/  @!UPT UIADD3 URZ, URZ, URZ, URZ ;  /* 0x0000003f3f3ff290 */ /* 0x000ff6000fffe03f */
[----:B------:R-:W-:Y:S01]  /*5bed0*/  @!UPT UIADD3 URZ, URZ, URZ, URZ ;  /* 0x0000003f3f3ff290 */ /* 0x000fe2000fffe03f */
[----:B------:R2:W-:Y:S04]  /*5bee0*/  STL.64 [R1+0x950], R24 ;  /* 0x0009501801007387 */ /* 0x0005e80000100a00 */
[----:B------:R3:W-:Y:S04]  /*5bef0*/  STL.64 [R1+0x958], R26 ;  /* 0x0009581a01007387 */ /* 0x0007e80000100a00 */
[----:B------:R-:W1:Y:S04]  /*5bf00*/  LDL.LU R229, [R1+0x2124] ;  /* 0x0021240001e57983 */ /* 0x000e680000300800 */
[----:B------:R-:W1:Y:S04]  /*5bf10*/  LDL.LU R230, [R1+0x2128] ;  /* 0x0021280001e67983 */ /* 0x000e680000300800 */
[----:B------:R-:W1:Y:S04]  /*5bf20*/  LDL.LU R231, [R1+0x212c] ;  /* 0x00212c0001e77983 */ /* 0x000e680000300800 */
        /* <DEDUP_REMOVED lines=104> */
[----:B------:R-:W-:Y:S04]  /*5c5b0*/  STL.64 [R1+0x5340], R14 ;  /* 0x0053400e01007387 */ /* 0x000fe80000100a00 */
[----:B------:R1:W-:Y:S01]  /*5c5c0*/  STL.64 [R1+0x5338], R12 ;  /* 0x0053380c01007387 */ /* 0x0003e20000100a00 */
[C---:B----4-:R-:W-:Y:S08]  /*5c5d0*/  HMMA.1688.F32.TF32 R28, R20.reuse, R184, R28 ;  /* 0x000000b8141c723c */ /* 0x050ff0000008101c */
[C---:B-1----:R-:W-:Y:S08]  /*5c5e0*/  HMMA.1688.F32.TF32 R12, R20.reuse, R200, R248 ;  /* 0x000000c8140c723c */ /* 0x042ff000000810f8 */
[C---:B------:R-:W-:Y:S08]  /*5c5f0*/  HMMA.1688.F32.TF32 R204, R20.reuse, R8, R244 ;  /* 0x0000000814cc723c */ /* 0x040ff000000810f4 */
        /* <DEDUP_REMOVED lines=9> */
[----:B------:R-:W-:Y:S03]  /*5c690*/  STL.64 [R1+0x928], R210 ;  /* 0x000928d201007387 */ /* 0x000fe60000100a00 */
[C---:B------:R-:W-:Y:S07]  /*5c6a0*/  HMMA.1688.F32.TF32 R24, R20.reuse, R180, R32 ;  /* 0x000000b41418723c */ /* 0x040fee0000081020 */
[----:B------:R-:W-:Y:S04]  /*5c6b0*/  STL.64 [R1+0x910], R204 ;  /* 0x000910cc01007387 */ /* 0x000fe80000100a00 */
[----:B------:R-:W-:Y:S04]  /*5c6c0*/  STL.64 [R1+0x918], R206 ;  /* 0x000918ce01007387 */ /* 0x000fe80000100a00 */
[----:B------:R-:W-:Y:S04]  /*5c6d0*/  STL.64 [R1+0x900], R12 ;  /* 0x0009000c01007387 */ /* 0x000fe80000100a00 */
[----:B------:R1:W-:Y:S02]  /*5c6e0*/  STL.64 [R1+0x908], R14 ;  /* 0x0009080e01007387 */ /* 0x0003e40000100a00 */
[C---:B-1----:R-:W-:Y:S02]  /*5c6f0*/  HMMA.1688.F32.TF32 R12, R20.reuse, R176, R36 ;  /* 0x000000b0140c723c */ /* 0x042fe40000081024 */
[----:B------:R-:W-:Y:S04]  /*5c700*/  STL.64 [R1+0x8f0], R28 ;  /* 0x0008f01c01007387 */ /* 0x000fe80000100a00 */
[----:B------:R3:W-:Y:S04]  /*5c710*/  STL.64 [R1+0x8f8], R30 ;  /* 0x0008f81e01007387 */ /* 0x0007e80000100a00 */
[----:B------:R-:W-:Y:S04]  /*5c720*/  STL.64 [R1+0x8e0], R24 ;  /* 0x0008e01801007387 */ /* 0x000fe80000100a00 */
[----:B------:R1:W-:Y:S01]  /*5c730*/  STL.64 [R1+0x8e8], R26 ;  /* 0x0008e81a01007387 */ /* 0x0003e20000100a00 */
[C---:B---3--:R-:W-:Y:S08]  /*5c740*/  HMMA.1688.F32.TF32 R28, R20.reuse, R172, R40 ;  /* 0x000000ac141c723c */ /* 0x048ff00000081028 */
[----:B------:R-:W-:Y:S01]  /*5c750*/  STL.64 [R1+0x8d0], R12 ;  /* 0x0008d00c01007387 */ /* 0x000fe20000100a00 */
[C---:B-1----:R-:W-:Y:S03]  /*5c760*/  HMMA.1688.F32.TF32 R24, R20.reuse, R168, R44 ;  /* 0x000000a81418723c */ /* 0x042fe6000008102c */
[----:B------:R1:W-:Y:S05]  /*5c770*/  STL.64 [R1+0x8d8], R14 ;  /* 0x0008d80e01007387 */ /* 0x0003ea0000100a00 */
[C---:B-1----:R-:W-:Y:S06]  /*5c780*/  HMMA.1688.F32.TF32 R12, R20.reuse, R164, R48 ;  /* 0x000000a4140c723c */ /* 0x042fec0000081030 */
[----:B------:R-:W-:Y:S04]  /*5c790*/  STL.64 [R1+0x8c0], R28 ;  /* 0x0008c01c01007387 */ /* 0x000fe80000100a00 */
[----:B------:R1:W-:Y:S05]  /*5c7a0*/  STL.64 [R1+0x8c8], R30 ;  /* 0x0008c81e01007387 */ /* 0x0003ea0000100a00 */
[----:B------:R-:W-:Y:S04]  /*5c7b0*/  STL.64 [R1+0x8b0], R24 ;  /* 0x0008b01801007387 */ /* 0x000fe80000100a00 */
[----:B------:R2:W-:Y:S01]  /*5c7c0*/  STL.64 [R1+0x8b8], R26 ;  /* 0x0008b81a01007387 */ /* 0x0005e20000100a00 */
[C---:B-1----:R-:W-:Y:S03]  /*5c7d0*/  HMMA.1688.F32.TF32 R28, R20.reuse, R160, R52 ;  /* 0x000000a0141c723c */ /* 0x042fe60000081034 */
[----:B------:R-:W-:Y:S05]  /*5c7e0*/  STL.64 [R1+0x8a0], R12 ;  /* 0x0008a00c01007387 */ /* 0x000fea0000100a00 */
[C---:B--2---:R-:W-:Y:S01]  /*5c7f0*/  HMMA.1688.F32.TF32 R24, R20.reuse, R156, R56 ;  /* 0x0000009c1418723c */ /* 0x044fe20000081038 */
[----:B------:R1:W-:Y:S07]  /*5c800*/  STL.64 [R1+0x8a8], R14 ;  /* 0x0008a80e01007387 */ /* 0x0003ee0000100a00 */
[C---:B-1----:R-:W-:Y:S07]  /*5c810*/  HMMA.1688.F32.TF32 R12, R20.reuse, R152, R60 ;  /* 0x00000098140c723c */ /* 0x042fee000008103c */
[----:B------:R-:W-:Y:S04]  /*5c820*/  STL.64 [R1+0x890], R28 ;  /* 0x0008901c01007387 */ /* 0x000fe80000100a00 */
[----:B------:R1:W-:Y:S04]  /*5c830*/  STL.64 [R1+0x898], R30 ;  /* 0x0008981e01007387 */ /* 0x0003e80000100a00 */
        /* <DEDUP_REMOVED lines=31> */
[----:B--2---:R-:W-:Y:S01]  /*5ca30*/  HMMA.1688.F32.TF32 R24, R20, R108, R104 ;  /* 0x0000006c1418723c */ /* 0x004fe20000081068 */
[----:B------:R1:W-:Y:S04]  /*5ca40*/  STL.64 [R1+0x7e8], R14 ;  /* 0x0007e80e01007387 */ /* 0x0003e80000100a00 */
[----:B------:R-:W-:Y:S04]  /*5ca50*/  LDS R20, [R3+0x8280] ;  /* 0x0082800003147984 */ /* 0x000fe80000000800 */
[----:B------:R-:W-:Y:S01]  /*5ca60*/  LDS R22, [R3+0xa280] ;  /* 0x00a2800003167984 */ /* 0x000fe20000000800 */
[C---:B-1----:R-:W-:Y:S05]  /*5ca70*/  HMMA.1688.F32.TF32 R12, R16.reuse, R224, R228 ;  /* 0x000000e0100c723c */ /* 0x042fea00000810e4 */
[----:B------:R-:W-:Y:S04]  /*5ca80*/  STL.64 [R1+0x7d0], R28 ;  /* 0x0007d01c01007387 */ /* 0x000fe80000100a00 */
[----:B------:R-:W-:Y:S04]  /*5ca90*/  STL.64 [R1+0x7d8], R30 ;  /* 0x0007d81e01007387 */ /* 0x000fe80000100a00 */
[----:B------:R-:W-:Y:S04]  /*5caa0*/  STL.64 [R1+0x1a0], R24 ;  /* 0x0001a01801007387 */ /* 0x000fe80000100a00 */
[----:B------:R-:W-:Y:S04]  /*5cab0*/  STL.64 [R1+0x1a8], R26 ;  /* 0x0001a81a01007387 */ /* 0x000fe80000100a00 */
[----:B------:R-:W-:Y:S04]  /*5cac0*/  LDS R21, [R4+0x8280] ;  /* 0x0082800004157984 */ /* 0x000fe80000000800 */
[----:B------:R-:W1:Y:S04]  /*5cad0*/  LDS R23, [R4+0xa280] ;  /* 0x00a2800004177984 */ /* 0x000e680000000800 */
[----:B------:R-:W-:Y:S04]  /*5cae0*/  STL.64 [R1+0x190], R12 ;  /* 0x0001900c01007387 */ /* 0x000fe80000100a00 */
[----:B------:R2:W-:Y:S04]  /*5caf0*/  STL.64 [R1+0x198], R14 ;  /* 0x0001980e01007387 */ /* 0x0005e80000100a00 */
[----:B------:R-:W3:Y:S01]  /*5cb00*/  LDL.LU R228, [R1+0x2110] ;  /* 0x0021100001e47983 */ /* 0x000ee20000300800 */
[C---:B--2---:R-:W-:Y:S11]  /*5cb10*/  HMMA.1688.F32.TF32 R12, R16.reuse, R220, R232 ;  /* 0x000000dc100c723c */ /* 0x044ff600000810e8 */
        /* <DEDUP_REMOVED lines=83> */
[----:B--2---:R-:W2:Y:S04]  /*5d050*/  LDL.LU R12, [R1+0x2830] ;  /* 0x00283000010c7983 */ /* 0x004ea80000300800 */
        /* <DEDUP_REMOVED lines=39> */
[----:B------:R-:W1:Y:S04]  /*5d2d0*/  LDL.LU R232, [R1+0x2100] ;  /* 0x0021000001e87983 */ /* 0x000e680000300800 */
[----:B------:R-:W1:Y:S04]  /*5d2e0*/  LDL.LU R233, [R1+0x2104] ;  /* 0x0021040001e97983 */ /* 0x000e680000300800 */
[----:B------:R-:W1:Y:S04]  /*5d2f0*/  LDL.LU R234, [R1+0x2108] ;  /* 0x0021080001ea7983 */ /* 0x000e680000300800 */
[----:B------:R-:W1:Y:S01]  /*5d300*/  LDL.LU R235, [R1+0x210c] ;  /* 0x00210c0001eb7983 */ /* 0x000e620000300800 */
[C---:B--2---:R-:W-:Y:S11]  /*5d310*/  HMMA.1688.F32.TF32 R212, R16.reuse, R216, R212 ;  /* 0x000000d810d4723c */ /* 0x044ff600000810d4 */
[----:B------:R-:W-:Y:S11]  /*5d320*/  @!UPT UIADD3 URZ, URZ, URZ, URZ ;  /* 0x0000003f3f3ff290 */ /* 0x000ff6000fffe03f */
[----:B------:R-:W-:Y:S01]  /*5d330*/  @!UPT UIADD3 URZ, URZ, URZ, URZ ;  /* 0x0000003f3f3ff290 */ /* 0x000fe2000fffe03f */
[----:B------:R-:W-:Y:S04]  /*5d340*/  STL.64 [R1+0x7b0], R212 ;  /* 0x0007b0d401007387 */ /* 0x000fe80000100a00 */
[----:B------:R2:W-:Y:S04]  /*5d350*/  STL.64 [R1+0x7b8], R214 ;  /* 0x0007b8d601007387 */ /* 0x0005e80000100a00 */
[----:B--2---:R-:W2:Y:S04]  /*5d360*/  LDL.LU.64 R214, [R1+0x5370] ;  /* 0x0053700001d67983 */ /* 0x004ea80000300a00 */
[----:B------:R-:W4:Y:S02]  /*5d370*/  LDL.LU.64 R212, [R1+0x5368] ;  /* 0x0053680001d47983 */ /* 0x000f240000300a00 */
[C---:B----4-:R-:W-:Y:S11]  /*5d380*/  HMMA.1688.F32.TF32 R208, R16.reuse, R212, R208 ;  /* 0x000000d410d0723c */ /* 0x050ff600000810d0 */
[----:B------:R-:W-:Y:S11]  /*5d390*/  @!UPT UIADD3 URZ, URZ, URZ, URZ ;  /* 0x0000003f3f3ff290 */ /* 0x000ff6000fffe03f */
[----:B------:R-:W-:Y:S01]  /*5d3a0*/  @!UPT UIADD3 URZ, URZ, URZ, URZ ;  /* 0x0000003f3f3ff290 */ /* 0x000fe2000fffe03f */
[----:B------:R-:W-:Y:S04]  /*5d3b0*/  STL.64 [R1+0x7a0], R208 ;  /* 0x0007a0d001007387 */ /* 0x000fe80000100a00 */
[----:B------:R4:W-:Y:S04]  /*5d3c0*/  STL.64 [R1+0x7a8], R210 ;  /* 0x0007a8d201007387 */ /* 0x0009e80000100a00 */
[----:B----4-:R-:W4:Y:S04]  /*5d3d0*/  LDL.LU.64 R210, [R1+0x5360] ;  /* 0x0053600001d27983 */ /* 0x010f280000300a00 */
[----:B------:R-:W3:Y:S02]  /*5d3e0*/  LDL.LU.64 R208, [R1+0x5358] ;  /* 0x0053580001d07983 */ /* 0x000ee40000300a00 */
[C---:B---3--:R-:W-:Y:S11]  /*5d3f0*/  HMMA.1688.F32.TF32 R204, R16.reuse, R208, R204 ;  /* 0x000000d010cc723c */ /* 0x048ff600000810cc */
[----:B------:R-:W-:Y:S11]  /*5d400*/  @!UPT UIADD3 URZ, URZ, URZ, URZ ;  /* 0x0000003f3f3ff290 */ /* 0x000ff6000fffe03f */
[----:B------:R-:W-:Y:S01]  /*5d410*/  @!UPT UIADD3 URZ, URZ, URZ, URZ ;  /* 0x0000003f3f3ff290 */ /* 0x000fe2000fffe03f */
[----:B------:R-:W-:Y:S04]  /*5d420*/  STL.64 [R1+0x790], R204 ;  /* 0x000790cc01007387 */ /* 0x000fe80000100a00 */
[----:B------:R3:W-:Y:S04]  /*5d430*/  STL.64 [R1+0x798], R206 ;  /* 0x000798ce01007387 */ /* 0x0007e80000100a00 */
[----:B---3--:R-:W3:Y:S04]  /*5d440*/  LDL.LU.64 R206, [R1+0x5350] ;  /* 0x0053500001ce7983 */ /* 0x008ee80000300a00 */
[----:B------:R-:W2:Y:S02]  /*5d450*/  LDL.LU.64 R204, [R1+0x5348] ;  /* 0x0053480001cc7983 */ /* 0x000ea40000300a00 */
[C---:B--2---:R-:W-:Y:S11]  /*5d460*/  HMMA.1688.F32.TF32 R12, R16.reuse, R204, R12 ;  /* 0x000000cc100c723c */ /* 0x044ff6000008100c */
[----:B------:R-:W-:Y:S11]  /*5d470*/  @!UPT UIADD3 URZ, URZ, URZ, URZ ;  /* 0x0000003f3f3ff290 */ /* 0x000ff6000fffe03f */
[----:B------:R-:W-:Y:S01]  /*5d480*/  @!UPT UIADD3 URZ, URZ, URZ, URZ ;  /* 0x0000003f3f3ff290 */ /* 0x000fe2000fffe03f */
[----:B------:R-:W-:Y:S04]  /*5d490*/  STL.64 [R1+0x780], R12 ;  /* 0x0007800c01007387 */ /* 0x000fe80000100a00 */
[----:B------:R2:W-:Y:S04]  /*5d4a0*/  STL.64 [R1+0x788], R14 ;  /* 0x0007880e01007387 */ /* 0x0005e80000100a00 */
[----:B--2---:R-:W2:Y:S04]  /*5d4b0*/  LDL.LU.64 R14, [R1+0x5340] ;  /* 0x00534000010e7983 */ /* 0x004ea80000300a00 */
[----:B------:R-:W2:Y:S01]  /*5d4c0*/  LDL.LU.64 R12, [R1+0x5338] ;  /* 0x00533800010c7983 */ /* 0x000ea20000300a00 */
[C---:B------:R-:W-:Y:S08]  /*5d4d0*/  HMMA.1688.F32.TF32 R236, R16.reuse, R200, R236 ;  /* 0x000000c810ec723c */ /* 0x040ff000000810ec */
[C---:B------:R-:W-:Y:S08]  /*5d4e0*/  HMMA.1688.F32.TF32 R240, R16.reuse, R196, R240 ;  /* 0x000000c410f0723c */ /* 0x040ff000000810f0 */
[C---:B------:R-:W-:Y:S08]  /*5d4f0*/  HMMA.1688.F32.TF32 R24, R16.reuse, R192, R24 ;  /* 0x000000c01018723c */ /* 0x040ff00000081018 */
[C---:B--2---:R-:W-:Y:S11]  /*5d500*/  HMMA.1688.F32.TF32 R244, R16.reuse, R12, R244 ;  /* 0x0000000c10f4723c */ /* 0x044ff600000810f4 */
[----:B------:R-:W-:Y:S11]  /*5d510*/  @!UPT UIADD3 URZ, URZ, URZ, URZ ;  /* 0x0000003f3f3ff290 */ /* 0x000ff6000fffe03f */
[----:B------:R-:W-:Y:S01]  /*5d520*/  @!UPT UIADD3 URZ, URZ, URZ, URZ ;  /* 0x0000003f3f3ff290 */ /* 0x000fe2000fffe03f */
[----:B------:R-:W-:Y:S04]  /*5d530*/  STL.64 [R1+0x770], R244 ;  /* 0x000770f401007387 */ /* 0x000fe80000100a00 */
[----:B------:R2:W-:Y:S02]  /*5d540*/  STL.64 [R1+0x778], R246 ;  /* 0x000778f601007387 */ /* 0x0005e40000100a00 */
[C---:B--2---:R-:W-:Y:S11]  /*5d550*/  HMMA.1688.F32.TF32 R244, R16.reuse, R8, R248 ;  /* 0x0000000810f4723c */ /* 0x044ff600000810f8 */
[----:B------:R-:W-:Y:S11]  /*5d560*/  @!UPT UIADD3 URZ, URZ, URZ, URZ ;  /* 0x0000003f3f3ff290 */ /* 0x000ff6000fffe03f */
[----:B------:R-:W-:Y:S01]  /*5d570*/  @!UPT UIADD3 URZ, URZ, URZ, URZ ;  /* 0x0000003f3f3ff290 */ /* 0x000fe2000fffe03f */
[----:B------:R-:W-:Y:S04]  /*5d580*/  STL.64 [R1+0x760], R244 ;  /* 0x000760f401007387 */ /* 0x000fe80000100a00 */
[----:B------:R-:W-:Y:S04]  /*5d590*/  STL.64 [R1+0x768], R246 ;  /* 0x000768f601007387 */ /* 0x000fe80000100a00 */
[----:B------:R-:W-:Y:S04]  /*5d5a0*/  STL.64 [R1+0x750], R236 ;  /* 0x000750ec01007387 */ /* 0x000fe80000100a00 */
[----:B------:R2:W-:Y:S04]  /*5d5b0*/  STL.64 [R1+0x758], R238 ;  /* 0x000758ee01007387 */ /* 0x0005e80000100a00 */
[----:B------:R-:W-:Y:S04]  /*5d5c0*/  STL.64 [R1+0x740], R240 ;  /* 0x000740f001007387 */ /* 0x000fe80000100a00 */
[----:B------:R-:W-:Y:S01]  /*5d5d0*/  STL.64 [R1+0x748], R242 ;  /* 0x000748f201007387 */ /* 0x000fe20000100a00 */
[C---:B--2---:R-:W-:Y:S03]  /*5d5e0*/  HMMA.1688.F32.TF32 R236, R16.reuse, R188, R28 ;  /* 0x000000bc10ec723c */ /* 0x044fe6000008101c */
[----:B------:R-:W-:Y:S04]  /*5d5f0*/  STL.64 [R1+0x730], R24 ;  /* 0x0007301801007387 */ /* 0x000fe80000100a00 */
[----:B------:R2:W-:Y:S01]  /*5d600*/  STL.64 [R1+0x738], R26 ;  /* 0x0007381a01007387 */ /* 0x0005e20000100a00 */
[C---:B------:R-:W-:Y:S08]  /*5d610*/  HMMA.1688.F32.TF32 R28, R16.reuse, R184, R32 ;  /* 0x000000b8101c723c */ /* 0x040ff00000081020 */
[C---:B--2---:R-:W-:Y:S07]  /*5d620*/  HMMA.1688.F32.TF32 R24, R16.reuse, R180, R36 ;  /* 0x000000b41018723c */ /* 0x044fee0000081024 */
[----:B------:R-:W-:Y:S01]  /*5d630*/  STL.64 [R1+0x720], R236 ;  /* 0x000720ec01007387 */ /* 0x000fe20000100a00 */
[C---:B------:R-:W-:Y:S03]  /*5d640*/  HMMA.1688.F32.TF32 R32, R16.reuse, R176, R40 ;  /* 0x000000b01020723c */ /* 0x040fe60000081028 */
[----:B------:R-:W-:Y:S04]  /*5d650*/  STL.64 [R1+0x728], R238 ;  /* 0x000728ee01007387 */ /* 0x000fe80000100a00 */
[----:B------:R-:W-:Y:S04]  /*5d660*/  STL.64 [R1+0x710], R28 ;  /* 0x0007101c01007387 */ /* 0x000fe80000100a00 */
[----:B------:R2:W-:Y:S04]  /*5d670*/  STL.64 [R1+0x718], R30 ;  /* 0x0007181e01007387 */ /* 0x0005e80000100a00 */
[----:B------:R-:W-:Y:S04]  /*5d680*/  STL.64 [R1+0x700], R24 ;  /* 0x0007001801007387 */ /* 0x000fe80000100a00 */
[----:B------:R1:W-:Y:S01]  /*5d690*/  STL.64 [R1+0x708], R26 ;  /* 0x0007081a01007387 */ /* 0x0003e20000100a00 */
[C---:B--2---:R-:W-:Y:S08]  /*5d6a0*/  HMMA.1688.F32.TF32 R28, R16.reuse, R172, R44 ;  /* 0x000000ac101c723c */ /* 0x044ff0000008102c */
[C---:B-1----:R-:W-:Y:S01]  /*5d6b0*/  HMMA.1688.F32.TF32 R24, R16.reuse, R168, R48 ;  /* 0x000000a81018723c */ /* 0x042fe20000081030 */
        /* <DEDUP_REMOVED lines=44> */
[----:B--2---:R-:W-:Y:S08]  /*5d980*/  HMMA.1688.F32.TF32 R24, R16, R108, R228 ;  /* 0x0000006c1018723c */ /* 0x004ff000000810e4 */
[C---:B------:R-:W-:Y:S01]  /*5d990*/  HMMA.1688.F32.TF32 R16, R20.reuse, R224, R232 ;  /* 0x000000e01410723c */ /* 0x040fe200000810e8 */
[----:B------:R1:W-:Y:S04]  /*5d9a0*/  STL.64 [R1+0x600], R32 ;  /* 0x0006002001007387 */ /* 0x0003e80000100a00 */
[----:B------:R2:W-:Y:S04]  /*5d9b0*/  STL.64 [R1+0x608], R34 ;  /* 0x0006082201007387 */ /* 0x0005e80000100a00 */
[----:B------:R-:W-:Y:S04]  /*5d9c0*/  STL.64 [R1+0x5f0], R28 ;  /* 0x0005f01c01007387 */ /* 0x000fe80000100a00 */
[----:B------:R-:W-:Y:S04]  /*5d9d0*/  STL.64 [R1+0x5f8], R30 ;  /* 0x0005f81e01007387 */ /* 0x000fe80000100a00 */
[----:B------:R-:W3:Y:S04]  /*5d9e0*/  LDL.LU R228, [R1+0x2500] ;  /* 0x0025000001e47983 */ /* 0x000ee80000300800 */
[----:B------:R1:W-:Y:S04]  /*5d9f0*/  STL.64 [R1+0x180], R24 ;  /* 0x0001801801007387 */ /* 0x0003e80000100a00 */
[----:B------:R1:W-:Y:S04]  /*5da00*/  STL.64 [R1+0x188], R26 ;  /* 0x0001881a01007387 */ /* 0x0003e80000100a00 */
[----:B------:R-:W-:Y:S04]  /*5da10*/  STL.64 [R1+0x170], R16 ;  /* 0x0001701001007387 */ /* 0x000fe80000100a00 */
[----:B------:R-:W-:Y:S04]  /*5da20*/  STL.64 [R1+0x178], R18 ;  /* 0x0001781201007387 */ /* 0x000fe80000100a00 */
        /* <DEDUP_REMOVED lines=55> */
[----:B-1----:R-:W3:Y:S04]  /*5dda0*/  LDL.LU R32, [R1+0x2620] ;  /* 0x0026200001207983 */ /* 0x002ee80000300800 */
[----:B------:R-:W3:Y:S04]  /*5ddb0*/  LDL.LU R33, [R1+0x2624] ;  /* 0x0026240001217983 */ /* 0x000ee80000300800 */
[----:B--2---:R-:W3:Y:S04]  /*5ddc0*/  LDL.LU R34, [R1+0x2628] ;  /* 0x0026280001227983 */ /* 0x004ee80000300800 */
        /* <DEDUP_REMOVED lines=49> */
[----:B------:R-:W-:Y:S04]  /*5e0e0*/  LDS R16, [R3+0x8300] ;  /* 0x0083000003107984 */ /* 0x000fe80000000800 */
[----:B------:R-:W-:Y:S04]  /*5e0f0*/  LDS R18, [R3+0xa300] ;  /* 0x00a3000003127984 */ /* 0x000fe80000000800 */
[----:B------:R-:W-:Y:S04]  /*5e100*/  LDS R17, [R4+0x8300] ;  /* 0x0083000004117984 */ /* 0x000fe80000000800 */
[----:B------:R-:W1:Y:S01]  /*5e110*/  LDS R19, [R4+0xa300] ;  /* 0x00a3000004137984 */ /* 0x000e620000000800 */
[C---:B--2---:R-:W-:Y:S08]  /*5e120*/  HMMA.1688.F32.TF32 R84, R20.reuse, R216, R84 ;  /* 0x000000d81454723c */ /* 0x044ff00000081054 */
[C---:B---3--:R-:W-:Y:S11]  /*5e130*/  HMMA.1688.F32.TF32 R24, R20.reuse, R220, R24 ;  /* 0x000000dc1418723c */ /* 0x048ff60000081018 */
[----:B------:R-:W-:Y:S11]  /*5e140*/  @!UPT UIADD3 URZ, URZ, URZ, URZ ;  /* 0x0000003f3f3ff290 */ /* 0x000ff6000fffe03f */
[----:B------:R-:W-:Y:S01]  /*5e150*/  @!UPT UIADD3 URZ, URZ, URZ, URZ ;  /* 0x0000003f3f3ff290 */ /* 0x000fe2000fffe03f */
[----:B------:R2:W-:Y:S04]  /*5e160*/  STL.64 [R1+0x5e0], R24 ;  /* 0x0005e01801007387 */ /* 0x0005e80000100a00 */
[----:B------:R-:W-:Y:S04]  /*5e170*/  STL.64 [R1+0x5e8], R26 ;  /* 0x0005e81a01007387 */ /* 0x000fe80000100a00 */
[----:B--2---:R-:W2:Y:S04]  /*5e180*/  LDL.LU.64 R24, [R1+0x5330] ;  /* 0x0053300001187983 */ /* 0x004ea80000300a00 */
[----:B------:R3:W-:Y:S04]  /*5e190*/  STL.64 [R1+0x5d0], R84 ;  /* 0x0005d05401007387 */ /* 0x0007e80000100a00 */
[----:B------:R-:W-:Y:S04]  /*5e1a0*/  STL.64 [R1+0x5d8], R86 ;  /* 0x0005d85601007387 */ /* 0x000fe80000100a00 */
[----:B---3--:R-:W3:Y:S01]  /*5e1b0*/  LDL.LU.64 R84, [R1+0x5328] ;  /* 0x0053280001547983 */ /* 0x008ee20000300a00 */
[C---:B----4-:R-:W-:Y:S08]  /*5e1c0*/  HMMA.1688.F32.TF32 R244, R20.reuse, R212, R244 ;  /* 0x000000d414f4723c */ /* 0x050ff000000810f4 */
[C---:B------:R-:W-:Y:S08]  /*5e1d0*/  HMMA.1688.F32.TF32 R248, R20.reuse, R208, R248 ;  /* 0x000000d014f8723c */ /* 0x040ff000000810f8 */
[C---:B------:R-:W-:Y:S07]  /*5e1e0*/  HMMA.1688.F32.TF32 R240, R20.reuse, R12, R240 ;  /* 0x0000000c14f0723c */ /* 0x040fee00000810f0 */
[----:B------:R-:W-:Y:S04]  /*5e1f0*/  STL.64 [R1+0x5c0], R244 ;  /* 0x0005c0f401007387 */ /* 0x000fe80000100a00 */
[----:B------:R4:W-:Y:S01]  /*5e200*/  STL.64 [R1+0x5c8], R246 ;  /* 0x0005c8f601007387 */ /* 0x0009e20000100a00 */
[C---:B------:R-:W-:Y:S08]  /*5e210*/  HMMA.1688.F32.TF32 R32, R20.reuse, R200, R32 ;  /* 0x000000c81420723c */ /* 0x040ff00000081020 */
[C---:B----4-:R-:W-:Y:S08]  /*5e220*/  HMMA.1688.F32.TF32 R244, R20.reuse, R204, R236 ;  /* 0x000000cc14f4723c */ /* 0x050ff000000810ec */
[C---:B------:R-:W-:Y:S08]  /*5e230*/  HMMA.1688.F32.TF32 R236, R20.reuse, R8, R28 ;  /* 0x0000000814ec723c */ /* 0x040ff0000008101c */
[C---:B------:R-:W-:Y:S01]  /*5e240*/  HMMA.1688.F32.TF32 R28, R20.reuse, R196, R36 ;  /* 0x000000c4141c723c */ /* 0x040fe20000081024 */
        /* <DEDUP_REMOVED lines=13> */
[C---:B----4-:R-:W-:Y:S08]  /*5e320*/  HMMA.1688.F32.TF32 R32, R20.reuse, R188, R44 ;  /* 0x000000bc1420723c */ /* 0x050ff0000008102c */
        /* <DEDUP_REMOVED lines=9> */
[C---:B----4-:R-:W-:Y:S03]  /*5e3c0*/  HMMA.1688.F32.TF32 R28, R20.reuse, R172, R60 ;  /* 0x000000ac141c723c */ /* 0x050fe6000008103c */
        /* <DEDUP_REMOVED lines=35> */
[----:B----4-:R-:W-:Y:S03]  /*5e600*/  HMMA.1688.F32.TF32 R28, R20, R124, R232 ;  /* 0x0000007c141c723c */ /* 0x010fe600000810e8 */
[----:B------:R-:W-:Y:S04]  /*5e610*/  STL.64 [R1+0x460], R36 ;  /* 0x0004602401007387 */ /* 0x000fe80000100a00 */
[----:B------:R-:W-:Y:S04]  /*5e620*/  STL.64 [R1+0x468], R38 ;  /* 0x0004682601007387 */ /* 0x000fe80000100a00 */
[----:B------:R-:W4:Y:S01]  /*5e630*/  LDL.LU R228, [R1+0x2370] ;  /* 0x0023700001e47983 */ /* 0x000f220000300800 */
[----:B---3--:R-:W-:-:S03]  /*5e640*/  MOV R230, R85 ;  /* 0x0000005500e67202 */ /* 0x008fc60000000f00 */
[----:B------:R1:W-:Y:S04]  /*5e650*/  STL.64 [R1+0x450], R32 ;  /* 0x0004502001007387 */ /* 0x0003e80000100a00 */
[----:B------:R3:W-:Y:S01]  /*5e660*/  STL.64 [R1+0x458], R34 ;  /* 0x0004582201007387 */ /* 0x0007e20000100a00 */
[----:B------:R-:W-:-:S03]  /*5e670*/  IMAD.MOV.U32 R231, RZ, RZ, R84 ;  /* 0x000000ffffe77224 */ /* 0x000fc600078e0054 */
[----:B------:R1:W-:Y:S04]  /*5e680*/  STL.64 [R1+0x440], R28 ;  /* 0x0004401c01007387 */ /* 0x0003e80000100a00 */
[----:B------:R1:W-:Y:S04]  /*5e690*/  STL.64 [R1+0x448], R30 ;  /* 0x0004481e01007387 */ /* 0x0003e80000100a00 */
[----:B------:R-:W4:Y:S04]  /*5e6a0*/  LDL.LU R229, [R1+0x2374] ;  /* 0x0023740001e57983 */ /* 0x000f280000300800 */
[----:B------:R-:W2:Y:S04]  /*5e6b0*/  LDL.LU R85, [R1+0x5324] ;  /* 0x0053240001557983 */ /* 0x000ea80000300800 */
[----:B------:R-:W3:Y:S04]  /*5e6c0*/  LDL.LU R84, [R1+0x5320] ;  /* 0x0053200001547983 */ /* 0x000ee80000300800 */
[----:B------:R-:W4:Y:S04]  /*5e6d0*/  LDL.LU R104, [R1+0x2380] ;  /* 0x0023800001687983 */ /* 0x000f280000300800 */
[----:B------:R-:W4:Y:S04]  /*5e6e0*/  LDL.LU R105, [R1+0x2384] ;  /* 0x0023840001697983 */ /* 0x000f280000300800 */
[----:B------:R-:W4:Y:S04]  /*5e6f0*/  LDL.LU R106, [R1+0x2388] ;  /* 0x00238800016a7983 */ /* 0x000f280000300800 */
[----:B------:R-:W4:Y:S01]  /*5e700*/  LDL.LU R107, [R1+0x238c] ;  /* 0x00238c00016b7983 */ /* 0x000f220000300800 */
[----:B--2---:R-:W-:-:S03]  /*5e710*/  IMAD.MOV.U32 R100, RZ, RZ, R85 ;  /* 0x000000ffff647224 */ /* 0x004fc600078e0055 */
[----:B------:R-:W2:Y:S01]  /*5e720*/  LDL.LU R85, [R1+0x531c] ;  /* 0x00531c0001557983 */ /* 0x000ea20000300800 */
[----:B---3--:R-:W-:-:S03]  /*5e730*/  IMAD.MOV.U32 R101, RZ, RZ, R84 ;  /* 0x000000ffff657224 */ /* 0x008fc600078e0054 */
[----:B------:R-:W3:Y:S04]  /*5e740*/  LDL.LU R84, [R1+0x5318] ;  /* 0x0053180001547983 */ /* 0x000ee80000300800 */
[----:B------:R-:W4:Y:S04]  /*5e750*/  LDL.LU R102, [R1+0x2398] ;  /* 0x0023980001667983 */ /* 0x000f280000300800 */
[----:B------:R-:W4:Y:S04]  /*5e760*/  LDL.LU R103, [R1+0x239c] ;  /* 0x00239c0001677983 */ /* 0x000f280000300800 */
[----:B------:R-:W4:Y:S04]  /*5e770*/  LDL.LU R88, [R1+0x23b0] ;  /* 0x0023b00001587983 */ /* 0x000f280000300800 */
[----:B------:R-:W4:Y:S01]  /*5e780*/  LDL.LU R89, [R1+0x23b4] ;  /* 0x0023b40001597983 */ /* 0x000f220000300800 */
[----:B--2---:R-:W-:-:S03]  /*5e790*/  IMAD.MOV.U32 R90, RZ, RZ, R85 ;  /* 0x000000ffff5a7224 */ /* 0x004fc600078e0055 */
[----:B------:R-:W2:Y:S01]  /*5e7a0*/  LDL.LU R85, [R1+0x5314] ;  /* 0x0053140001557983 */ /* 0x000ea20000300800 */
[----:B---3--:R-:W-:-:S03]  /*5e7b0*/  MOV R91, R84 ;  /* 0x00000054005b7202 */ /* 0x008fc60000000f00 */
[----:B------:R-:W3:Y:S04]  /*5e7c0*/  LDL.LU R84, [R1+0x5310] ;  /* 0x0053100001547983 */ /* 0x000ee80000300800 */
[----:B------:R-:W4:Y:S04]  /*5e7d0*/  LDL.LU R80, [R1+0x23c0] ;  /* 0x0023c00001507983 */ /* 0x000f280000300800 */
[----:B------:R-:W4:Y:S04]  /*5e7e0*/  LDL.LU R81, [R1+0x23c4] ;  /* 0x0023c40001517983 */ /* 0x000f280000300800 */
[----:B------:R-:W4:Y:S04]  /*5e7f0*/  LDL.LU R82, [R1+0x23c8] ;  /* 0x0023c80001527983 */ /* 0x000f280000300800 */
[----:B------:R-:W4:Y:S04]  /*5e800*/  LDL.LU R83, [R1+0x23cc] ;  /* 0x0023cc0001537983 */ /* 0x000f280000300800 */
[----:B------:R-:W4:Y:S04]  /*5e810*/  LDL.LU R76, [R1+0x23d0] ;  /* 0x0023d000014c7983 */ /* 0x000f280000300800 */
[----:B------:R-:W4:Y:S01]  /*5e820*/  LDL.LU R77, [R1+0x23d4] ;  /* 0x0023d400014d7983 */ /* 0x000f220000300800 */
[----:B--2---:R-:W-:-:S02]  /*5e830*/  IMAD.MOV.U32 R79, RZ, RZ, R85 ;  /* 0x000000ffff4f7224 */ /* 0x004fc400078e0055 */
[----:B---3--:R-:W-:Y:S02]  /*5e840*/  IMAD.MOV.U32 R78, RZ, RZ, R84 ;  /* 0x000000ffff4e7224 */ /* 0x008fe400078e0054 */
[----:B------:R-:W2:Y:S04]  /*5e850*/  LDL.LU R84, [R1+0x530c] ;  /* 0x00530c0001547983 */ /* 0x000ea80000300800 */
        /* <DEDUP_REMOVED lines=17> */
[----:B--2---:R-:W-:Y:S01]  /*5e970*/  IMAD.MOV.U32 R247, RZ, RZ, R85 ;  /* 0x000000fffff77224 */ /* 0x004fe200078e0055 */
[----:B---3--:R-:W-:-:S02]  /*5e980*/  MOV R246, R84 ;  /* 0x0000005400f67202 */ /* 0x008fc40000000f00 */
        /* <DEDUP_REMOVED lines=27> */
[----:B------:R-:W2:Y:S04]  /*5eb40*/  LDL.LU R84, [R1+0x52e0] ;  /* 0x0052e00001547983 */ /* 0x000ea80000300800 */
[----:B------:R-:W3:Y:S04]  /*5eb50*/  LDL.LU R40, [R1+0x20f0] ;  /* 0x0020f00001287983 */ /* 0x000ee80000300800 */
[----:B------:R-:W3:Y:S04]  /*5eb60*/  LDL.LU R41, [R1+0x20f4] ;  /* 0x0020f40001297983 */ /* 0x000ee80000300800 */
[----:B------:R-:W3:Y:S04]  /*5eb70*/  LDL.LU R42, [R1+0x20f8] ;  /* 0x0020f800012a7983 */ /* 0x000ee80000300800 */
[----:B------:R-:W3:Y:S04]  /*5eb80*/  LDL.LU R43, [R1+0x20fc] ;  /* 0x0020fc00012b7983 */ /* 0x000ee80000300800 */
[----:B-1----:R-:W2:Y:S04]  /*5eb90*/  LDL.LU R32, [R1+0x24d0] ;  /* 0x0024d00001207983 */ /* 0x002ea80000300800 */
        /* <DEDUP_REMOVED lines=38> */
[----:B------:R-:W-:Y:S08]  /*5ee00*/  HMMA.1688.F32.TF32 R56, R16, R208, R56 ;  /* 0x000000d01038723c */ /* 0x000ff00000081038 */
[C---:B--2---:R-:W-:Y:S08]  /*5ee10*/  HMMA.1688.F32.TF32 R32, R20.reuse, R116, R32 ;  /* 0x000000741420723c */ /* 0x044ff00000081020 */
[C---:B---3--:R-:W-:Y:S08]  /*5ee20*/  HMMA.1688.F32.TF32 R28, R20.reuse, R120, R28 ;  /* 0x00000078141c723c */ /* 0x048ff0000008101c */
[C---:B------:R-:W-:Y:S08]  /*5ee30*/  HMMA.1688.F32.TF32 R36, R20.reuse, R112, R36 ;  /* 0x000000701424723c */ /* 0x040ff00000081024 */
[----:B------:R-:W-:Y:S07]  /*5ee40*/  HMMA.1688.F32.TF32 R20, R20, R108, R40 ;  /* 0x0000006c1414723c */ /* 0x000fee0000081028 */
[----:B------:R1:W-:Y:S04]  /*5ee50*/  STL.64 [R1+0x430], R28 ;  /* 0x0004301c01007387 */ /* 0x0003e80000100a00 */
[----:B------:R-:W-:Y:S04]  /*5ee60*/  STL.64 [R1+0x438], R30 ;  /* 0x0004381e01007387 */ /* 0x000fe80000100a00 */
[----:B-1----:R-:W2:Y:S04]  /*5ee70*/  LDL.LU.64 R28, [R1+0x52d8] ;  /* 0x0052d800011c7983 */ /* 0x002ea80000300a00 */
[----:B------:R1:W-:Y:S04]  /*5ee80*/  STL.64 [R1+0x420], R32 ;  /* 0x0004202001007387 */ /* 0x0003e80000100a00 */
[----:B------:R-:W-:Y:S04]  /*5ee90*/  STL.64 [R1+0x428], R34 ;  /* 0x0004282201007387 */ /* 0x000fe80000100a00 */
[----:B-1----:R-:W3:Y:S04]  /*5eea0*/  LDL.LU.64 R32, [R1+0x52d0] ;  /* 0x0052d00001207983 */ /* 0x002ee80000300a00 */
[----:B------:R1:W-:Y:S04]  /*5eeb0*/  STL.64 [R1+0x410], R36 ;  /* 0x0004102401007387 */ /* 0x0003e80000100a00 */
[----:B------:R-:W-:Y:S04]  /*5eec0*/  STL.64 [R1+0x418], R38 ;  /* 0x0004182601007387 */ /* 0x000fe80000100a00 */
[----:B-1----:R-:W4:Y:S04]  /*5eed0*/  LDL.LU.64 R36, [R1+0x52c8] ;  /* 0x0052c80001247983 */ /* 0x002f280000300a00 */
[----:B------:R-:W2:Y:S04]  /*5eee0*/  LDL.LU.64 R40, [R1+0x52c0] ;  /* 0x0052c00001287983 */ /* 0x000ea80000300a00 */
[----:B------:R1:W-:Y:S04]  /*5eef0*/  STL.64 [R1+0x160], R20 ;  /* 0x0001601401007387 */ /* 0x0003e80000100a00 */
[----:B------:R1:W-:Y:S04]  /*5ef00*/  STL.64 [R1+0x168], R22 ;  /* 0x0001681601007387 */ /* 0x0003e80000100a00 */
[----:B-1----:R-:W2:Y:S04]  /*5ef10*/  LDL.LU R20, [R1+0x2430] ;  /* 0x0024300001147983 */ /* 0x002ea80000300800 */
[----:B------:R-:W2:Y:S04]  /*5ef20*/  LDL.LU R21, [R1+0x2434] ;  /* 0x0024340001157983 */ /* 0x000ea80000300800 */
[----:B------:R-:W2:Y:S04]  /*5ef30*/  LDL.LU R22, [R1+0x2438] ;  /* 0x0024380001167983 */ /* 0x000ea80000300800 */
[----:B------:R-:W2:Y:S01]  /*5ef40*/  LDL.LU R23, [R1+0x243c] ;  /* 0x00243c0001177983 */ /* 0x000ea20000300800 */
        /* <DEDUP_REMOVED lines=8> */
[----:B------:R1:W-:Y:S04]  /*5efd0*/  STL.64 [R1+0x400], R44 ;  /* 0x0004002c01007387 */ /* 0x0003e80000100a00 */
[----:B------:R-:W-:Y:S03]  /*5efe0*/  STL.64 [R1+0x408], R46 ;  /* 0x0004082e01007387 */ /* 0x000fe60000100a00 */
[C---:B------:R-:W-:Y:S01]  /*5eff0*/  HMMA.1688.F32.TF32 R92, R16.reuse, R200, R92 ;  /* 0x000000c8105c723c */ /* 0x040fe2000008105c */
[----:B------:R-:W-:Y:S04]  /*5f000*/  LDS R84, [R3+0x8380] ;  /* 0x0083800003547984 */ /* 0x000fe80000000800 */
[----:B-1----:R-:W3:Y:S04]  /*5f010*/  LDL.LU.64 R44, [R1+0x52b8] ;  /* 0x0052b800012c7983 */ /* 0x002ee80000300a00 */
[----:B------:R1:W-:Y:S04]  /*5f020*/  STL.64 [R1+0x3f0], R48 ;  /* 0x0003f03001007387 */ /* 0x0003e80000100a00 */
[----:B------:R-:W-:Y:S01]  /*5f030*/  STL.64 [R1+0x3f8], R50 ;  /* 0x0003f83201007387 */ /* 0x000fe20000100a00 */
[C---:B------:R-:W-:Y:S03]  /*5f040*/  HMMA.1688.F32.TF32 R248, R16.reuse, R188, R248 ;  /* 0x000000bc10f8723c */ /* 0x040fe600000810f8 */
[----:B------:R-:W-:Y:S04]  /*5f050*/  LDS R86, [R3+0xa380] ;  /* 0x00a3800003567984 */ /* 0x000fe80000000800 */
[----:B-1----:R-:W3:Y:S04]  /*5f060*/  LDL.LU.64 R48, [R1+0x52b0] ;  /* 0x0052b00001307983 */ /* 0x002ee80000300a00 */
[----:B------:R1:W-:Y:S04]  /*5f070*/  STL.64 [R1+0x3e0], R52 ;  /* 0x0003e03401007387 */ /* 0x0003e80000100a00 */
[----:B------:R-:W-:Y:S04]  /*5f080*/  STL.64 [R1+0x3e8], R54 ;  /* 0x0003e83601007387 */ /* 0x000fe80000100a00 */
[----:B------:R-:W-:Y:S04]  /*5f090*/  LDS R85, [R4+0x8380] ;  /* 0x0083800004557984 */ /* 0x000fe80000000800 */
[----:B-1----:R-:W3:Y:S04]  /*5f0a0*/  LDL.LU.64 R52, [R1+0x52a8] ;  /* 0x0052a80001347983 */ /* 0x002ee80000300a00 */
[----:B------:R1:W-:Y:S04]  /*5f0b0*/  STL.64 [R1+0x3d0], R56 ;  /* 0x0003d03801007387 */ /* 0x0003e80000100a00 */
[----:B------:R-:W-:Y:S04]  /*5f0c0*/  STL.64 [R1+0x3d8], R58 ;  /* 0x0003d83a01007387 */ /* 0x000fe80000100a00 */
[----:B------:R-:W2:Y:S04]  /*5f0d0*/  LDS R87, [R4+0xa380] ;  /* 0x00a3800004577984 */ /* 0x000ea80000000800 */
[----:B-1----:R-:W3:Y:S04]  /*5f0e0*/  LDL.LU.64 R56, [R1+0x52a0] ;  /* 0x0052a00001387983 */ /* 0x002ee80000300a00 */
[----:B------:R1:W-:Y:S04]  /*5f0f0*/  STL.64 [R1+0x3c0], R60 ;  /* 0x0003c03c01007387 */ /* 0x0003e80000100a00 */
[----:B------:R-:W-:Y:S04]  /*5f100*/  STL.64 [R1+0x3c8], R62 ;  /* 0x0003c83e01007387 */ /* 0x000fe80000100a00 */
        /* <DEDUP_REMOVED lines=9> */
[----:B-1----:R-:W3:Y:S01]  /*5f1a0*/  LDL.LU.64 R92, [R1+0x5280] ;  /* 0x00528000015c7983 */ /* 0x002ee20000300a00 */
[C---:B--2---:R-:W-:Y:S11]  /*5f1b0*/  HMMA.1688.F32.TF32 R20, R16.reuse, R196, R20 ;  /* 0x000000c41014723c */ /* 0x044ff60000081014 */
[----:B------:R-:W-:Y:S11]  /*5f1c0*/  @!UPT UIADD3 URZ, URZ, URZ, URZ ;  /* 0x0000003f3f3ff290 */ /* 0x000ff6000fffe03f */
[----:B------:R-:W-:Y:S01]  /*5f1d0*/  @!UPT UIADD3 URZ, URZ, URZ, URZ ;  /* 0x0000003f3f3ff290 */ /* 0x000fe2000fffe03f */
[----:B------:R-:W-:Y:S04]  /*5f1e0*/  STL.64 [R1+0x380], R20 ;  /* 0x0003801401007387 */ /* 0x000fe80000100a00 */
[----:B------:R1:W-:Y:S02]  /*5f1f0*/  STL.64 [R1+0x388], R22 ;  /* 0x0003881601007387 */ /* 0x0003e40000100a00 */
[C---:B-1----:R-:W-:Y:S08]  /*5f200*/  HMMA.1688.F32.TF32 R20, R16.reuse, R192, R244 ;  /* 0x000000c01014723c */ /* 0x042ff000000810f4 */
[C---:B------:R-:W-:Y:S11]  /*5f210*/  HMMA.1688.F32.TF32 R244, R16.reuse, R184, R236 ;  /* 0x000000b810f4723c */ /* 0x040ff600000810ec */
[----:B------:R-:W-:Y:S04]  /*5f220*/  @!UPT UIADD3 URZ, URZ, URZ, URZ ;  /* 0x0000003f3f3ff290 */ /* 0x000fe8000fffe03f */
[----:B------:R-:W-:Y:S04]  /*5f230*/  STL.64 [R1+0x370], R20 ;  /* 0x0003701401007387 */ /* 0x000fe80000100a00 */
[----:B------:R1:W-:Y:S02]  /*5f240*/  STL.64 [R1+0x378], R22 ;  /* 0x0003781601007387 */ /* 0x0003e40000100a00 */
[C---:B-1----:R-:W-:Y:S02]  /*5f250*/  HMMA.1688.F32.TF32 R20, R16.reuse, R180, R240 ;  /* 0x000000b41014723c */ /* 0x042fe400000810f0 */
[----:B------:R-:W-:Y:S04]  /*5f260*/  STL.64 [R1+0x360], R248 ;  /* 0x000360f801007387 */ /* 0x000fe80000100a00 */
[----:B------:R-:W-:Y:S02]  /*5f270*/  STL.64 [R1+0x368], R250 ;  /* 0x000368fa01007387 */ /* 0x000fe40000100a00 */
[C---:B------:R-:W-:Y:S02]  /*5f280*/  HMMA.1688.F32.TF32 R236, R16.reuse, R176, R72 ;  /* 0x000000b010ec723c */ /* 0x040fe40000081048 */
[----:B------:R-:W-:Y:S04]  /*5f290*/  STL.64 [R1+0x350], R244 ;  /* 0x000350f401007387 */ /* 0x000fe80000100a00 */
[----:B------:R-:W-:Y:S02]  /*5f2a0*/  STL.64 [R1+0x358], R246 ;  /* 0x000358f601007387 */ /* 0x000fe40000100a00 */
[C---:B------:R-:W-:Y:S07]  /*5f2b0*/  HMMA.1688.F32.TF32 R72, R16.reuse, R172, R76 ;  /* 0x000000ac1048723c */ /* 0x040fee000008104c */
[----:B------:R-:W-:Y:S04]  /*5f2c0*/  STL.64 [R1+0x340], R20 ;  /* 0x0003401401007387 */ /* 0x000fe80000100a00 */
[----:B------:R1:W-:Y:S02]  /*5f2d0*/  STL.64 [R1+0x348], R22 ;  /* 0x0003481601007387 */ /* 0x0003e40000100a00 */
[C---:B-1----:R-:W-:Y:S02]  /*5f2e0*/  HMMA.1688.F32.TF32 R20, R16.reuse, R168, R80 ;  /* 0x000000a81014723c */ /* 0x042fe40000081050 */
[----:B------:R-:W-:Y:S04]  /*5f2f0*/  STL.64 [R1+0x330], R236 ;  /* 0x000330ec01007387 */ /* 0x000fe80000100a00 */
[----:B------:R-:W-:Y:S02]  /*5f300*/  STL.64 [R1+0x338], R238 ;  /* 0x000338ee01007387 */ /* 0x000fe40000100a00 */
[C---:B------:R-:W-:Y:S02]  /*5f310*/  HMMA.1688.F32.TF32 R76, R16.reuse, R164, R88 ;  /* 0x000000a4104c723c */ /* 0x040fe40000081058 */
[----:B------:R-:W-:Y:S04]  /*5f320*/  STL.64 [R1+0x320], R72 ;  /* 0x0003204801007387 */ /* 0x000fe80000100a00 */
[----:B------:R1:W-:Y:S09]  /*5f330*/  STL.64 [R1+0x328], R74 ;  /* 0x0003284a01007387 */ /* 0x0003f20000100a00 */
[----:B------:R-:W-:Y:S01]  /*5f340*/  STL.64 [R1+0x310], R20 ;  /* 0x0003101401007387 */ /* 0x000fe20000100a00 */
[C---:B-1----:R-:W-:Y:S03]  /*5f350*/  HMMA.1688.F32.TF32 R72, R16.reuse, R160, R96 ;  /* 0x000000a01048723c */ /* 0x042fe60000081060 */
[----:B------:R1:W-:Y:S05]  /*5f360*/  STL.64 [R1+0x318], R22 ;  /* 0x0003181601007387 */ /* 0x0003ea0000100a00 */
[C---:B-1----:R-:W-:Y:S01]  /*5f370*/  HMMA.1688.F32.TF32 R20, R16.reuse, R156, R100 ;  /* 0x0000009c1014723c */ /* 0x042fe20000081064 */
[----:B------:R-:W-:Y:S04]  /*5f380*/  STL.64 [R1+0x300], R76 ;  /* 0x0003004c01007387 */ /* 0x000fe80000100a00 */
[----:B------:R1:W-:Y:S10]  /*5f390*/  STL.64 [R1+0x308], R78 ;  /* 0x0003084e01007387 */ /* 0x0003f40000100a00 */
[----:B------:R-:W-:Y:S04]  /*5f3a0*/  STL.64 [R1+0x2f0], R72 ;  /* 0x0002f04801007387 */ /* 0x000fe80000100a00 */
[----:B------:R2:W-:Y:S01]  /*5f3b0*/  STL.64 [R1+0x2f8], R74 ;  /* 0x0002f84a01007387 */ /* 0x0005e20000100a00 */
[C---:B-1----:R-:W-:Y:S03]  /*5f3c0*/  HMMA.1688.F32.TF32 R76, R16.reuse, R152, R104 ;  /* 0x00000098104c723c */ /* 0x042fe60000081068 */
[----:B------:R-:W-:Y:S05]  /*5f3d0*/  STL.64 [R1+0x2e0], R20 ;  /* 0x0002e01401007387 */ /* 0x000fea0000100a00 */
[C---:B--2---:R-:W-:Y:S01]  /*5f3e0*/  HMMA.1688.F32.TF32 R72, R16.reuse, R148, R228 ;  /* 0x000000941048723c */ /* 0x044fe200000810e4 */
[----:B------:R1:W-:Y:S07]  /*5f3f0*/  STL.64 [R1+0x2e8], R22 ;  /* 0x0002e81601007387 */ /* 0x0003ee0000100a00 */
[----:B-1----:R-:W-:Y:S07]  /*5f400*/  HMMA.1688.F32.TF32 R20, R16, R144, R232 ;  /* 0x000000901014723c */ /* 0x002fee00000810e8 */
[----:B------:R1:W-:Y:S04]  /*5f410*/  STL.64 [R1+0x2d0], R76 ;  /* 0x0002d04c01007387 */ /* 0x0003e80000100a00 */
[----:B------:R2:W-:Y:S04]  /*5f420*/  STL.64 [R1+0x2d8], R78 ;  /* 0x0002d84e01007387 */ /* 0x0005e80000100a00 */
[----:B------:R-:W2:Y:S04]  /*5f430*/  LDL.LU R240, [R1+0x2280] ;  /* 0x0022800001f07983 */ /* 0x000ea80000300800 */
[----:B------:R1:W-:Y:S01]  /*5f440*/  STL.64 [R1+0x2c0], R72 ;  /* 0x0002c04801007387 */ /* 0x0003e20000100a00 */
[----:B---3--:R-:W-:-:S03]  /*5f450*/  IMAD.MOV.U32 R242, RZ, RZ, R92 ;  /* 0x000000fffff27224 */ /* 0x008fc600078e005c */
[----:B------:R3:W-:Y:S01]  /*5f460*/  STL.64 [R1+0x2c8], R74 ;  /* 0x0002c84a01007387 */ /* 0x0007e20000100a00 */
[----:B------:R-:W-:-:S03]  /*5f470*/  IMAD.MOV.U32 R243, RZ, RZ, R93 ;  /* 0x000000fffff37224 */ /* 0x000fc600078e005d */
[----:B------:R1:W-:Y:S04]  /*5f480*/  STL.64 [R1+0x2b0], R20 ;  /* 0x0002b01401007387 */ /* 0x0003e80000100a00 */
[----:B------:R1:W-:Y:S04]  /*5f490*/  STL.64 [R1+0x2b8], R22 ;  /* 0x0002b81601007387 */ /* 0x0003e80000100a00 */
[----:B------:R-:W2:Y:S04]  /*5f4a0*/  LDL.LU R241, [R1+0x2284] ;  /* 0x0022840001f17983 */ /* 0x000ea80000300800 */
        /* <DEDUP_REMOVED lines=73> */
[C---:B------:R-:W-:Y:S03]  /*5f940*/  HMMA.1688.F32.TF32 R104, R16.reuse, R116, R104 ;  /* 0x000000741068723c */ /* 0x040fe60000081068 */
[----:B------:R-:W-:Y:S04]  /*5f950*/  STL.64 [R1+0x2a8], R74 ;  /* 0x0002a84a01007387 */ /* 0x000fe80000100a00 */
[----:B-1----:R-:W2:Y:S01]  /*5f960*/  LDL.LU.64 R72, [R1+0x5268] ;  /* 0x0052680001487983 */ /* 0x002ea20000300a00 */
[----:B------:R-:W-:Y:S03]  /*5f970*/  HMMA.1688.F32.TF32 R16, R16, R108, R232 ;  /* 0x0000006c1010723c */ /* 0x000fe600000810e8 */
[----:B------:R1:W-:Y:S04]  /*5f980*/  STL.64 [R1+0x290], R76 ;  /* 0x0002904c01007387 */ /* 0x0003e80000100a00 */
[----:B------:R-:W-:Y:S04]  /*5f990*/  STL.64 [R1+0x298], R78 ;  /* 0x0002984e01007387 */ /* 0x000fe80000100a00 */
[----:B-1----:R-:W3:Y:S04]  /*5f9a0*/  LDL.LU.64 R76, [R1+0x5260] ;  /* 0x00526000014c7983 */ /* 0x002ee80000300a00 */
[----:B------:R1:W-:Y:S04]  /*5f9b0*/  STL.64 [R1+0x280], R80 ;  /* 0x0002805001007387 */ /* 0x0003e80000100a00 */
[----:B------:R-:W-:Y:S04]  /*5f9c0*/  STL.64 [R1+0x288], R82 ;  /* 0x0002885201007387 */ /* 0x000fe80000100a00 */
[----:B-1----:R-:W4:Y:S04]  /*5f9d0*/  LDL.LU.64 R80, [R1+0x5258] ;  /* 0x0052580001507983 */ /* 0x002f280000300a00 */
[----:B------:R1:W-:Y:S04]  /*5f9e0*/  STL.64 [R1+0x270], R88 ;  /* 0x0002705801007387 */ /* 0x0003e80000100a00 */
[----:B------:R-:W-:Y:S04]  /*5f9f0*/  STL.64 [R1+0x278], R90 ;  /* 0x0002785a01007387 */ /* 0x000fe80000100a00 */
[----:B-1----:R-:W2:Y:S04]  /*5fa00*/  LDL.LU.64 R88, [R1+0x5250] ;  /* 0x0052500001587983 */ /* 0x002ea80000300a00 */
[----:B------:R1:W-:Y:S04]  /*5fa10*/  STL.64 [R1+0x260], R96 ;  /* 0x0002606001007387 */ /* 0x0003e80000100a00 */
[----:B------:R-:W-:Y:S04]  /*5fa20*/  STL.64 [R1+0x268], R98 ;  /* 0x0002686201007387 */ /* 0x000fe80000100a00 */
[----:B-1----:R-:W2:Y:S04]  /*5fa30*/  LDL.LU.64 R96, [R1+0x5248] ;  /* 0x0052480001607983 */ /* 0x002ea80000300a00 */
[----:B------:R1:W-:Y:S04]  /*5fa40*/  STL.64 [R1+0x250], R100 ;  /* 0x0002506401007387 */ /* 0x0003e80000100a00 */
[----:B------:R-:W-:Y:S01]  /*5fa50*/  STL.64 [R1+0x258], R102 ;  /* 0x0002586601007387 */ /* 0x000fe20000100a00 */
[C---:B------:R-:W-:Y:S08]  /*5fa60*/  HMMA.1688.F32.TF32 R92, R84.reuse, R224, R92 ;  /* 0x000000e0545c723c */ /* 0x040ff0000008105c */
[C---:B------:R-:W-:Y:S01]  /*5fa70*/  HMMA.1688.F32.TF32 R244, R84.reuse, R212, R244 ;  /* 0x000000d454f4723c */ /* 0x040fe200000810f4 */
[----:B-1----:R-:W2:Y:S04]  /*5fa80*/  LDL.LU.64 R100, [R1+0x5240] ;  /* 0x0052400001647983 */ /* 0x002ea80000300a00 */
[----:B------:R1:W-:Y:S04]  /*5fa90*/  STL.64 [R1+0x240], R104 ;  /* 0x0002406801007387 */ /* 0x0003e80000100a00 */
[----:B------:R-:W-:Y:S01]  /*5faa0*/  STL.64 [R1+0x248], R106 ;  /* 0x0002486a01007387 */ /* 0x000fe20000100a00 */
[C---:B------:R-:W-:Y:S08]  /*5fab0*/  HMMA.1688.F32.TF32 R24, R84.reuse, R8, R24 ;  /* 0x000000085418723c */ /* 0x040ff00000081018 */
[----:B------:R-:W-:Y:S01]  /*5fac0*/  HMMA.1688.F32.TF32 R28, R84, R200, R28 ;  /* 0x000000c8541c723c */ /* 0x000fe2000008101c */
[----:B-1----:R-:W2:Y:S04]  /*5fad0*/  LDL.LU.64 R104, [R1+0x5238] ;  /* 0x0052380001687983 */ /* 0x002ea80000300a00 */
[----:B------:R-:W-:Y:S04]  /*5fae0*/  STL.64 [R1+0x230], R228 ;  /* 0x000230e401007387 */ /* 0x000fe80000100a00 */
[----:B------:R1:W-:Y:S01]  /*5faf0*/  STL.64 [R1+0x238], R230 ;  /* 0x000238e601007387 */ /* 0x0003e20000100a00 */
[----:B------:R-:W-:-:S02]  /*5fb00*/  IMAD.MOV.U32 R74, RZ, RZ, R37 ;  /* 0x000000ffff4a7224 */ /* 0x000fc400078e0025 */
[----:B------:R-:W-:Y:S01]  /*5fb10*/  IMAD.MOV.U32 R75, RZ, RZ, R36 ;  /* 0x000000ffff4b7224 */ /* 0x000fe200078e0024 */
[----:B------:R-:W-:Y:S01]  /*5fb20*/  MOV R59, R44 ;  /* 0x0000002c003b7202 */ /* 0x000fe20000000f00 */
[----:B------:R-:W-:Y:S01]  /*5fb30*/  IMAD.MOV.U32 R58, RZ, RZ, R45 ;  /* 0x000000ffff3a7224 */ /* 0x000fe200078e002d */
[C---:B------:R-:W-:Y:S01]  /*5fb40*/  HMMA.1688.F32.TF32 R32, R84.reuse, R196, R32 ;  /* 0x000000c45420723c */ /* 0x040fe20000081020 */
[----:B------:R-:W-:Y:S04]  /*5fb50*/  LDS R102, [R3+0xa480] ;  /* 0x00a4800003667984 */ /* 0x000fe80000000800 */
[----:B------:R-:W-:Y:S04]  /*5fb60*/  LDS R103, [R4+0xa480] ;  /* 0x00a4800004677984 */ /* 0x000fe80000000800 */
[----:B-1----:R-:W2:Y:S04]  /*5fb70*/  LDL.LU.64 R230, [R1+0x5230] ;  /* 0x0052300001e67983 */ /* 0x002ea80000300a00 */
[----:B------:R-:W2:Y:S04]  /*5fb80*/  LDL.LU.64 R228, [R1+0x5228] ;  /* 0x0052280001e47983 */ /* 0x000ea80000300a00 */
[----:B------:R-:W2:Y:S04]  /*5fb90*/  LDL.LU.64 R234, [R1+0x5220] ;  /* 0x0052200001ea7983 */ /* 0x000ea80000300a00 */
[----:B------:R-:W2:Y:S04]  /*5fba0*/  LDL.LU.64 R232, [R1+0x5218] ;  /* 0x0052180001e87983 */ /* 0x000ea80000300a00 */
[----:B------:R1:W-:Y:S04]  /*5fbb0*/  STL.64 [R1+0x140], R16 ;  /* 0x0001401001007387 */ /* 0x0003e80000100a00 */
[----:B------:R1:W-:Y:S04]  /*5fbc0*/  STL.64 [R1+0x148], R18 ;  /* 0x0001481201007387 */ /* 0x0003e80000100a00 */
[----:B-1----:R-:W2:Y:S04]  /*5fbd0*/  LDL.LU R16, [R1+0x22d0] ;  /* 0x0022d00001107983 */ /* 0x002ea80000300800 */
[----:B------:R-:W2:Y:S04]  /*5fbe0*/  LDL.LU R17, [R1+0x22d4] ;  /* 0x0022d40001117983 */ /* 0x000ea80000300800 */
[----:B------:R-:W2:Y:S04]  /*5fbf0*/  LDL.LU R18, [R1+0x22d8] ;  /* 0x0022d80001127983 */ /* 0x000ea80000300800 */
[----:B------:R-:W2:Y:S04]  /*5fc00*/  LDL.LU R19, [R1+0x22dc] ;  /* 0x0022dc0001137983 */ /* 0x000ea80000300800 */
[----:B------:R-:W-:Y:S04]  /*5fc10*/  STL.64 [R1+0x130], R92 ;  /* 0x0001305c01007387 */ /* 0x000fe80000100a00 */
[----:B------:R-:W-:Y:S01]  /*5fc20*/  STL.64 [R1+0x138], R94 ;  /* 0x0001385e01007387 */ /* 0x000fe20000100a00 */
[C---:B------:R-:W-:Y:S03]  /*5fc30*/  HMMA.1688.F32.TF32 R56, R84.reuse, R172, R56 ;  /* 0x000000ac5438723c */ /* 0x040fe60000081038 */
        /* <DEDUP_REMOVED lines=9> */
[C---:B--2---:R-:W-:Y:S08]  /*5fcd0*/  HMMA.1688.F32.TF32 R16, R84.reuse, R216, R20 ;  /* 0x000000d85410723c */ /* 0x044ff00000081014 */
[C---:B------:R-:W-:Y:S11]  /*5fce0*/  HMMA.1688.F32.TF32 R20, R84.reuse, R208, R248 ;  /* 0x000000d05414723c */ /* 0x040ff600000810f8 */
[----:B------:R-:W-:Y:S04]  /*5fcf0*/  @!UPT UIADD3 URZ, URZ, URZ, URZ ;  /* 0x0000003f3f3ff290 */ /* 0x000fe8000fffe03f */
[----:B------:R-:W-:Y:S04]  /*5fd00*/  STL.64 [R1+0x210], R16 ;  /* 0x0002101001007387 */ /* 0x000fe80000100a00 */
[----:B------:R2:W-:Y:S02]  /*5fd10*/  STL.64 [R1+0x218], R18 ;  /* 0x0002181201007387 */ /* 0x0005e40000100a00 */
[C---:B--2---:R-:W-:Y:S02]  /*5fd20*/  HMMA.1688.F32.TF32 R16, R84.reuse, R204, R236 ;  /* 0x000000cc5410723c */ /* 0x044fe400000810ec */
[----:B------:R-:W-:Y:S04]  /*5fd30*/  STL.64 [R1+0x200], R244 ;  /* 0x000200f401007387 */ /* 0x000fe80000100a00 */
[----:B------:R-:W-:Y:S11]  /*5fd40*/  STL.64 [R1+0x208], R246 ;  /* 0x000208f601007387 */ /* 0x000ff60000100a00 */
[----:B------:R-:W-:Y:S06]  /*5fd50*/  @!UPT UIADD3 URZ, URZ, URZ, URZ ;  /* 0x0000003f3f3ff290 */ /* 0x000fec000fffe03f */
[----:B------:R-:W-:Y:S04]  /*5fd60*/  STL.64 [R1+0x4e48], R18 ;  /* 0x004e481201007387 */ /* 0x000fe80000100a00 */
[----:B------:R-:W-:Y:S04]  /*5fd70*/  STL.64 [R1+0x1f0], R20 ;  /* 0x0001f01401007387 */ /* 0x000fe80000100a00 */
[----:B------:R2:W-:Y:S02]  /*5fd80*/  STL.64 [R1+0x1f8], R22 ;  /* 0x0001f81601007387 */ /* 0x0005e40000100a00 */
[C---:B--2---:R-:W-:Y:S02]  /*5fd90*/  HMMA.1688.F32.TF32 R20, R84.reuse, R12, R240 ;  /* 0x0000000c5414723c */ /* 0x044fe400000810f0 */
[----:B------:R2:W-:Y:S11]  /*5fda0*/  STL.64 [R1+0x4e40], R16 ;  /* 0x004e401001007387 */ /* 0x0005f60000100a00 */
[----:B------:R-:W-:Y:S10]  /*5fdb0*/  @!UPT UIADD3 URZ, URZ, URZ, URZ ;  /* 0x0000003f3f3ff290 */ /* 0x000ff4000fffe03f */
[----:B------:R-:W-:Y:S04]  /*5fdc0*/  STL.64 [R1+0x4e58], R22 ;  /* 0x004e581601007387 */ /* 0x000fe80000100a00 */
[----:B------:R-:W-:Y:S04]  /*5fdd0*/  STL.64 [R1+0x4e50], R20 ;  /* 0x004e501401007387 */ /* 0x000fe80000100a00 */
[----:B------:R-:W-:Y:S04]  /*5fde0*/  STL.64 [R1+0x4e68], R26 ;  /* 0x004e681a01007387 */ /* 0x000fe80000100a00 */
[----:B------:R-:W-:Y:S04]  /*5fdf0*/  STL.64 [R1+0x4e60], R24 ;  /* 0x004e601801007387 */ /* 0x000fe80000100a00 */
[----:B------:R-:W-:Y:S04]  /*5fe00*/  STL.64 [R1+0x4e78], R30 ;  /* 0x004e781e01007387 */ /* 0x000fe80000100a00 */
[----:B------:R1:W-:Y:S04]  /*5fe10*/  STL.64 [R1+0x4e70], R28 ;  /* 0x004e701c01007387 */ /* 0x0003e80000100a00 */
        /* <DEDUP_REMOVED lines=20> */
[----:B------:R-:W-:Y:S03]  /*5ff60*/  HMMA.1688.F32.TF32 R72, R84, R156, R72 ;  /* 0x0000009c5448723c */ /* 0x000fe60000081048 */
[----:B------:R-:W3:Y:S04]  /*5ff70*/  LDL.LU R78, [R1+0x21a8] ;  /* 0x0021a800014e7983 */ /* 0x000ee80000300800 */
[----:B------:R-:W3:Y:S04]  /*5ff80*/  LDL.LU R79, [R1+0x21ac] ;  /* 0x0021ac00014f7983 */ /* 0x000ee80000300800 */
[----:B------:R-:W-:Y:S04]  /*5ff90*/  STL.64 [R1+0x4e88], R34 ;  /* 0x004e882201007387 */ /* 0x000fe80000100a00 */
[----:B------:R1:W-:Y:S01]  /*5ffa0*/  STL.64 [R1+0x4e80], R32 ;  /* 0x004e802001007387 */ /* 0x0003e20000100a00 */
[----:B----4-:R-:W-:-:S02]  /*5ffb0*/  IMAD.MOV.U32 R245, RZ, RZ, R81 ;  /* 0x000000fffff57224 */ /* 0x010fc400078e0051 */
[----:B------:R-:W-:Y:S01]  /*5ffc0*/  IMAD.MOV.U32 R246, RZ, RZ, R80 ;  /* 0x000000fffff67224 */ /* 0x000fe200078e0050 */
[C---:B--2---:R-:W-:Y:S08]  /*5ffd0*/  HMMA.1688.F32.TF32 R40, R84.reuse, R188, R40 ;  /* 0x000000bc5428723c */ /* 0x044ff00000081028 */
[C---:B---3--:R-:W-:Y:S08]  /*5ffe0*/  HMMA.1688.F32.TF32 R36, R84.reuse, R192, R36 ;  /* 0x000000c05424723c */ /* 0x048ff00000081024 */
[C---:B------:R-:W-:Y:S08]  /*5fff0*/  HMMA.1688.F32.TF32 R44, R84.reuse, R184, R44 ;  /* 0x000000b8542c723c */ /* 0x040ff0000008102c */
[C---:B------:R-:W-:Y:S08]  /*60000*/  HMMA.1688.F32.TF32 R48, R84.reuse, R180, R48 ;  /* 0x000000b45430723c */ /* 0x040ff00000081030 */
[C---:B------:R-:W-:Y:S08]  /*60010*/  HMMA.1688.F32.TF32 R52, R84.reuse, R176, R52 ;  /* 0x000000b05434723c */ /* 0x040ff00000081034 */
[C---:B------:R-:W-:Y:S08]  /*60020*/  HMMA.1688.F32.TF32 R60, R84.reuse, R168, R60 ;  /* 0x000000a8543c723c */ /* 0x040ff0000008103c */
[C---:B------:R-:W-:Y:S01]  /*60030*/  HMMA.1688.F32.TF32 R64, R84.reuse, R164, R64 ;  /* 0x000000a45440723c */ /* 0x040fe20000081040 */
[----:B------:R-:W-:Y:S07]  /*60040*/  STL.64 [R1+0x4e98], R38 ;  /* 0x004e982601007387 */ /* 0x000fee0000100a00 */
[C---:B------:R-:W-:Y:S01]  /*60050*/  HMMA.1688.F32.TF32 R68, R84.reuse, R160, R68 ;  /* 0x000000a05444723c */ /* 0x040fe20000081044 */
[----:B------:R2:W-:Y:S04]  /*60060*/  STL.64 [R1+0x4e90], R36 ;  /* 0x004e902401007387 */ /* 0x0005e80000100a00 */
[----:B------:R-:W-:Y:S04]  /*60070*/  STL.64 [R1+0x4ea8], R42 ;  /* 0x004ea82a01007387 */ /* 0x000fe80000100a00 */
[----:B------:R-:W-:Y:S04]  /*60080*/  STL.64 [R1+0x4ea0], R40 ;  /* 0x004ea02801007387 */ /* 0x000fe80000100a00 */
[----:B------:R-:W-:Y:S04]  /*60090*/  STL.64 [R1+0x4eb8], R46 ;  /* 0x004eb82e01007387 */ /* 0x000fe80000100a00 */
[----:B------:R3:W-:Y:S04]  /*600a0*/  STL.64 [R1+0x4eb0], R44 ;  /* 0x004eb02c01007387 */ /* 0x0007e80000100a00 */
        /* <DEDUP_REMOVED lines=56> */
[C---:B------:R-:W-:Y:S11]  /*60430*/  HMMA.1688.F32.TF32 R76, R84.reuse, R152, R76 ;  /* 0x00000098544c723c */ /* 0x040ff6000008104c */
[----:B------:R-:W-:Y:S11]  /*60440*/  @!UPT UIADD3 URZ, URZ, URZ, URZ ;  /* 0x0000003f3f3ff290 */ /* 0x000ff6000fffe03f */
[----:B------:R-:W-:Y:S01]  /*60450*/  @!UPT UIADD3 URZ, URZ, URZ, URZ ;  /* 0x0000003f3f3ff290 */ /* 0x000fe2000fffe03f */
[----:B------:R-:W-:Y:S04]  /*60460*/  STL [R1+0x4dd4], R76 ;  /* 0x004dd44c01007387 */ /* 0x000fe80000100800 */
[----:B------:R-:W-:Y:S04]  /*60470*/  STL [R1+0x4dd0], R77 ;  /* 0x004dd04d01007387 */ /* 0x000fe80000100800 */
[----:B------:R-:W-:Y:S04]  /*60480*/  STL [R1+0x4dcc], R78 ;  /* 0x004dcc4e01007387 */ /* 0x000fe80000100800 */
[----:B------:R-:W-:Y:S04]  /*60490*/  STL [R1+0x4dc8], R79 ;  /* 0x004dc84f01007387 */ /* 0x000fe80000100800 */
[----:B------:R-:W2:Y:S04]  /*604a0*/  LDL.LU R90, [R1+0x2018] ;  /* 0x00201800015a7983 */ /* 0x000ea80000300800 */
[----:B------:R-:W2:Y:S01]  /*604b0*/  LDL.LU R91, [R1+0x201c] ;  /* 0x00201c00015b7983 */ /* 0x000ea20000300800 */
[C---:B---3--:R-:W-:Y:S08]  /*604c0*/  HMMA.1688.F32.TF32 R80, R84.reuse, R148, R80 ;  /* 0x000000945450723c */ /* 0x048ff00000081050 */
[C---:B----4-:R-:W-:Y:S08]  /*604d0*/  HMMA.1688.F32.TF32 R44, R84.reuse, R144, R236 ;  /* 0x00000090542c723c */ /* 0x050ff000000810ec */
[C---:B------:R-:W-:Y:S07]  /*604e0*/  HMMA.1688.F32.TF32 R40, R84.reuse, R140, R240 ;  /* 0x0000008c5428723c */ /* 0x040fee00000810f0 */
[----:B------:R-:W-:Y:S04]  /*604f0*/  STL [R1+0x4dc4], R80 ;  /* 0x004dc45001007387 */ /* 0x000fe80000100800 */
[----:B------:R-:W-:Y:S04]  /*60500*/  STL [R1+0x4dc0], R81 ;  /* 0x004dc05101007387 */ /* 0x000fe80000100800 */
[----:B------:R-:W-:Y:S04]  /*60510*/  STL [R1+0x4dbc], R82 ;  /* 0x004dbc5201007387 */ /* 0x000fe80000100800 */
[----:B------:R-:W-:Y:S04]  /*60520*/  STL [R1+0x4db8], R83 ;  /* 0x004db85301007387 */ /* 0x000fe80000100800 */
[----:B------:R-:W3:Y:S04]  /*60530*/  LDL.LU R236, [R1+0x2030] ;  /* 0x0020300001ec7983 */ /* 0x000ee80000300800 */
[----:B------:R-:W-:Y:S04]  /*60540*/  STL.64 [R1+0x2880], R44 ;  /* 0x0028802c01007387 */ /* 0x000fe80000100a00 */
[----:B------:R-:W-:Y:S04]  /*60550*/  STL.64 [R1+0x2888], R46 ;  /* 0x0028882e01007387 */ /* 0x000fe80000100a00 */
[----:B------:R-:W-:Y:S04]  /*60560*/  STL.64 [R1+0x2870], R40 ;  /* 0x0028702801007387 */ /* 0x000fe80000100a00 */
[----:B------:R2:W-:Y:S04]  /*60570*/  STL.64 [R1+0x2878], R42 ;  /* 0x0028782a01007387 */ /* 0x0005e80000100a00 */
[----:B------:R-:W3:Y:S04]  /*60580*/  LDL.LU R237, [R1+0x2034] ;  /* 0x0020340001ed7983 */ /* 0x000ee80000300800 */
[----:B------:R-:W3:Y:S04]  /*60590*/  LDL.LU R238, [R1+0x2038] ;  /* 0x0020380001ee7983 */ /* 0x000ee80000300800 */
[----:B------:R-:W3:Y:S04]  /*605a0*/  LDL.LU R239, [R1+0x203c] ;  /* 0x00203c0001ef7983 */ /* 0x000ee80000300800 */
[----:B------:R-:W4:Y:S04]  /*605b0*/  LDL.LU R240, [R1+0x2000] ;  /* 0x0020000001f07983 */ /* 0x000f280000300800 */
[----:B------:R-:W4:Y:S04]  /*605c0*/  LDL.LU R241, [R1+0x2004] ;  /* 0x0020040001f17983 */ /* 0x000f280000300800 */
[----:B------:R-:W4:Y:S04]  /*605d0*/  LDL.LU R242, [R1+0x2008] ;  /* 0x0020080001f27983 */ /* 0x000f280000300800 */
[----:B------:R-:W4:Y:S01]  /*605e0*/  LDL.LU R243, [R1+0x200c] ;  /* 0x00200c0001f37983 */ /* 0x000f220000300800 */
[C---:B--2---:R-:W-:Y:S08]  /*605f0*/  HMMA.1688.F32.TF32 R40, R84.reuse, R136, R36 ;  /* 0x000000885428723c */ /* 0x044ff00000081024 */
        /* <DEDUP_REMOVED lines=10> */
[----:B------:R-:W2:Y:S04]  /*606a0*/  LDL.LU R16, [R1+0x1ff0] ;  /* 0x001ff00001107983 */ /* 0x000ea80000300800 */
[----:B------:R-:W-:Y:S04]  /*606b0*/  STL.64 [R1+0x1620], R28 ;  /* 0x0016201c01007387 */ /* 0x000fe80000100a00 */
[----:B------:R-:W-:Y:S04]  /*606c0*/  STL.64 [R1+0x1628], R30 ;  /* 0x0016281e01007387 */ /* 0x000fe80000100a00 */
[----:B------:R-:W-:Y:S04]  /*606d0*/  STL.64 [R1+0x2840], R24 ;  /* 0x0028401801007387 */ /* 0x000fe80000100a00 */
[----:B------:R1:W-:Y:S04]  /*606e0*/  STL.64 [R1+0x2848], R26 ;  /* 0x0028481a01007387 */ /* 0x0003e80000100a00 */
[----:B------:R-:W2:Y:S04]  /*606f0*/  LDL.LU R17, [R1+0x1ff4] ;  /* 0x001ff40001117983 */ /* 0x000ea80000300800 */
[----:B------:R-:W2:Y:S01]  /*60700*/  LDL.LU R18, [R1+0x1ff8] ;  /* 0x001ff80001127983 */ /* 0x000ea20000300800 */
[C---:B-1----:R-:W-:Y:S03]  /*60710*/  HMMA.1688.F32.TF32 R24, R84.reuse, R116, R20 ;  /* 0x000000745418723c */ /* 0x042fe60000081014 */
[----:B------:R-:W2:Y:S05]  /*60720*/  LDL.LU R19, [R1+0x1ffc] ;  /* 0x001ffc0001137983 */ /* 0x000eaa0000300800 */
[C---:B------:R-:W-:Y:S08]  /*60730*/  HMMA.1688.F32.TF32 R20, R84.reuse, R112, R244 ;  /* 0x000000705414723c */ /* 0x040ff000000810f4 */
[----:B------:R-:W-:Y:S07]  /*60740*/  HMMA.1688.F32.TF32 R84, R84, R108, R248 ;  /* 0x0000006c5454723c */ /* 0x000fee00000810f8 */
[----:B------:R-:W-:Y:S04]  /*60750*/  STL.64 [R1+0x2830], R24 ;  /* 0x0028301801007387 */ /* 0x000fe80000100a00 */
[----:B------:R3:W-:Y:S04]  /*60760*/  STL.64 [R1+0x2838], R26 ;  /* 0x0028381a01007387 */ /* 0x0007e80000100a00 */
[----:B------:R-:W2:Y:S04]  /*60770*/  LDL.LU R244, [R1+0x1fe0] ;  /* 0x001fe00001f47983 */ /* 0x000ea80000300800 */
[----:B------:R-:W-:Y:S04]  /*60780*/  STL.64 [R1+0x13c0], R20 ;  /* 0x0013c01401007387 */ /* 0x000fe80000100a00 */
[----:B------:R4:W-:Y:S04]  /*60790*/  STL.64 [R1+0x13c8], R22 ;  /* 0x0013c81601007387 */ /* 0x0009e80000100a00 */
[----:B------:R-:W2:Y:S04]  /*607a0*/  LDL.LU R245, [R1+0x1fe4] ;  /* 0x001fe40001f57983 */ /* 0x000ea80000300800 */
[----:B------:R-:W2:Y:S04]  /*607b0*/  LDL.LU R246, [R1+0x1fe8] ;  /* 0x001fe80001f67983 */ /* 0x000ea80000300800 */
[----:B------:R-:W2:Y:S01]  /*607c0*/  LDL.LU R247, [R1+0x1fec] ;  /* 0x001fec0001f77983 */ /* 0x000ea20000300800 */
[C---:B------:R-:W-:Y:S03]  /*607d0*/  HMMA.1688.F32.TF32 R88, R92.reuse, R224, R88 ;  /* 0x000000e05c58723c */ /* 0x040fe60000081058 */
[----:B------:R1:W-:Y:S04]  /*607e0*/  STL.64 [R1+0x4da0], R86 ;  /* 0x004da05601007387 */ /* 0x0003e80000100a00 */
[----:B------:R1:W-:Y:S04]  /*607f0*/  STL.64 [R1+0x4d98], R84 ;  /* 0x004d985401007387 */ /* 0x0003e80000100a00 */
[----:B------:R-:W2:Y:S04]  /*60800*/  LDL.LU R248, [R1+0x1fd0] ;  /* 0x001fd00001f87983 */ /* 0x000ea80000300800 */
[----:B------:R-:W2:Y:S08]  /*60810*/  LDL.LU R249, [R1+0x1fd4] ;  /* 0x001fd40001f97983 */ /* 0x000eb00000300800 */
[----:B------:R1:W-:Y:S04]  /*60820*/  STL.64 [R1+0x4db0], R90 ;  /* 0x004db05a01007387 */ /* 0x0003e80000100a00 */
[----:B------:R1:W-:Y:S01]  /*60830*/  STL.64 [R1+0x4da8], R88 ;  /* 0x004da85801007387 */ /* 0x0003e20000100a00 */
[C---:B---3--:R-:W-:Y:S03]  /*60840*/  HMMA.1688.F32.TF32 R24, R92.reuse, R220, R236 ;  /* 0x000000dc5c18723c */ /* 0x048fe600000810ec */
[----:B------:R-:W3:Y:S05]  /*60850*/  LDL.LU R236, [R1+0x1fc0] ;  /* 0x001fc00001ec7983 */ /* 0x000eea0000300800 */
[C---:B----4-:R-:W-:Y:S11]  /*60860*/  HMMA.1688.F32.TF32 R20, R92.reuse, R216, R240 ;  /* 0x000000d85c14723c */ /* 0x050ff600000810f0 */
[----:B------:R-:W-:Y:S04]  /*60870*/  @!UPT UIADD3 URZ, URZ, URZ, URZ ;  /* 0x0000003f3f3ff290 */ /* 0x000fe8000fffe03f */
[----:B------:R-:W-:Y:S04]  /*60880*/  STL.64 [R1+0x2820], R24 ;  /* 0x0028201801007387 */ /* 0x000fe80000100a00 */
[----:B------:R-:W-:Y:S04]  /*60890*/  STL.64 [R1+0x2828], R26 ;  /* 0x0028281a01007387 */ /* 0x000fe80000100a00 */
[----:B------:R-:W-:Y:S04]  /*608a0*/  STL.64 [R1+0x2810], R20 ;  /* 0x0028101401007387 */ /* 0x000fe80000100a00 */
[----:B------:R-:W-:Y:S04]  /*608b0*/  STL.64 [R1+0x2818], R22 ;  /* 0x0028181601007387 */ /* 0x000fe80000100a00 */
[----:B------:R-:W3:Y:S04]  /*608c0*/  LDL.LU R237, [R1+0x1fc4] ;  /* 0x001fc40001ed7983 */ /* 0x000ee80000300800 */
[----:B------:R-:W3:Y:S04]  /*608d0*/  LDL.LU R238, [R1+0x1fc8] ;  /* 0x001fc80001ee7983 */ /* 0x000ee80000300800 */
[----:B------:R-:W3:Y:S04]  /*608e0*/  LDL.LU R239, [R1+0x1fcc] ;  /* 0x001fcc0001ef7983 */ /* 0x000ee80000300800 */
[----:B------:R-:W4:Y:S04]  /*608f0*/  LDL.LU R240, [R1+0x1fb0] ;  /* 0x001fb00001f07983 */ /* 0x000f280000300800 */
[----:B------:R-:W4:Y:S04]  /*60900*/  LDL.LU R241, [R1+0x1fb4] ;  /* 0x001fb40001f17983 */ /* 0x000f280000300800 */
[----:B------:R-:W4:Y:S04]  /*60910*/  LDL.LU R242, [R1+0x1fb8] ;  /* 0x001fb80001f27983 */ /* 0x000f280000300800 */
[----:B------:R-:W4:Y:S01]  /*60920*/  LDL.LU R243, [R1+0x1fbc] ;  /* 0x001fbc0001f37983 */ /* 0x000f220000300800 */
[----:B--2---:R-:W-:Y:S01]  /*60930*/  HMMA.1688.F32.TF32 R16, R92, R212, R16 ;  /* 0x000000d45c10723c */ /* 0x004fe20000081010 */
[----:B------:R-:W-:-:S02]  /*60940*/  IMAD.MOV.U32 R250, RZ, RZ, R101 ;  /* 0x000000fffffa7224 */ /* 0x000fc400078e0065 */
[----:B------:R-:W-:Y:S01]  /*60950*/  IMAD.MOV.U32 R251, RZ, RZ, R100 ;  /* 0x000000fffffb7224 */ /* 0x000fe200078e0064 */
[----:B------:R-:W-:Y:S04]  /*60960*/  LDS R101, [R4+0x8480] ;  /* 0x0084800004657984 */ /* 0x000fe80000000800 */
[----:B------:R-:W2:Y:S11]  /*60970*/  LDS R100, [R3+0x8480] ;  /* 0x0084800003647984 */ /* 0x000eb60000000800 */
[----:B------:R-:W-:Y:S05]  /*60980*/  @!UPT UIADD3 URZ, URZ, URZ, URZ ;  /* 0x0000003f3f3ff290 */ /* 0x000fea000fffe03f */
[----:B-1----:R-:W-:Y:S01]  /*60990*/  MOV R87, R16 ;  /* 0x0000001000577202 */ /* 0x002fe20000000f00 */
[----:B------:R-:W-:Y:S02]  /*609a0*/  IMAD.MOV.U32 R86, RZ, RZ, R17 ;  /* 0x000000ffff567224 */ /* 0x000fe400078e0011 */
[----:B------:R-:W-:Y:S02]  /*609b0*/  IMAD.MOV.U32 R85, RZ, RZ, R18 ;  /* 0x000000ffff557224 */ /* 0x000fe400078e0012 */
[----:B------:R-:W-:Y:S02]  /*609c0*/  IMAD.MOV.U32 R84, RZ, RZ, R19 ;  /* 0x000000ffff547224 */ /* 0x000fe400078e0013 */
[C---:B------:R-:W-:Y:S03]  /*609d0*/  HMMA.1688.F32.TF32 R16, R92.reuse, R208, R244 ;  /* 0x000000d05c10723c */ /* 0x040fe600000810f4 */
[----:B------:R-:W-:Y:S04]  /*609e0*/  STL [R1+0x4de4], R84 ;  /* 0x004de45401007387 */ /* 0x000fe80000100800 */
[----:B------:R-:W-:Y:S11]  /*609f0*/  STL [R1+0x4de0], R86 ;  /* 0x004de05601007387 */ /* 0x000ff60000100800 */
[----:B------:R-:W-:Y:S06]  /*60a00*/  @!UPT UIADD3 URZ, URZ, URZ, URZ ;  /* 0x0000003f3f3ff290 */ /* 0x000fec000fffe03f */
[----:B------:R-:W-:Y:S01]  /*60a10*/  IMAD.MOV.U32 R91, RZ, RZ, R16 ;  /* 0x000000ffff5b7224 */ /* 0x000fe200078e0010 */
[----:B------:R-:W-:Y:S01]  /*60a20*/  MOV R90, R17 ;  /* 0x00000011005a7202 */ /* 0x000fe20000000f00 */
[----:B------:R-:W-:Y:S02]  /*60a30*/  IMAD.MOV.U32 R89, RZ, RZ, R18 ;  /* 0x000000ffff597224 */ /* 0x000fe400078e0012 */
[----:B------:R-:W-:Y:S02]  /*60a40*/  IMAD.MOV.U32 R88, RZ, RZ, R19 ;  /* 0x000000ffff587224 */ /* 0x000fe400078e0013 */
[----:B------:R-:W-:Y:S01]  /*60a50*/  HMMA.1688.F32.TF32 R16, R92, R204, R248 ;  /* 0x000000cc5c10723c */ /* 0x000fe200000810f8 */
[----:B------:R1:W-:Y:S04]  /*60a60*/  STL [R1+0x4ddc], R87 ;  /* 0x004ddc5701007387 */ /* 0x0003e80000100800 */
[----:B------:R1:W-:Y:S04]  /*60a70*/  STL [R1+0x4dd8], R85 ;  /* 0x004dd85501007387 */ /* 0x0003e80000100800 */
[----:B------:R-:W-:Y:S04]  /*60a80*/  STL [R1+0x4df4], R88 ;  /* 0x004df45801007387 */ /* 0x000fe80000100800 */
[----:B------:R-:W-:Y:S04]  /*60a90*/  STL [R1+0x4df0], R89 ;  /* 0x004df05901007387 */ /* 0x000fe80000100800 */
[----:B------:R-:W-:Y:S04]  /*60aa0*/  STL [R1+0x4dec], R90 ;  /* 0x004dec5a01007387 */ /* 0x000fe80000100800 */
[----:B------:R-:W-:Y:S03]  /*60ab0*/  STL [R1+0x4de8], R91 ;  /* 0x004de85b01007387 */ /* 0x000fe60000100800 */
[----:B-1----:R-:W-:Y:S01]  /*60ac0*/  IMAD.MOV.U32 R87, RZ, RZ, R16 ;  /* 0x000000ffff577224 */ /* 0x002fe200078e0010 */
[----:B------:R1:W-:Y:S01]  /*60ad0*/  STL.64 [R1+0x27f8], R18 ;  /* 0x0027f81201007387 */ /* 0x0003e20000100a00 */
[----:B------:R-:W-:-:S03]  /*60ae0*/  IMAD.MOV.U32 R85, RZ, RZ, R17 ;  /* 0x000000ffff557224 */ /* 0x000fc600078e0011 */
[----:B------:R-:W2:Y:S04]  /*60af0*/  LDL.LU R16, [R1+0x1fa0] ;  /* 0x001fa00001107983 */ /* 0x000ea80000300800 */
[----:B------:R-:W2:Y:S04]  /*60b00*/  LDL.LU R17, [R1+0x1fa4] ;  /* 0x001fa40001117983 */ /* 0x000ea80000300800 */
[----:B-1----:R-:W2:Y:S04]  /*60b10*/  LDL.LU R18, [R1+0x1fa8] ;  /* 0x001fa80001127983 */ /* 0x002ea80000300800 */
[----:B------:R-:W2:Y:S04]  /*60b20*/  LDL.LU R19, [R1+0x1fac] ;  /* 0x001fac0001137983 */ /* 0x000ea80000300800 */
[----:B------:R-:W-:Y:S04]  /*60b30*/  STL [R1+0x4dfc], R85 ;  /* 0x004dfc5501007387 */ /* 0x000fe80000100800 */
[----:B------:R-:W-:Y:S01]  /*60b40*/  STL [R1+0x4df8], R87 ;  /* 0x004df85701007387 */ /* 0x000fe20000100800 */
[----:B---3--:R-:W-:Y:S11]  /*60b50*/  HMMA.1688.F32.TF32 R20, R92, R12, R236 ;  /* 0x0000000c5c14723c */ /* 0x008ff600000810ec */
[----:B------:R-:W-:Y:S11]  /*60b60*/  @!UPT UIADD3 URZ, URZ, URZ, URZ ;  /* 0x0000003f3f3ff290 */ /* 0x000ff6000fffe03f */
[----:B------:R-:W-:Y:S01]  /*60b70*/  @!UPT UIADD3 URZ, URZ, URZ, URZ ;  /* 0x0000003f3f3ff290 */ /* 0x000fe2000fffe03f */
[----:B------:R-:W-:Y:S04]  /*60b80*/  STL.64 [R1+0x27e0], R20 ;  /* 0x0027e01401007387 */ /* 0x000fe80000100a00 */
[----:B------:R4:W-:Y:S04]  /*60b90*/  STL [R1+0x27e8], R22 ;  /* 0x0027e81601007387 */ /* 0x0009e80000100800 */
[----:B------:R-:W3:Y:S04]  /*60ba0*/  LDL.LU R244, [R1+0x1f90] ;  /* 0x001f900001f47983 */ /* 0x000ee80000300800 */
[----:B------:R-:W3:Y:S04]  /*60bb0*/  LDL.LU R245, [R1+0x1f94] ;  /* 0x001f940001f57983 */ /* 0x000ee80000300800 */
[----:B------:R-:W3:Y:S04]  /*60bc0*/  LDL.LU R246, [R1+0x1f98] ;  /* 0x001f980001f67983 */ /* 0x000ee80000300800 */
[----:B------:R-:W3:Y:S01]  /*60bd0*/  LDL.LU R247, [R1+0x1f9c] ;  /* 0x001f9c0001f77983 */ /* 0x000ee20000300800 */
[----:B------:R-:W-:-:S05]  /*60be0*/  MOV R76, R23 ;  /* 0x00000017004c7202 */ /* 0x000fca0000000f00 */
[----:B------:R-:W-:Y:S04]  /*60bf0*/  STL [R1+0x4e00], R76 ;  /* 0x004e004c01007387 */ /* 0x000fe80000100800 */
        /* <DEDUP_REMOVED lines=8> */
[----:B----4-:R-:W-:Y:S03]  /*60c80*/  HMMA.1688.F32.TF32 R20, R92, R8, R240 ;  /* 0x000000085c14723c */ /* 0x010fe600000810f0 */
[----:B------:R-:W4:Y:S04]  /*60c90*/  LDL.LU R240, [R1+0x1f60] ;  /* 0x001f600001f07983 */ /* 0x000f280000300800 */
[----:B------:R-:W4:Y:S04]  /*60ca0*/  LDL.LU R241, [R1+0x1f64] ;  /* 0x001f640001f17983 */ /* 0x000f280000300800 */
[----:B------:R-:W4:Y:S04]  /*60cb0*/  LDL.LU R242, [R1+0x1f68] ;  /* 0x001f680001f27983 */ /* 0x000f280000300800 */
[----:B------:R-:W4:Y:S09]  /*60cc0*/  LDL.LU R243, [R1+0x1f6c] ;  /* 0x001f6c0001f37983 */ /* 0x000f320000300800 */
[----:B------:R-:W-:-:S02]  /*60cd0*/  IMAD.MOV.U32 R86, RZ, RZ, R23 ;  /* 0x000000ffff567224 */ /* 0x000fc400078e0017 */
[----:B------:R-:W-:Y:S02]  /*60ce0*/  IMAD.MOV.U32 R84, RZ, RZ, R22 ;  /* 0x000000ffff547224 */ /* 0x000fe400078e0016 */
[----:B------:R-:W-:Y:S02]  /*60cf0*/  IMAD.MOV.U32 R91, RZ, RZ, R21 ;  /* 0x000000ffff5b7224 */ /* 0x000fe400078e0015 */
[----:B------:R-:W-:Y:S01]  /*60d00*/  IMAD.MOV.U32 R90, RZ, RZ, R20 ;  /* 0x000000ffff5a7224 */ /* 0x000fe200078e0014 */
[----:B------:R-:W-:Y:S04]  /*60d10*/  STL [R1+0x4e10], R86 ;  /* 0x004e105601007387 */ /* 0x000fe80000100800 */
[----:B------:R1:W-:Y:S04]  /*60d20*/  STL [R1+0x4e0c], R84 ;  /* 0x004e0c5401007387 */ /* 0x0003e80000100800 */
[----:B------:R1:W-:Y:S01]  /*60d30*/  STL [R1+0x4e08], R91 ;  /* 0x004e085b01007387 */ /* 0x0003e20000100800 */
[C---:B--2---:R-:W-:Y:S11]  /*60d40*/  HMMA.1688.F32.TF32 R16, R92.reuse, R200, R16 ;  /* 0x000000c85c10723c */ /* 0x044ff60000081010 */
[----:B------:R-:W-:Y:S11]  /*60d50*/  @!UPT UIADD3 URZ, URZ, URZ, URZ ;  /* 0x0000003f3f3ff290 */ /* 0x000ff6000fffe03f */
[----:B------:R-:W-:Y:S02]  /*60d60*/  @!UPT UIADD3 URZ, URZ, URZ, URZ ;  /* 0x0000003f3f3ff290 */ /* 0x000fe4000fffe03f */
[----:B------:R-:W-:Y:S01]  /*60d70*/  MOV R85, R16 ;  /* 0x0000001000557202 */ /* 0x000fe20000000f00 */
[----:B------:R-:W-:Y:S02]  /*60d80*/  IMAD.MOV.U32 R87, RZ, RZ, R17 ;  /* 0x000000ffff577224 */ /* 0x000fe400078e0011 */
[----:B------:R-:W-:Y:S02]  /*60d90*/  IMAD.MOV.U32 R88, RZ, RZ, R18 ;  /* 0x000000ffff587224 */ /* 0x000fe400078e0012 */
[----:B------:R-:W-:Y:S01]  /*60da0*/  IMAD.MOV.U32 R89, RZ, RZ, R19 ;  /* 0x000000ffff597224 */ /* 0x000fe200078e0013 */
[----:B------:R2:W-:Y:S04]  /*60db0*/  STL [R1+0x4e04], R90 ;  /* 0x004e045a01007387 */ /* 0x0005e80000100800 */
[----:B------:R-:W-:Y:S04]  /*60dc0*/  STL [R1+0x4e20], R89 ;  /* 0x004e205901007387 */ /* 0x000fe80000100800 */
[----:B------:R-:W-:Y:S04]  /*60dd0*/  STL [R1+0x4e1c], R88 ;  /* 0x004e1c5801007387 */ /* 0x000fe80000100800 */
[----:B------:R-:W-:Y:S04]  /*60de0*/  STL [R1+0x4e18], R87 ;  /* 0x004e185701007387 */ /* 0x000fe80000100800 */
[----:B------:R-:W-:Y:S01]  /*60df0*/  STL [R1+0x4e14], R85 ;  /* 0x004e145501007387 */ /* 0x000fe20000100800 */
[C---:B---3--:R-:W-:Y:S11]  /*60e00*/  HMMA.1688.F32.TF32 R16, R92.reuse, R196, R244 ;  /* 0x000000c45c10723c */ /* 0x048ff600000810f4 */
[----:B------:R-:W-:Y:S11]  /*60e10*/  @!UPT UIADD3 URZ, URZ, URZ, URZ ;  /* 0x0000003f3f3ff290 */ /* 0x000ff6000fffe03f */
[----:B------:R-:W-:Y:S02]  /*60e20*/  @!UPT UIADD3 URZ, URZ, URZ, URZ ;  /* 0x0000003f3f3ff290 */ /* 0x000fe4000fffe03f */
[----:B-1----:R-:W-:Y:S01]  /*60e30*/  IMAD.MOV.U32 R84, RZ, RZ, R16 ;  /* 0x000000ffff547224 */ /* 0x002fe200078e0010 */
[----:B------:R-:W-:Y:S01]  /*60e40*/  MOV R91, R17 ;  /* 0x00000011005b7202 */ /* 0x000fe20000000f00 */
[----:B--2---:R-:W-:Y:S02]  /*60e50*/  IMAD.MOV.U32 R90, RZ, RZ, R18 ;  /* 0x000000ffff5a7224 */ /* 0x004fe400078e0012 */
[----:B------:R-:W-:Y:S02]  /*60e60*/  IMAD.MOV.U32 R76, RZ, RZ, R19 ;  /* 0x000000ffff4c7224 */ /* 0x000fe400078e0013 */
[----:B------:R-:W-:Y:S03]  /*60e70*/  HMMA.1688.F32.TF32 R16, R92, R192, R248 ;  /* 0x000000c05c10723c */ /* 0x000fe600000810f8 */
[----:B------:R-:W-:Y:S04]  /*60e80*/  STL [R1+0x4e30], R76 ;  /* 0x004e304c01007387 */ /* 0x000fe80000100800 */
[----:B------:R-:W-:Y:S04]  /*60e90*/  STL [R1+0x4e2c], R90 ;  /* 0x004e2c5a01007387 */ /* 0x000fe80000100800 */
[----:B------:R-:W-:Y:S04]  /*60ea0*/  STL [R1+0x4e28], R91 ;  /* 0x004e285b01007387 */ /* 0x000fe80000100800 */
[----:B------:R-:W-:Y:S08]  /*60eb0*/  STL [R1+0x4e24], R84 ;  /* 0x004e245401007387 */ /* 0x000ff00000100800 */
[----:B------:R1:W-:Y:S01]  /*60ec0*/  STL [R1+0x152c], R19 ;  /* 0x00152c1301007387 */ /* 0x0003e20000100800 */
[----:B------:R-:W-:Y:S01]  /*60ed0*/  IMAD.MOV.U32 R77, RZ, RZ, R16 ;  /* 0x000000ffff4d7224 */ /* 0x000fe200078e0010 */
[----:B------:R-:W-:Y:S01]  /*60ee0*/  MOV R79, R18 ;  /* 0x00000012004f7202 */ /* 0x000fe20000000f00 */
[----:B------:R-:W-:-:S02]  /*60ef0*/  IMAD.MOV.U32 R78, RZ, RZ, R17 ;  /* 0x000000ffff4e7224 */ /* 0x000fc400078e0011 */
[----:B-1----:R-:W-:Y:S02]  /*60f00*/  HMMA.1688.F32.TF32 R16, R92, R188, R236 ;  /* 0x000000bc5c10723c */ /* 0x002fe400000810ec */
[----:B------:R1:W-:Y:S04]  /*60f10*/  STL [R1+0x4e3c], R79 ;  /* 0x004e3c4f01007387 */ /* 0x0003e80000100800 */
[----:B------:R2:W-:Y:S04]  /*60f20*/  STL [R1+0x4e38], R78 ;  /* 0x004e384e01007387 */ /* 0x0005e80000100800 */
[----:B------:R3:W-:Y:S04]  /*60f30*/  STL [R1+0x4e34], R77 ;  /* 0x004e344d01007387 */ /* 0x0007e80000100800 */
[----:B------:R-:W2:Y:S04]  /*60f40*/  LDL.LU R98, [R1+0x1e08] ;  /* 0x001e080001627983 */ /* 0x000ea80000300800 */
[----:B------:R-:W2:Y:S04]  /*60f50*/  LDL.LU R99, [R1+0x1e0c] ;  /* 0x001e0c0001637983 */ /* 0x000ea80000300800 */
[----:B------:R-:W2:Y:S02]  /*60f60*/  LDL.LU R236, [R1+0x1e20] ;  /* 0x001e200001ec7983 */ /* 0x000ea40000300800 */
[----:B------:R-:W-:-:S02]  /*60f70*/  IMAD.MOV.U32 R88, RZ, RZ, R16 ;  /* 0x000000ffff587224 */ /* 0x000fc400078e0010 */
[----:B------:R-:W2:Y:S01]  /*60f80*/  LDL.LU R237, [R1+0x1e24] ;  /* 0x001e240001ed7983 */ /* 0x000ea20000300800 */
[----:B------:R-:W-:Y:S02]  /*60f90*/  IMAD.MOV.U32 R87, RZ, RZ, R17 ;  /* 0x000000ffff577224 */ /* 0x000fe400078e0011 */
[----:B------:R-:W-:Y:S01]  /*60fa0*/  IMAD.MOV.U32 R85, RZ, RZ, R18 ;  /* 0x000000ffff557224 */ /* 0x000fe200078e0012 */
[----:B------:R-:W2:Y:S01]  /*60fb0*/  LDL.LU R238, [R1+0x1e28] ;  /* 0x001e280001ee7983 */ /* 0x000ea20000300800 */
[----:B------:R-:W-:Y:S02]  /*60fc0*/  IMAD.MOV.U32 R86, RZ, RZ, R19 ;  /* 0x000000ffff567224 */ /* 0x000fe400078e0013 */
[----:B----4-:R-:W-:Y:S01]  /*60fd0*/  HMMA.1688.F32.TF32 R16, R92, R184, R240 ;  /* 0x000000b85c10723c */ /* 0x010fe200000810f0 */
[----:B------:R-:W4:Y:S04]  /*60fe0*/  LDL.LU R239, [R1+0x1e2c] ;  /* 0x001e2c0001ef7983 */ /* 0x000f280000300800 */
[----:B------:R-:W2:Y:S04]  /*60ff0*/  LDL.LU R248, [R1+0x1e30] ;  /* 0x001e300001f87983 */ /* 0x000ea80000300800 */
[----:B------:R-:W2:Y:S04]  /*61000*/  LDL.LU R249, [R1+0x1e34] ;  /* 0x001e340001f97983 */ /* 0x000ea80000300800 */
[----:B------:R-:W2:Y:S04]  /*61010*/  LDL.LU R250, [R1+0x1e38] ;  /* 0x001e380001fa7983 */ /* 0x000ea80000300800 */
[----:B------:R-:W2:Y:S04]  /*61020*/  LDL.LU R251, [R1+0x1e3c] ;  /* 0x001e3c0001fb7983 */ /* 0x000ea80000300800 */
[----:B------:R-:W2:Y:S04]  /*61030*/  LDL.LU R244, [R1+0x1e40] ;  /* 0x001e400001f47983 */ /* 0x000ea80000300800 */
[----:B------:R-:W2:Y:S01]  /*61040*/  LDL.LU R245, [R1+0x1e44] ;  /* 0x001e440001f57983 */ /* 0x000ea20000300800 */
[----:B------:R-:W-:Y:S01]  /*61050*/  MOV R90, R16 ;  /* 0x00000010005a7202 */ /* 0x000fe20000000f00 */
[----:B------:R-:W-:-:S02]  /*61060*/  IMAD.MOV.U32 R91, RZ, RZ, R17 ;  /* 0x000000ffff5b7224 */ /* 0x000fc400078e0011 */
        /* <DEDUP_REMOVED lines=64> */
[----:B------:R-:W-:Y:S04]  /*61470*/  STL.64 [R1+0x4f48], R90 ;  /* 0x004f485a01007387 */ /* 0x000fe80000100a00 */
[----:B------:R-:W-:Y:S04]  /*61480*/  STL.64 [R1+0x4f40], R88 ;  /* 0x004f405801007387 */ /* 0x000fe80000100a00 */
[----:B------:R-:W-:Y:S04]  /*61490*/  STL.64 [R1+0x4f38], R86 ;  /* 0x004f385601007387 */ /* 0x000fe80000100a00 */
[----:B------:R-:W-:Y:S01]  /*614a0*/  STL.64 [R1+0x4f30], R84 ;  /* 0x004f305401007387 */ /* 0x000fe20000100a00 */
[C---:B--2---:R-:W-:Y:S11]  /*614b0*/  HMMA.1688.F32.TF32 R68, R92.reuse, R180, R68 ;  /* 0x000000b45c44723c */ /* 0x044ff60000081044 */
[----:B------:R-:W-:Y:S11]  /*614c0*/  @!UPT UIADD3 URZ, URZ, URZ, URZ ;  /* 0x0000003f3f3ff290 */ /* 0x000ff6000fffe03f */
[----:B------:R-:W-:Y:S02]  /*614d0*/  @!UPT UIADD3 URZ, URZ, URZ, URZ ;  /* 0x0000003f3f3ff290 */ /* 0x000fe4000fffe03f */
[----:B-1----:R-:W-:Y:S01]  /*614e0*/  IMAD.MOV.U32 R79, RZ, RZ, R68 ;  /* 0x000000ffff4f7224 */ /* 0x002fe200078e0044 */
[----:B------:R-:W-:Y:S01]  /*614f0*/  MOV R78, R69 ;  /* 0x00000045004e7202 */ /* 0x000fe20000000f00 */
[----:B---3--:R-:W-:Y:S02]  /*61500*/  IMAD.MOV.U32 R77, RZ, RZ, R70 ;  /* 0x000000ffff4d7224 */ /* 0x008fe400078e0046 */
[----:B------:R-:W-:Y:S02]  /*61510*/  IMAD.MOV.U32 R76, RZ, RZ, R71 ;  /* 0x000000ffff4c7224 */ /* 0x000fe400078e0047 */
[----:B------:R-:W-:Y:S01]  /*61520*/  STL.64 [R1+0x4f58], R78 ;  /* 0x004f584e01007387 */ /* 0x000fe20000100a00 */
[C---:B----4-:R-:W-:Y:S03]  /*61530*/  HMMA.1688.F32.TF32 R68, R92.reuse, R176, R240 ;  /* 0x000000b05c44723c */ /* 0x050fe600000810f0 */
[----:B------:R-:W-:Y:S04]  /*61540*/  STL.64 [R1+0x4f50], R76 ;  /* 0x004f504c01007387 */ /* 0x000fe80000100a00 */
[----:B------:R-:W2:Y:S04]  /*61550*/  LDL.LU R240, [R1+0x1e10] ;  /* 0x001e100001f07983 */ /* 0x000ea80000300800 */
[----:B------:R-:W2:Y:S04]  /*61560*/  LDL.LU R241, [R1+0x1e14] ;  /* 0x001e140001f17983 */ /* 0x000ea80000300800 */
[----:B------:R-:W2:Y:S04]  /*61570*/  LDL.LU R242, [R1+0x1e18] ;  /* 0x001e180001f27983 */ /* 0x000ea80000300800 */
[----:B------:R-:W2:Y:S01]  /*61580*/  LDL.LU R243, [R1+0x1e1c] ;  /* 0x001e1c0001f37983 */ /* 0x000ea20000300800 */
[C---:B------:R-:W-:Y:S08]  /*61590*/  HMMA.1688.F32.TF32 R56, R92.reuse, R164, R56 ;  /* 0x000000a45c38723c */ /* 0x040ff00000081038 */
[C---:B------:R-:W-:Y:S08]  /*615a0*/  HMMA.1688.F32.TF32 R52, R92.reuse, R160, R52 ;  /* 0x000000a05c34723c */ /* 0x040ff00000081034 */
[C---:B------:R-:W-:Y:S08]  /*615b0*/  HMMA.1688.F32.TF32 R60, R92.reuse, R168, R60 ;  /* 0x000000a85c3c723c */ /* 0x040ff0000008103c */
[----:B------:R-:W-:Y:S01]  /*615c0*/  HMMA.1688.F32.TF32 R64, R92, R172, R64 ;  /* 0x000000ac5c40723c */ /* 0x000fe20000081040 */
[----:B------:R-:W-:Y:S01]  /*615d0*/  MOV R82, R70 ;  /* 0x0000004600527202 */ /* 0x000fe20000000f00 */
[----:B------:R-:W-:-:S06]  /*615e0*/  IMAD.MOV.U32 R83, RZ, RZ, R71 ;  /* 0x000000ffff537224 */ /* 0x000fcc00078e0047 */
[C---:B------:R-:W-:Y:S08]  /*615f0*/  HMMA.1688.F32.TF32 R44, R92.reuse, R152, R44 ;  /* 0x000000985c2c723c */ /* 0x040ff0000008102c */
[----:B------:R-:W-:Y:S01]  /*61600*/  HMMA.1688.F32.TF32 R48, R92, R156, R48 ;  /* 0x0000009c5c30723c */ /* 0x000fe20000081030 */
[----:B------:R-:W-:Y:S02]  /*61610*/  IMAD.MOV.U32 R80, RZ, RZ, R68 ;  /* 0x000000ffff507224 */ /* 0x000fe400078e0044 */
[----:B------:R-:W-:-:S05]  /*61620*/  IMAD.MOV.U32 R81, RZ, RZ, R69 ;  /* 0x000000ffff517224 */ /* 0x000fca00078e0045 */
        /* <DEDUP_REMOVED lines=33> */
[C---:B-1----:R-:W-:Y:S03]  /*61840*/  HMMA.1688.F32.TF32 R24, R92.reuse, R120, R244 ;  /* 0x000000785c18723c */ /* 0x042fe600000810f4 */
[----:B------:R-:W-:Y:S04]  /*61850*/  STL.64 [R1+0x26e0], R16 ;  /* 0x0026e01001007387 */ /* 0x000fe80000100a00 */
[----:B------:R1:W-:Y:S01]  /*61860*/  STL.64 [R1+0x26e8], R18 ;  /* 0x0026e81201007387 */ /* 0x0003e20000100a00 */
[C---:B---3--:R-:W-:Y:S08]  /*61870*/  HMMA.1688.F32.TF32 R20, R92.reuse, R116, R248 ;  /* 0x000000745c14723c */ /* 0x048ff000000810f8 */
[C---:B-1----:R-:W-:Y:S08]  /*61880*/  HMMA.1688.F32.TF32 R16, R92.reuse, R112, R236 ;  /* 0x000000705c10723c */ /* 0x042ff000000810ec */
[----:B------:R-:W-:Y:S01]  /*61890*/  HMMA.1688.F32.TF32 R92, R92, R108, R96 ;  /* 0x0000006c5c5c723c */ /* 0x000fe20000081060 */
[----:B------:R-:W-:Y:S04]  /*618a0*/  STL.64 [R1+0x26d0], R24 ;  /* 0x0026d01801007387 */ /* 0x000fe80000100a00 */
[----:B------:R-:W-:Y:S03]  /*618b0*/  STL.64 [R1+0x26d8], R26 ;  /* 0x0026d81a01007387 */ /* 0x000fe60000100a00 */
[C---:B------:R-:W-:Y:S01]  /*618c0*/  HMMA.1688.F32.TF32 R96, R100.reuse, R224, R232 ;  /* 0x000000e06460723c */ /* 0x040fe200000810e8 */
[----:B------:R-:W-:Y:S04]  /*618d0*/  STL.64 [R1+0x26c0], R20 ;  /* 0x0026c01401007387 */ /* 0x000fe80000100a00 */
[----:B------:R-:W-:Y:S04]  /*618e0*/  STL.64 [R1+0x26c8], R22 ;  /* 0x0026c81601007387 */ /* 0x000fe80000100a00 */
[----:B------:R-:W-:Y:S04]  /*618f0*/  LDS R232, [R3+0x8500] ;  /* 0x0085000003e87984 */ /* 0x000fe80000000800 */
[----:B------:R-:W-:Y:S04]  /*61900*/  LDS R234, [R3+0xa500] ;  /* 0x00a5000003ea7984 */ /* 0x000fe80000000800 */
[----:B------:R-:W-:Y:S04]  /*61910*/  STL [R1+0x4d84], R92 ;  /* 0x004d845c01007387 */ /* 0x000fe80000100800 */
[----:B------:R-:W-:Y:S04]  /*61920*/  STL.64 [R1+0x13a0], R16 ;  /* 0x0013a01001007387 */ /* 0x000fe80000100a00 */
[----:B------:R2:W-:Y:S04]  /*61930*/  STL.64 [R1+0x13a8], R18 ;  /* 0x0013a81201007387 */ /* 0x0005e80000100a00 */
[----:B------:R-:W-:Y:S04]  /*61940*/  STL [R1+0x4d80], R93 ;  /* 0x004d805d01007387 */ /* 0x000fe80000100800 */
[----:B------:R-:W-:Y:S04]  /*61950*/  STL [R1+0x4d7c], R94 ;  /* 0x004d7c5e01007387 */ /* 0x000fe80000100800 */
[----:B------:R-:W-:Y:S04]  /*61960*/  STL [R1+0x4d78], R95 ;  /* 0x004d785f01007387 */ /* 0x000fe80000100800 */
[----:B------:R-:W-:Y:S04]  /*61970*/  STL [R1+0x4d94], R96 ;  /* 0x004d946001007387 */ /* 0x000fe80000100800 */
[----:B------:R-:W-:Y:S04]  /*61980*/  STL [R1+0x4d90], R97 ;  /* 0x004d906101007387 */ /* 0x000fe80000100800 */
[----:B------:R-:W-:Y:S04]  /*61990*/  STL [R1+0x4d8c], R98 ;  /* 0x004d8c6201007387 */ /* 0x000fe80000100800 */
[----:B------:R-:W-:Y:S04]  /*619a0*/  STL [R1+0x4d88], R99 ;  /* 0x004d886301007387 */ /* 0x000fe80000100800 */
[----:B------:R-:W3:Y:S04]  /*619b0*/  LDL.LU R236, [R1+0x1ce0] ;  /* 0x001ce00001ec7983 */ /* 0x000ee80000300800 */
[----:B------:R-:W-:Y:S04]  /*619c0*/  LDS R233, [R4+0x8500] ;  /* 0x0085000004e97984 */ /* 0x000fe80000000800 */
[----:B------:R-:W1:Y:S01]  /*619d0*/  LDS R235, [R4+0xa500] ;  /* 0x00a5000004eb7984 */ /* 0x000e620000000800 */
        /* <DEDUP_REMOVED lines=79> */
[----:B------:R-:W4:Y:S01]  /*61ed0*/  LDL.LU R243, [R1+0x1cdc] ;  /* 0x001cdc0001f37983 */ /* 0x000f220000300800 */
[C---:B---3--:R-:W-:Y:S08]  /*61ee0*/  HMMA.1688.F32.TF32 R68, R100.reuse, R212, R68 ;  /* 0x000000d46444723c */ /* 0x048ff00000081044 */
[C---:B------:R-:W-:Y:S08]  /*61ef0*/  HMMA.1688.F32.TF32 R72, R100.reuse, R216, R72 ;  /* 0x000000d86448723c */ /* 0x040ff00000081048 */
[C---:B------:R-:W-:Y:S08]  /*61f00*/  HMMA.1688.F32.TF32 R64, R100.reuse, R208, R64 ;  /* 0x000000d06440723c */ /* 0x040ff00000081040 */
[----:B------:R-:W-:Y:S07]  /*61f10*/  HMMA.1688.F32.TF32 R60, R100, R204, R60 ;  /* 0x000000cc643c723c */ /* 0x000fee000008103c */
[----:B------:R-:W-:Y:S04]  /*61f20*/  STL.64 [R1+0x1380], R72 ;  /* 0x0013804801007387 */ /* 0x000fe80000100a00 */
[----:B------:R-:W-:Y:S05]  /*61f30*/  STL.64 [R1+0x1388], R74 ;  /* 0x0013884a01007387 */ /* 0x000fea0000100a00 */
[----:B------:R-:W-:Y:S01]  /*61f40*/  IMAD.MOV.U32 R98, RZ, RZ, R66 ;  /* 0x000000ffff627224 */ /* 0x000fe200078e0042 */
[----:B------:R-:W-:-:S07]  /*61f50*/  MOV R99, R67 ;  /* 0x0000004300637202 */ /* 0x000fce0000000f00 */
[----:B------:R-:W-:Y:S02]  /*61f60*/  IMAD.MOV.U32 R92, RZ, RZ, R60 ;  /* 0x000000ffff5c7224 */ /* 0x000fe400078e003c */
[----:B------:R-:W-:Y:S02]  /*61f70*/  IMAD.MOV.U32 R93, RZ, RZ, R61 ;  /* 0x000000ffff5d7224 */ /* 0x000fe400078e003d */
[----:B------:R-:W-:Y:S02]  /*61f80*/  IMAD.MOV.U32 R94, RZ, RZ, R62 ;  /* 0x000000ffff5e7224 */ /* 0x000fe400078e003e */
[----:B------:R-:W-:Y:S02]  /*61f90*/  IMAD.MOV.U32 R95, RZ, RZ, R63 ;  /* 0x000000ffff5f7224 */ /* 0x000fe400078e003f */
[C---:B------:R-:W-:Y:S08]  /*61fa0*/  HMMA.1688.F32.TF32 R60, R100.reuse, R12, R56 ;  /* 0x0000000c643c723c */ /* 0x040ff00000081038 */
[C---:B------:R-:W-:Y:S08]  /*61fb0*/  HMMA.1688.F32.TF32 R56, R100.reuse, R8, R52 ;  /* 0x000000086438723c */ /* 0x040ff00000081034 */
[C---:B------:R-:W-:Y:S08]  /*61fc0*/  HMMA.1688.F32.TF32 R52, R100.reuse, R200, R48 ;  /* 0x000000c86434723c */ /* 0x040ff00000081030 */
[----:B------:R-:W-:Y:S01]  /*61fd0*/  HMMA.1688.F32.TF32 R48, R100, R196, R44 ;  /* 0x000000c46430723c */ /* 0x000fe2000008102c */
[----:B------:R-:W-:-:S07]  /*61fe0*/  IMAD.MOV.U32 R96, RZ, RZ, R64 ;  /* 0x000000ffff607224 */ /* 0x000fce00078e0040 */
[----:B------:R-:W-:Y:S01]  /*61ff0*/  HMMA.1688.F32.TF32 R44, R100, R192, R40 ;  /* 0x000000c0642c723c */ /* 0x000fe20000081028 */
[----:B------:R-:W-:-:S07]  /*62000*/  IMAD.MOV.U32 R97, RZ, RZ, R65 ;  /* 0x000000ffff617224 */ /* 0x000fce00078e0041 */
        /* <DEDUP_REMOVED lines=12> */
[C---:B--2---:R-:W-:Y:S01]  /*620d0*/  HMMA.1688.F32.TF32 R20, R100.reuse, R168, R16 ;  /* 0x000000a86414723c */ /* 0x044fe20000081010 */
        /* <DEDUP_REMOVED lines=26> */
[----:B----4-:R-:W-:Y:S07]  /*62280*/  HMMA.1688.F32.TF32 R16, R100, R152, R240 ;  /* 0x000000986410723c */ /* 0x010fee00000810f0 */
[----:B------:R-:W-:Y:S04]  /*62290*/  STL.64 [R1+0x25f0], R24 ;  /* 0x0025f01801007387 */ /* 0x000fe80000100a00 */
[----:B------:R-:W-:Y:S04]  /*622a0*/  STL.64 [R1+0x25f8], R26 ;  /* 0x0025f81a01007387 */ /* 0x000fe80000100a00 */
[----:B------:R-:W2:Y:S04]  /*622b0*/  LDL.LU R236, [R1+0x1b80] ;  /* 0x001b800001ec7983 */ /* 0x000ea80000300800 */
[----:B------:R3:W-:Y:S01]  /*622c0*/  STL.64 [R1+0x25e0], R20 ;  /* 0x0025e01401007387 */ /* 0x0007e20000100a00 */
[----:B------:R-:W-:-:S03]  /*622d0*/  MOV R238, R104 ;  /* 0x0000006800ee7202 */ /* 0x000fc60000000f00 */
        /* <DEDUP_REMOVED lines=10> */
[----:B------:R-:W4:Y:S01]  /*62380*/  LDL.LU R251, [R1+0x1b9c] ;  /* 0x001b9c0001fb7983 */ /* 0x000f220000300800 */
[----:B--2---:R-:W-:-:S03]  /*62390*/  IMAD.MOV.U32 R244, RZ, RZ, R104 ;  /* 0x000000fffff47224 */ /* 0x004fc600078e0068 */
[----:B------:R-:W4:Y:S01]  /*623a0*/  LDL.LU R104, [R1+0x51f4] ;  /* 0x0051f40001687983 */ /* 0x000f220000300800 */
[----:B---3--:R-:W-:-:S03]  /*623b0*/  IMAD.MOV.U32 R245, RZ, RZ, R105 ;  /* 0x000000fffff57224 */ /* 0x008fc600078e0069 */
[----:B------:R-:W2:Y:S04]  /*623c0*/  LDL.LU R105, [R1+0x51f0] ;  /* 0x0051f00001697983 */ /* 0x000ea80000300800 */
[----:B------:R-:W3:Y:S04]  /*623d0*/  LDL.LU R246, [R1+0x1ba8] ;  /* 0x001ba80001f67983 */ /* 0x000ee80000300800 */
[----:B------:R-:W3:Y:S04]  /*623e0*/  LDL.LU R247, [R1+0x1bac] ;  /* 0x001bac0001f77983 */ /* 0x000ee80000300800 */
[----:B------:R-:W3:Y:S04]  /*623f0*/  LDL.LU R20, [R1+0x1bc0] ;  /* 0x001bc00001147983 */ /* 0x000ee80000300800 */
[----:B------:R-:W3:Y:S01]  /*62400*/  LDL.LU R21, [R1+0x1bc4] ;  /* 0x001bc40001157983 */ /* 0x000ee20000300800 */
[----:B----4-:R-:W-:-:S03]  /*62410*/  IMAD.MOV.U32 R22, RZ, RZ, R104 ;  /* 0x000000ffff167224 */ /* 0x010fc600078e0068 */
[----:B------:R-:W4:Y:S01]  /*62420*/  LDL.LU R104, [R1+0x51ec] ;  /* 0x0051ec0001687983 */ /* 0x000f220000300800 */
[----:B--2---:R-:W-:-:S03]  /*62430*/  MOV R23, R105 ;  /* 0x0000006900177202 */ /* 0x004fc60000000f00 */
[----:B------:R-:W2:Y:S04]  /*62440*/  LDL.LU R105, [R1+0x51e8] ;  /* 0x0051e80001697983 */ /* 0x000ea80000300800 */
        /* <DEDUP_REMOVED lines=10> */
[----:B----4-:R-:W-:Y:S02]  /*624f0*/  IMAD.MOV.U32 R31, RZ, RZ, R104 ;  /* 0x000000ffff1f7224 */ /* 0x010fe400078e0068 */
[----:B--2---:R-:W-:Y:S02]  /*62500*/  IMAD.MOV.U32 R30, RZ, RZ, R105 ;  /* 0x000000ffff1e7224 */ /* 0x004fe400078e0069 */
        /* <DEDUP_REMOVED lines=66> */
[C---:B---3--:R-:W-:Y:S08]  /*62930*/  HMMA.1688.F32.TF32 R52, R100.reuse, R120, R52 ;  /* 0x000000786434723c */ /* 0x048ff00000081034 */
[C---:B------:R-:W-:Y:S08]  /*62940*/  HMMA.1688.F32.TF32 R60, R100.reuse, R128, R60 ;  /* 0x00000080643c723c */ /* 0x040ff0000008103c */
[C---:B------:R-:W-:Y:S08]  /*62950*/  HMMA.1688.F32.TF32 R64, R100.reuse, R132, R64 ;  /* 0x000000846440723c */ /* 0x040ff00000081040 */
[C---:B------:R-:W-:Y:S08]  /*62960*/  HMMA.1688.F32.TF32 R68, R100.reuse, R136, R68 ;  /* 0x000000886444723c */ /* 0x040ff00000081044 */
[C---:B------:R-:W-:Y:S08]  /*62970*/  HMMA.1688.F32.TF32 R76, R100.reuse, R144, R88 ;  /* 0x00000090644c723c */ /* 0x040ff00000081058 */
[C---:B------:R-:W-:Y:S08]  /*62980*/  HMMA.1688.F32.TF32 R80, R100.reuse, R148, R84 ;  /* 0x000000946450723c */ /* 0x040ff00000081054 */
[C---:B------:R-:W-:Y:S08]  /*62990*/  HMMA.1688.F32.TF32 R72, R100.reuse, R140, R72 ;  /* 0x0000008c6448723c */ /* 0x040ff00000081048 */
[C---:B------:R-:W-:Y:S07]  /*629a0*/  HMMA.1688.F32.TF32 R56, R100.reuse, R124, R56 ;  /* 0x0000007c6438723c */ /* 0x040fee0000081038 */
        /* <DEDUP_REMOVED lines=23> */
[C---:B-1----:R-:W-:Y:S01]  /*62b20*/  HMMA.1688.F32.TF32 R44, R232.reuse, R220, R40 ;  /* 0x000000dce82c723c */ /* 0x042fe20000081028 */
[----:B------:R-:W-:Y:S04]  /*62b30*/  STL.64 [R1+0x4f90], R100 ;  /* 0x004f906401007387 */ /* 0x000fe80000100a00 */
[----:B------:R-:W-:Y:S03]  /*62b40*/  LDS R228, [R3+0x8580] ;  /* 0x0085800003e47984 */ /* 0x000fe60000000800 */
[C---:B------:R-:W-:Y:S01]  /*62b50*/  HMMA.1688.F32.TF32 R40, R232.reuse, R216, R36 ;  /* 0x000000d8e828723c */ /* 0x040fe20000081024 */
[----:B------:R-:W-:Y:S04]  /*62b60*/  LDS R230, [R3+0xa580] ;  /* 0x00a5800003e67984 */ /* 0x000fe80000000800 */
[----:B------:R-:W-:Y:S03]  /*62b70*/  LDS R229, [R4+0x8580] ;  /* 0x0085800004e57984 */ /* 0x000fe60000000800 */
[C---:B------:R-:W-:Y:S01]  /*62b80*/  HMMA.1688.F32.TF32 R36, R232.reuse, R212, R32 ;  /* 0x000000d4e824723c */ /* 0x040fe20000081020 */
[----:B------:R-:W1:Y:S07]  /*62b90*/  LDS R231, [R4+0xa580] ;  /* 0x00a5800004e77984 */ /* 0x000e6e0000000800 */
        /* <DEDUP_REMOVED lines=28> */
[----:B------:R-:W2:Y:S04]  /*62d60*/  LDL.LU R236, [R1+0x19f0] ;  /* 0x0019f00001ec7983 */ /* 0x000ea80000300800 */
[----:B------:R-:W-:Y:S04]  /*62d70*/  STL.64 [R1+0x24d0], R20 ;  /* 0x0024d01401007387 */ /* 0x000fe80000100a00 */
[----:B------:R-:W-:Y:S04]  /*62d80*/  STL.64 [R1+0x24d8], R22 ;  /* 0x0024d81601007387 */ /* 0x000fe80000100a00 */
[----:B------:R3:W-:Y:S04]  /*62d90*/  STL.64 [R1+0x24c0], R16 ;  /* 0x0024c01001007387 */ /* 0x0007e80000100a00 */
[----:B------:R4:W-:Y:S04]  /*62da0*/  STL.64 [R1+0x24c8], R18 ;  /* 0x0024c81201007387 */ /* 0x0009e80000100a00 */
[----:B------:R-:W2:Y:S04]  /*62db0*/  LDL.LU R237, [R1+0x19f4] ;  /* 0x0019f40001ed7983 */ /* 0x000ea80000300800 */
[----:B------:R-:W2:Y:S04]  /*62dc0*/  LDL.LU R238, [R1+0x19f8] ;  /* 0x0019f80001ee7983 */ /* 0x000ea80000300800 */
[----:B------:R-:W2:Y:S04]  /*62dd0*/  LDL.LU R239, [R1+0x19fc] ;  /* 0x0019fc0001ef7983 */ /* 0x000ea80000300800 */
[----:B---3--:R-:W1:Y:S04]  /*62de0*/  LDL.LU R16, [R1+0x1a10] ;  /* 0x001a100001107983 */ /* 0x008e680000300800 */
[----:B------:R-:W1:Y:S04]  /*62df0*/  LDL.LU R17, [R1+0x1a14] ;  /* 0x001a140001117983 */ /* 0x000e680000300800 */
[----:B----4-:R-:W1:Y:S04]  /*62e00*/  LDL.LU R18, [R1+0x1a18] ;  /* 0x001a180001127983 */ /* 0x010e680000300800 */
[----:B------:R-:W1:Y:S04]  /*62e10*/  LDL.LU R19, [R1+0x1a1c] ;  /* 0x001a1c0001137983 */ /* 0x000e680000300800 */
        /* <DEDUP_REMOVED lines=94> */
[C---:B------:R-:W-:Y:S08]  /*63400*/  HMMA.1688.F32.TF32 R32, R232.reuse, R120, R32 ;  /* 0x00000078e820723c */ /* 0x040ff00000081020 */
        /* <DEDUP_REMOVED lines=11> */
[C---:B------:R-:W-:Y:S03]  /*634c0*/  HMMA.1688.F32.TF32 R80, R232.reuse, R168, R84 ;  /* 0x000000a8e850723c */ /* 0x040fe60000081054 */
[----:B------:R2:W-:Y:S05]  /*634d0*/  STL.64 [R1+0x24b8], R94 ;  /* 0x0024b85e01007387 */ /* 0x0005ea0000100a00 */
[C---:B------:R-:W-:Y:S08]  /*634e0*/  HMMA.1688.F32.TF32 R72, R232.reuse, R160, R72 ;  /* 0x000000a0e848723c */ /* 0x040ff00000081048 */
[C---:B--2---:R-:W-:Y:S08]  /*634f0*/  HMMA.1688.F32.TF32 R92, R232.reuse, R172, R76 ;  /* 0x000000ace85c723c */ /* 0x044ff0000008104c */
        /* <DEDUP_REMOVED lines=10> */
[----:B------:R-:W-:Y:S01]  /*635a0*/  STL.64 [R1+0x2478], R82 ;  /* 0x0024785201007387 */ /* 0x000fe20000100a00 */
[----:B------:R-:W-:Y:S03]  /*635b0*/  HMMA.1688.F32.TF32 R24, R232, R112, R24 ;  /* 0x00000070e818723c */ /* 0x000fe60000081018 */
[----:B------:R-:W-:Y:S04]  /*635c0*/  STL.64 [R1+0x2460], R76 ;  /* 0x0024604c01007387 */ /* 0x000fe80000100a00 */
[----:B------:R-:W-:Y:S04]  /*635d0*/  STL.64 [R1+0x2468], R78 ;  /* 0x0024684e01007387 */ /* 0x000fe80000100a00 */
[----:B------:R-:W-:Y:S04]  /*635e0*/  STL.64 [R1+0x2450], R72 ;  /* 0x0024504801007387 */ /* 0x000fe80000100a00 */
[----:B------:R-:W-:Y:S04]  /*635f0*/  STL.64 [R1+0x2458], R74 ;  /* 0x0024584a01007387 */ /* 0x000fe80000100a00 */
[----:B------:R-:W-:Y:S01]  /*63600*/  STL.64 [R1+0x2440], R68 ;  /* 0x0024404401007387 */ /* 0x000fe20000100a00 */
[C---:B-1----:R-:W-:Y:S03]  /*63610*/  HMMA.1688.F32.TF32 R16, R228.reuse, R224, R16 ;  /* 0x000000e0e410723c */ /* 0x042fe60000081010 */
        /* <DEDUP_REMOVED lines=28> */
[----:B------:R-:W-:Y:S04]  /*637e0*/  LDS R232, [R3+0x8600] ;  /* 0x0086000003e87984 */ /* 0x000fe80000000800 */
[----:B------:R-:W-:Y:S01]  /*637f0*/  LDS R234, [R3+0xa600] ;  /* 0x00a6000003ea7984 */ /* 0x000fe20000000800 */
[C---:B--2---:R-:W-:Y:S03]  /*63800*/  HMMA.1688.F32.TF32 R16, R228.reuse, R216, R248 ;  /* 0x000000d8e410723c */ /* 0x044fe600000810f8 */
[----:B------:R-:W-:Y:S04]  /*63810*/  STL.64 [R1+0x51c8], R218 ;  /* 0x0051c8da01007387 */ /* 0x000fe80000100a00 */
[----:B------:R-:W-:Y:S04]  /*63820*/  LDS R233, [R4+0x8600] ;  /* 0x0086000004e97984 */ /* 0x000fe80000000800 */
[----:B------:R-:W1:Y:S04]  /*63830*/  LDS R235, [R4+0xa600] ;  /* 0x00a6000004eb7984 */ /* 0x000e680000000800 */
[----:B------:R-:W-:Y:S04]  /*63840*/  STL.64 [R1+0x2380], R20 ;  /* 0x0023801401007387 */ /* 0x000fe80000100a00 */
[----:B------:R2:W-:Y:S04]  /*63850*/  STL.64 [R1+0x2388], R22 ;  /* 0x0023881601007387 */ /* 0x0005e80000100a00 */
[----:B------:R-:W-:Y:S04]  /*63860*/  STL.64 [R1+0x51c0], R216 ;  /* 0x0051c0d801007387 */ /* 0x000fe80000100a00 */
[----:B------:R-:W-:Y:S01]  /*63870*/  STL.64 [R1+0x2370], R16 ;  /* 0x0023701001007387 */ /* 0x000fe20000100a00 */
[C---:B--2---:R-:W-:Y:S03]  /*63880*/  HMMA.1688.F32.TF32 R20, R228.reuse, R212, R236 ;  /* 0x000000d4e414723c */ /* 0x044fe600000810ec */
[----:B------:R2:W-:Y:S04]  /*63890*/  STL.64 [R1+0x2378], R18 ;  /* 0x0023781201007387 */ /* 0x0005e80000100a00 */
[----:B------:R-:W3:Y:S01]  /*638a0*/  LDL.LU R236, [R1+0x1800] ;  /* 0x0018000001ec7983 */ /* 0x000ee20000300800 */
[C---:B--2---:R-:W-:Y:S11]  /*638b0*/  HMMA.1688.F32.TF32 R16, R228.reuse, R208, R240 ;  /* 0x000000d0e410723c */ /* 0x044ff600000810f0 */
[----:B------:R-:W-:Y:S04]  /*638c0*/  @!UPT UIADD3 URZ, URZ, URZ, URZ ;  /* 0x0000003f3f3ff290 */ /* 0x000fe8000fffe03f */
[----:B------:R2:W-:Y:S04]  /*638d0*/  STL.64 [R1+0x2360], R20 ;  /* 0x0023601401007387 */ /* 0x0005e80000100a00 */
[----:B------:R4:W-:Y:S04]  /*638e0*/  STL.64 [R1+0x2368], R22 ;  /* 0x0023681601007387 */ /* 0x0009e80000100a00 */
        /* <DEDUP_REMOVED lines=121> */
[----:B------:R-:W-:Y:S11]  /*64080*/  @!UPT UIADD3 URZ, URZ, URZ, URZ ;  /* 0x0000003f3f3ff290 */ /* 0x000ff6000fffe03f */
[----:B------:R-:W-:Y:S01]  /*64090*/  @!UPT UIADD3 URZ, URZ, URZ, URZ ;  /* 0x0000003f3f3ff290 */ /* 0x000fe2000fffe03f */
[----:B------:R-:W-:Y:S04]  /*640a0*/  STL.64 [R1+0x2340], R216 ;  /* 0x002340d801007387 */ /* 0x000fe80000100a00 */
[----:B------:R1:W-:Y:S02]  /*640b0*/  STL.64 [R1+0x2348], R218 ;  /* 0x002348da01007387 */ /* 0x0003e40000100a00 */
[C---:B-1----:R-:W-:Y:S08]  /*640c0*/  HMMA.1688.F32.TF32 R216, R228.reuse, R12, R104 ;  /* 0x0000000ce4d8723c */ /* 0x042ff00000081068 */
[C---:B------:R-:W-:Y:S08]  /*640d0*/  HMMA.1688.F32.TF32 R104, R228.reuse, R8, R100 ;  /* 0x00000008e468723c */ /* 0x040ff00000081064 */
[C---:B------:R-:W-:Y:S07]  /*640e0*/  HMMA.1688.F32.TF32 R100, R228.reuse, R196, R96 ;  /* 0x000000c4e464723c */ /* 0x040fee0000081060 */
[----:B------:R-:W-:Y:S01]  /*640f0*/  STL.64 [R1+0x2330], R216 ;  /* 0x002330d801007387 */ /* 0x000fe20000100a00 */
[C---:B------:R-:W-:Y:S03]  /*64100*/  HMMA.1688.F32.TF32 R96, R228.reuse, R192, R80 ;  /* 0x000000c0e460723c */ /* 0x040fe60000081050 */
[----:B------:R-:W-:Y:S04]  /*64110*/  STL.64 [R1+0x2338], R218 ;  /* 0x002338da01007387 */ /* 0x000fe80000100a00 */
[----:B------:R-:W-:Y:S04]  /*64120*/  STL.64 [R1+0x2320], R104 ;  /* 0x0023206801007387 */ /* 0x000fe80000100a00 */
[----:B------:R-:W-:Y:S04]  /*64130*/  STL.64 [R1+0x2328], R106 ;  /* 0x0023286a01007387 */ /* 0x000fe80000100a00 */
[----:B------:R-:W-:Y:S01]  /*64140*/  STL.64 [R1+0x2310], R92 ;  /* 0x0023105c01007387 */ /* 0x000fe20000100a00 */
[C---:B------:R-:W-:Y:S03]  /*64150*/  HMMA.1688.F32.TF32 R80, R228.reuse, R184, R84 ;  /* 0x000000b8e450723c */ /* 0x040fe60000081054 */
[----:B------:R1:W-:Y:S05]  /*64160*/  STL.64 [R1+0x2318], R94 ;  /* 0x0023185e01007387 */ /* 0x0003ea0000100a00 */
[C---:B-1----:R-:W-:Y:S08]  /*64170*/  HMMA.1688.F32.TF32 R92, R228.reuse, R188, R76 ;  /* 0x000000bce45c723c */ /* 0x042ff0000008104c */
[C---:B------:R-:W-:Y:S08]  /*64180*/  HMMA.1688.F32.TF32 R76, R228.reuse, R180, R88 ;  /* 0x000000b4e44c723c */ /* 0x040ff00000081058 */
[C---:B------:R-:W-:Y:S01]  /*64190*/  HMMA.1688.F32.TF32 R68, R228.reuse, R172, R68 ;  /* 0x000000ace444723c */ /* 0x040fe20000081044 */
[----:B------:R-:W-:Y:S07]  /*641a0*/  STL.64 [R1+0x2300], R100 ;  /* 0x0023006401007387 */ /* 0x000fee0000100a00 */
[C---:B------:R-:W-:Y:S01]  /*641b0*/  HMMA.1688.F32.TF32 R52, R228.reuse, R156, R52 ;  /* 0x0000009ce434723c */ /* 0x040fe20000081034 */
        /* <DEDUP_REMOVED lines=30> */
[----:B------:R-:W-:-:S03]  /*643a0*/  IMAD.MOV.U32 R242, RZ, RZ, R2 ;  /* 0x000000fffff27224 */ /* 0x000fc600078e0002 */
[----:B------:R-:W-:Y:S01]  /*643b0*/  STL.64 [R1+0x2228], R38 ;  /* 0x0022282601007387 */ /* 0x000fe20000100a00 */
[----:B------:R-:W-:Y:S01]  /*643c0*/  IMAD.MOV.U32 R243, RZ, RZ, R0 ;  /* 0x000000fffff37224 */ /* 0x000fe200078e0000 */
[----:B------:R-:W-:Y:S02]  /*643d0*/  MOV R252, R29 ;  /* 0x0000001d00fc7202 */ /* 0x000fe40000000f00 */
[----:B------:R-:W-:Y:S01]  /*643e0*/  STL.64 [R1+0x2210], R32 ;  /* 0x0022102001007387 */ /* 0x000fe20000100a00 */
[----:B------:R-:W-:Y:S02]  /*643f0*/  IMAD.MOV.U32 R2, RZ, RZ, R30 ;  /* 0x000000ffff027224 */ /* 0x000fe400078e001e */
[----:B------:R-:W-:Y:S01]  /*64400*/  IMAD.MOV.U32 R0, RZ, RZ, R31 ;  /* 0x000000ffff007224 */ /* 0x000fe200078e001f */
[----:B------:R-:W-:Y:S04]  /*64410*/  STL.64 [R1+0x2218], R34 ;  /* 0x0022182201007387 */ /* 0x000fe80000100a00 */
[----:B------:R1:W-:Y:S02]  /*64420*/  STL [R1+0x2200], R28 ;  /* 0x0022001c01007387 */ /* 0x0003e40000100800 */
[C---:B-1----:R-:W-:Y:S08]  /*64430*/  HMMA.1688.F32.TF32 R28, R228.reuse, R128, R24 ;  /* 0x00000080e41c723c */ /* 0x042ff00000081018 */
[C---:B------:R-:W-:Y:S08]  /*64440*/  HMMA.1688.F32.TF32 R24, R228.reuse, R124, R20 ;  /* 0x0000007ce418723c */ /* 0x040ff00000081014 */
[C---:B------:R-:W-:Y:S08]  /*64450*/  HMMA.1688.F32.TF32 R20, R228.reuse, R120, R16 ;  /* 0x00000078e414723c */ /* 0x040ff00000081010 */
[C---:B------:R-:W-:Y:S01]  /*64460*/  HMMA.1688.F32.TF32 R16, R228.reuse, R116, R244 ;  /* 0x00000074e410723c */ /* 0x040fe200000810f4 */
        /* <DEDUP_REMOVED lines=141> */
[C---:B---3--:R-:W-:Y:S08]  /*64d40*/  HMMA.1688.F32.TF32 R76, R232.reuse, R8, R76 ;  /* 0x00000008e84c723c */ /* 0x048ff0000008104c */
[C---:B------:R-:W-:Y:S08]  /*64d50*/  HMMA.1688.F32.TF32 R84, R232.reuse, R200, R84 ;  /* 0x000000c8e854723c */ /* 0x040ff00000081054 */
[C---:B--2---:R-:W-:Y:S11]  /*64d60*/  HMMA.1688.F32.TF32 R104, R232.reuse, R216, R104 ;  /* 0x000000d8e868723c */ /* 0x044ff60000081068 */
[----:B------:R-:W-:Y:S11]  /*64d70*/  @!UPT UIADD3 URZ, URZ, URZ, URZ ;  /* 0x0000003f3f3ff290 */ /* 0x000ff6000fffe03f */
[----:B------:R-:W-:Y:S01]  /*64d80*/  @!UPT UIADD3 URZ, URZ, URZ, URZ ;  /* 0x0000003f3f3ff290 */ /* 0x000fe2000fffe03f */
[----:B------:R-:W-:Y:S04]  /*64d90*/  STL.64 [R1+0x2190], R104 ;  /* 0x0021906801007387 */ /* 0x000fe80000100a00 */
[----:B------:R2:W-:Y:S02]  /*64da0*/  STL.64 [R1+0x2198], R106 ;  /* 0x0021986a01007387 */ /* 0x0005e40000100a00 */
[C---:B--2---:R-:W-:Y:S08]  /*64db0*/  HMMA.1688.F32.TF32 R104, R232.reuse, R212, R100 ;  /* 0x000000d4e868723c */ /* 0x044ff00000081064 */
[C---:B------:R-:W-:Y:S08]  /*64dc0*/  HMMA.1688.F32.TF32 R100, R232.reuse, R208, R92 ;  /* 0x000000d0e864723c */ /* 0x040ff0000008105c */
[C---:B------:R-:W-:Y:S07]  /*64dd0*/  HMMA.1688.F32.TF32 R92, R232.reuse, R204, R96 ;  /* 0x000000cce85c723c */ /* 0x040fee0000081060 */
        /* <DEDUP_REMOVED lines=11> */
[C---:B---3--:R-:W-:Y:S08]  /*64e90*/  HMMA.1688.F32.TF32 R76, R232.reuse, R192, R72 ;  /* 0x000000c0e84c723c */ /* 0x048ff00000081048 */
[C---:B------:R-:W-:Y:S08]  /*64ea0*/  HMMA.1688.F32.TF32 R72, R232.reuse, R188, R68 ;  /* 0x000000bce848723c */ /* 0x040ff00000081044 */
[C---:B------:R-:W-:Y:S08]  /*64eb0*/  HMMA.1688.F32.TF32 R68, R232.reuse, R184, R64 ;  /* 0x000000b8e844723c */ /* 0x040ff00000081040 */
[C---:B------:R-:W-:Y:S08]  /*64ec0*/  HMMA.1688.F32.TF32 R64, R232.reuse, R180, R60 ;  /* 0x000000b4e840723c */ /* 0x040ff0000008103c */
[C---:B------:R-:W-:Y:S08]  /*64ed0*/  HMMA.1688.F32.TF32 R60, R232.reuse, R176, R56 ;  /* 0x000000b0e83c723c */ /* 0x040ff00000081038 */
[C---:B----4-:R-:W-:Y:S01]  /*64ee0*/  HMMA.1688.F32.TF32 R56, R232.reuse, R172, R52 ;  /* 0x000000ace838723c */ /* 0x050fe20000081034 */
        /* <DEDUP_REMOVED lines=164> */
[----:B---3--:R-:W-:Y:S11]  /*65930*/  HMMA.1688.F32.TF32 R104, R232, R116, R104 ;  /* 0x00000074e868723c */ /* 0x008ff60000081068 */
[----:B------:R-:W-:Y:S11]  /*65940*/  @!UPT UIADD3 URZ, URZ, URZ, URZ ;  /* 0x0000003f3f3ff290 */ /* 0x000ff6000fffe03f */
[----:B------:R-:W-:Y:S01]  /*65950*/  @!UPT UIADD3 URZ, URZ, URZ, URZ ;  /* 0x0000003f3f3ff290 */ /* 0x000fe2000fffe03f */
[----:B------:R-:W-:Y:S04]  /*65960*/  STL.64 [R1+0x1fe0], R104 ;  /* 0x001fe06801007387 */ /* 0x000fe80000100a00 */
[----:B------:R1:W-:Y:S01]  /*65970*/  STL.64 [R1+0x1fe8], R106 ;  /* 0x001fe86a01007387 */ /* 0x0003e20000100a00 */
[----:B----4-:R-:W-:Y:S08]  /*65980*/  HMMA.1688.F32.TF32 R80, R228, R220, R80 ;  /* 0x000000dce450723c */ /* 0x010ff00000081050 */
[C---:B-1----:R-:W-:Y:S08]  /*65990*/  HMMA.1688.F32.TF32 R104, R232.reuse, R112, R100 ;  /* 0x00000070e868723c */ /* 0x042ff00000081064 */
[----:B------:R-:W-:Y:S01]  /*659a0*/  HMMA.1688.F32.TF32 R100, R232, R108, R92 ;  /* 0x0000006ce864723c */ /* 0x000fe2000008105c */
[----:B------:R-:W-:Y:S04]  /*659b0*/  LDS R232, [R3+0x8700] ;  /* 0x0087000003e87984 */ /* 0x000fe80000000800 */
[----:B------:R-:W-:Y:S03]  /*659c0*/  LDS R234, [R3+0xa700] ;  /* 0x00a7000003ea7984 */ /* 0x000fe60000000800 */
[C---:B------:R-:W-:Y:S01]  /*659d0*/  HMMA.1688.F32.TF32 R92, R228.reuse, R224, R96 ;  /* 0x000000e0e45c723c */ /* 0x040fe20000081060 */
[----:B------:R-:W-:Y:S04]  /*659e0*/  LDS R233, [R4+0x8700] ;  /* 0x0087000004e97984 */ /* 0x000fe80000000800 */
[----:B------:R-:W1:Y:S04]  /*659f0*/  LDS R235, [R4+0xa700] ;  /* 0x00a7000004eb7984 */ /* 0x000e680000000800 */
        /* <DEDUP_REMOVED lines=182> */
[----:B--2---:R-:W-:Y:S08]  /*66560*/  HMMA.1688.F32.TF32 R72, R232, R224, R72 ;  /* 0x000000e0e848723c */ /* 0x004ff00000081048 */
[C---:B----4-:R-:W-:Y:S08]  /*66570*/  HMMA.1688.F32.TF32 R104, R228.reuse, R136, R104 ;  /* 0x00000088e468723c */ /* 0x050ff00000081068 */
        /* <DEDUP_REMOVED lines=8> */
[----:B------:R-:W-:Y:S04]  /*66600*/  STL.64 [R1+0x1e48], R106 ;  /* 0x001e486a01007387 */ /* 0x000fe80000100a00 */
[----:B------:R-:W-:Y:S01]  /*66610*/  STL.64 [R1+0x1e30], R92 ;  /* 0x001e305c01007387 */ /* 0x000fe20000100a00 */
[C---:B------:R-:W-:Y:S03]  /*66620*/  HMMA.1688.F32.TF32 R80, R228.reuse, R112, R84 ;  /* 0x00000070e450723c */ /* 0x040fe60000081054 */
[----:B------:R1:W-:Y:S05]  /*66630*/  STL.64 [R1+0x1e38], R94 ;  /* 0x001e385e01007387 */ /* 0x0003ea0000100a00 */
[C---:B-1----:R-:W-:Y:S08]  /*66640*/  HMMA.1688.F32.TF32 R92, R228.reuse, R116, R76 ;  /* 0x00000074e45c723c */ /* 0x042ff0000008104c */
        /* <DEDUP_REMOVED lines=16> */
[----:B------:R-:W-:Y:S04]  /*66750*/  LDS R229, [R4+0x8780] ;  /* 0x0087800004e57984 */ /* 0x000fe80000000800 */
[----:B------:R-:W1:Y:S01]  /*66760*/  LDS R231, [R4+0xa780] ;  /* 0x00a7800004e77984 */ /* 0x000e620000000800 */
        /* <DEDUP_REMOVED lines=46> */
[----:B------:R2:W-:Y:S04]  /*66a50*/  STL.64 [R1+0x1cf0], R20 ;  /* 0x001cf01401007387 */ /* 0x0005e80000100a00 */
[----:B------:R3:W-:Y:S04]  /*66a60*/  STL.64 [R1+0x1cf8], R22 ;  /* 0x001cf81601007387 */ /* 0x0007e80000100a00 */
[----:B--2---:R-:W2:Y:S04]  /*66a70*/  LDL.LU R20, [R1+0xf40] ;  /* 0x000f400001147983 */ /* 0x004ea80000300800 */
[----:B------:R4:W-:Y:S04]  /*66a80*/  STL.64 [R1+0x1ce0], R24 ;  /* 0x001ce01801007387 */ /* 0x0009e80000100a00 */
[----:B------:R1:W-:Y:S04]  /*66a90*/  STL.64 [R1+0x1ce8], R26 ;  /* 0x001ce81a01007387 */ /* 0x0003e80000100a00 */
[----:B------:R1:W-:Y:S04]  /*66aa0*/  STL.64 [R1+0x1cd0], R16 ;  /* 0x001cd01001007387 */ /* 0x0003e80000100a00 */
[----:B------:R1:W-:Y:S04]  /*66ab0*/  STL.64 [R1+0x1cd8], R18 ;  /* 0x001cd81201007387 */ /* 0x0003e80000100a00 */
[----:B------:R-:W2:Y:S04]  /*66ac0*/  LDL.LU R21, [R1+0xf44] ;  /* 0x000f440001157983 */ /* 0x000ea80000300800 */
[----:B---3--:R-:W2:Y:S04]  /*66ad0*/  LDL.LU R22, [R1+0xf48] ;  /* 0x000f480001167983 */ /* 0x008ea80000300800 */
[----:B------:R-:W2:Y:S04]  /*66ae0*/  LDL.LU R23, [R1+0xf4c] ;  /* 0x000f4c0001177983 */ /* 0x000ea80000300800 */
[----:B----4-:R-:W3:Y:S04]  /*66af0*/  LDL.LU R24, [R1+0xf50] ;  /* 0x000f500001187983 */ /* 0x010ee80000300800 */
[----:B------:R-:W3:Y:S04]  /*66b00*/  LDL.LU R25, [R1+0xf54] ;  /* 0x000f540001197983 */ /* 0x000ee80000300800 */
[----:B-1----:R-:W3:Y:S04]  /*66b10*/  LDL.LU R26, [R1+0xf58] ;  /* 0x000f5800011a7983 */ /* 0x002ee80000300800 */
        /* <DEDUP_REMOVED lines=103> */
[----:B------:R-:W-:Y:S08]  /*67190*/  HMMA.1688.F32.TF32 R56, R228, R212, R56 ;  /* 0x000000d4e438723c */ /* 0x000ff00000081038 */
[----:B----4-:R-:W-:Y:S08]  /*671a0*/  HMMA.1688.F32.TF32 R72, R232, R108, R72 ;  /* 0x0000006ce848723c */ /* 0x010ff00000081048 */
[C---:B------:R-:W-:Y:S08]  /*671b0*/  HMMA.1688.F32.TF32 R52, R228.reuse, R208, R52 ;  /* 0x000000d0e434723c */ /* 0x040ff00000081034 */
[----:B------:R-:W-:Y:S08]  /*671c0*/  HMMA.1688.F32.TF32 R40, R228, R8, R40 ;  /* 0x00000008e428723c */ /* 0x000ff00000081028 */
        /* <DEDUP_REMOVED lines=8> */
[----:B-1----:R-:W2:Y:S04]  /*67250*/  LDL.LU.64 R246, [R1+0x51b8] ;  /* 0x0051b80001f67983 */ /* 0x002ea80000300a00 */
[----:B------:R-:W3:Y:S04]  /*67260*/  LDL.LU.64 R244, [R1+0x51b0] ;  /* 0x0051b00001f47983 */ /* 0x000ee80000300a00 */
[----:B------:R-:W-:Y:S04]  /*67270*/  STL.64 [R1+0x1cb0], R248 ;  /* 0x001cb0f801007387 */ /* 0x000fe80000100a00 */
[----:B------:R1:W-:Y:S04]  /*67280*/  STL.64 [R1+0x1cb8], R250 ;  /* 0x001cb8fa01007387 */ /* 0x0003e80000100a00 */
[----:B-1----:R-:W4:Y:S04]  /*67290*/  LDL.LU.64 R250, [R1+0x51a8] ;  /* 0x0051a80001fa7983 */ /* 0x002f280000300a00 */
[----:B------:R-:W2:Y:S04]  /*672a0*/  LDL.LU.64 R248, [R1+0x51a0] ;  /* 0x0051a00001f87983 */ /* 0x000ea80000300a00 */
[----:B------:R-:W-:Y:S04]  /*672b0*/  STL.64 [R1+0x1ca0], R236 ;  /* 0x001ca0ec01007387 */ /* 0x000fe80000100a00 */
[----:B------:R1:W-:Y:S01]  /*672c0*/  STL.64 [R1+0x1ca8], R238 ;  /* 0x001ca8ee01007387 */ /* 0x0003e20000100a00 */
[C---:B------:R-:W-:Y:S03]  /*672d0*/  HMMA.1688.F32.TF32 R92, R232.reuse, R132, R92 ;  /* 0x00000084e85c723c */ /* 0x040fe6000008105c */
        /* <DEDUP_REMOVED lines=17> */
[----:B------:R-:W-:Y:S08]  /*673f0*/  HMMA.1688.F32.TF32 R76, R232, R112, R88 ;  /* 0x00000070e84c723c */ /* 0x000ff00000081058 */
        /* <DEDUP_REMOVED lines=45> */
[----:B-1----:R-:W2:Y:S04]  /*676d0*/  LDL.LU R36, [R1+0xf10] ;  /* 0x000f100001247983 */ /* 0x002ea80000300800 */
[----:B------:R1:W-:Y:S04]  /*676e0*/  STL.64 [R1+0x1690], R20 ;  /* 0x0016901401007387 */ /* 0x0003e80000100a00 */
[----:B------:R1:W-:Y:S04]  /*676f0*/  STL.64 [R1+0x1698], R22 ;  /* 0x0016981601007387 */ /* 0x0003e80000100a00 */
[----:B------:R1:W-:Y:S04]  /*67700*/  STL.64 [R1+0x15e0], R16 ;  /* 0x0015e01001007387 */ /* 0x0003e80000100a00 */
        /* <DEDUP_REMOVED lines=45> */
[C---:B---3--:R-:W-:Y:S08]  /*679e0*/  HMMA.1688.F32.TF32 R40, R228.reuse, R176, R40 ;  /* 0x000000b0e428723c */ /* 0x048ff00000081028 */
[C---:B----4-:R-:W-:Y:S11]  /*679f0*/  HMMA.1688.F32.TF32 R20, R228.reuse, R168, R20 ;  /* 0x000000a8e414723c */ /* 0x050ff60000081014 */
[----:B------:R-:W-:Y:S04]  /*67a00*/  @!UPT UIADD3 URZ, URZ, URZ, URZ ;  /* 0x0000003f3f3ff290 */ /* 0x000fe8000fffe03f */
        /* <DEDUP_REMOVED lines=9> */
[----:B------:R-:W2:Y:S01]  /*67aa0*/  LDL.LU R43, [R1+0xe8c] ;  /* 0x000e8c00012b7983 */ /* 0x000ea20000300800 */
[C---:B------:R-:W-:Y:S03]  /*67ab0*/  HMMA.1688.F32.TF32 R56, R228.reuse, R164, R16 ;  /* 0x000000a4e438723c */ /* 0x040fe60000081010 */
        /* <DEDUP_REMOVED lines=8> */
[----:B------:R-:W4:Y:S04]  /*67b40*/  LDL.LU R16, [R1+0xe50] ;  /* 0x000e500001107983 */ /* 0x000f280000300800 */
[----:B------:R-:W-:Y:S04]  /*67b50*/  STL.64 [R1+0x29e0], R56 ;  /* 0x0029e03801007387 */ /* 0x000fe80000100a00 */
[----:B------:R-:W-:Y:S04]  /*67b60*/  STL.64 [R1+0x29e8], R58 ;  /* 0x0029e83a01007387 */ /* 0x000fe80000100a00 */
[----:B------:R-:W4:Y:S04]  /*67b70*/  LDL.LU R17, [R1+0xe54] ;  /* 0x000e540001117983 */ /* 0x000f280000300800 */
[----:B------:R-:W4:Y:S01]  /*67b80*/  LDL.LU R18, [R1+0xe58] ;  /* 0x000e580001127983 */ /* 0x000f220000300800 */
[----:B------:R-:W-:Y:S01]  /*67b90*/  HMMA.1688.F32.TF32 R52, R228, R160, R52 ;  /* 0x000000a0e434723c */ /* 0x000fe20000081034 */
[----:B------:R-:W-:Y:S11]  /*67ba0*/  IMAD.MOV.U32 R19, RZ, RZ, R6 ;  /* 0x000000ffff137224 */ /* 0x000ff600078e0006 */
[----:B------:R-:W-:Y:S11]  /*67bb0*/  @!UPT UIADD3 URZ, URZ, URZ, URZ ;  /* 0x0000003f3f3ff290 */ /* 0x000ff6000fffe03f */
[----:B------:R-:W-:Y:S01]  /*67bc0*/  STL.64 [R1+0x29d0], R52 ;  /* 0x0029d03401007387 */ /* 0x000fe20000100a00 */
[----:B------:R-:W-:-:S03]  /*67bd0*/  IMAD.MOV.U32 R6, RZ, RZ, R55 ;  /* 0x000000ffff067224 */ /* 0x000fc600078e0037 */
[----:B------:R1:W-:Y:S02]  /*67be0*/  STL [R1+0x29d8], R54 ;  /* 0x0029d83601007387 */ /* 0x0003e40000100800 */
[C---:B-1----:R-:W-:Y:S08]  /*67bf0*/  HMMA.1688.F32.TF32 R52, R228.reuse, R156, R48 ;  /* 0x0000009ce434723c */ /* 0x042ff00000081030 */
[C---:B------:R-:W-:Y:S08]  /*67c00*/  HMMA.1688.F32.TF32 R48, R228.reuse, R152, R44 ;  /* 0x00000098e430723c */ /* 0x040ff0000008102c */
[C---:B------:R-:W-:Y:S07]  /*67c10*/  HMMA.1688.F32.TF32 R44, R228.reuse, R148, R32 ;  /* 0x00000094e42c723c */ /* 0x040fee0000081020 */
[----:B------:R-:W-:Y:S04]  /*67c20*/  STL.64 [R1+0x29c0], R52 ;  /* 0x0029c03401007387 */ /* 0x000fe80000100a00 */
[----:B------:R-:W-:Y:S04]  /*67c30*/  STL.64 [R1+0x29c8], R54 ;  /* 0x0029c83601007387 */ /* 0x000fe80000100a00 */
[----:B------:R-:W4:Y:S04]  /*67c40*/  LDL.LU R32, [R1+0xe40] ;  /* 0x000e400001207983 */ /* 0x000f280000300800 */
[----:B------:R-:W-:Y:S04]  /*67c50*/  STL.64 [R1+0x29b0], R48 ;  /* 0x0029b03001007387 */ /* 0x000fe80000100a00 */
[----:B------:R-:W-:Y:S04]  /*67c60*/  STL.64 [R1+0x29b8], R50 ;  /* 0x0029b83201007387 */ /* 0x000fe80000100a00 */
[----:B------:R-:W-:Y:S01]  /*67c70*/  STL.64 [R1+0x29a0], R44 ;  /* 0x0029a02c01007387 */ /* 0x000fe20000100a00 */
[C---:B------:R-:W-:Y:S03]  /*67c80*/  HMMA.1688.F32.TF32 R24, R228.reuse, R140, R24 ;  /* 0x0000008ce418723c */ /* 0x040fe60000081018 */
[----:B------:R1:W-:Y:S04]  /*67c90*/  STL.64 [R1+0x29a8], R46 ;  /* 0x0029a82e01007387 */ /* 0x0003e80000100a00 */
[----:B------:R-:W4:Y:S04]  /*67ca0*/  LDL.LU R33, [R1+0xe44] ;  /* 0x000e440001217983 */ /* 0x000f280000300800 */
[----:B------:R-:W4:Y:S01]  /*67cb0*/  LDL.LU R34, [R1+0xe48] ;  /* 0x000e480001227983 */ /* 0x000f220000300800 */
[C---:B-1----:R-:W-:Y:S03]  /*67cc0*/  HMMA.1688.F32.TF32 R44, R228.reuse, R144, R28 ;  /* 0x00000090e42c723c */ /* 0x042fe6000008101c */
[----:B------:R-:W4:Y:S04]  /*67cd0*/  LDL.LU R35, [R1+0xe4c] ;  /* 0x000e4c0001237983 */ /* 0x000f280000300800 */
[----:B------:R-:W4:Y:S11]  /*67ce0*/  LDL.LU R28, [R1+0xe30] ;  /* 0x000e3000011c7983 */ /* 0x000f360000300800 */
[----:B------:R-:W-:Y:S05]  /*67cf0*/  @!UPT UIADD3 URZ, URZ, URZ, URZ ;  /* 0x0000003f3f3ff290 */ /* 0x000fea000fffe03f */
[----:B------:R-:W-:Y:S04]  /*67d00*/  STL.64 [R1+0x2990], R44 ;  /* 0x0029902c01007387 */ /* 0x000fe80000100a00 */
[----:B------:R-:W-:Y:S04]  /*67d10*/  STL.64 [R1+0x2998], R46 ;  /* 0x0029982e01007387 */ /* 0x000fe80000100a00 */
[----:B------:R1:W-:Y:S04]  /*67d20*/  STL.64 [R1+0x2980], R24 ;  /* 0x0029801801007387 */ /* 0x0003e80000100a00 */
[----:B------:R1:W-:Y:S04]  /*67d30*/  STL.64 [R1+0x2988], R26 ;  /* 0x0029881a01007387 */ /* 0x0003e80000100a00 */
[----:B------:R-:W4:Y:S04]  /*67d40*/  LDL.LU R29, [R1+0xe34] ;  /* 0x000e3400011d7983 */ /* 0x000f280000300800 */
[----:B------:R-:W4:Y:S04]  /*67d50*/  LDL.LU R30, [R1+0xe38] ;  /* 0x000e3800011e7983 */ /* 0x000f280000300800 */
[----:B------:R-:W4:Y:S04]  /*67d60*/  LDL.LU R31, [R1+0xe3c] ;  /* 0x000e3c00011f7983 */ /* 0x000f280000300800 */
[----:B-1----:R-:W4:Y:S04]  /*67d70*/  LDL.LU R24, [R1+0xe20] ;  /* 0x000e200001187983 */ /* 0x002f280000300800 */
[----:B------:R-:W4:Y:S04]  /*67d80*/  LDL.LU R25, [R1+0xe24] ;  /* 0x000e240001197983 */ /* 0x000f280000300800 */
[----:B------:R-:W4:Y:S04]  /*67d90*/  LDL.LU R26, [R1+0xe28] ;  /* 0x000e2800011a7983 */ /* 0x000f280000300800 */
[----:B------:R-:W4:Y:S01]  /*67da0*/  LDL.LU R27, [R1+0xe2c] ;  /* 0x000e2c00011b7983 */ /* 0x000f220000300800 */
[C---:B--2---:R-:W-:Y:S08]  /*67db0*/  HMMA.1688.F32.TF32 R40, R228.reuse, R136, R40 ;  /* 0x00000088e428723c */ /* 0x044ff00000081028 */
[C---:B---3--:R-:W-:Y:S08]  /*67dc0*/  HMMA.1688.F32.TF32 R36, R228.reuse, R132, R36 ;  /* 0x00000084e424723c */ /* 0x048ff00000081024 */
[C---:B----4-:R-:W-:Y:S08]  /*67dd0*/  HMMA.1688.F32.TF32 R20, R228.reuse, R128, R20 ;  /* 0x00000080e414723c */ /* 0x050ff00000081014 */
[----:B------:R-:W-:Y:S01]  /*67de0*/  IMAD.MOV.U32 R156, RZ, RZ, R43 ;  /* 0x000000ffff9c7224 */ /* 0x000fe200078e002b */
[----:B------:R-:W-:Y:S01]  /*67df0*/  MOV R157, R42 ;  /* 0x0000002a009d7202 */ /* 0x000fe20000000f00 */
[----:B------:R-:W-:Y:S04]  /*67e00*/  STL.64 [R1+0x2970], R40 ;  /* 0x0029702801007387 */ /* 0x000fe80000100a00 */
[----:B------:R1:W-:Y:S01]  /*67e10*/  STL [R1+0x4d00], R156 ;  /* 0x004d009c01007387 */ /* 0x0003e20000100800 */
[----:B------:R-:W-:Y:S03]  /*67e20*/  HMMA.1688.F32.TF32 R16, R228, R124, R16 ;  /* 0x0000007ce410723c */ /* 0x000fe60000081010 */
[----:B------:R2:W-:Y:S06]  /*67e30*/  STL [R1+0x4cfc], R157 ;  /* 0x004cfc9d01007387 */ /* 0x0005ec0000100800 */
[----:B-1----:R-:W-:Y:S01]  /*67e40*/  IMAD.MOV.U32 R156, RZ, RZ, R22 ;  /* 0x000000ffff9c7224 */ /* 0x002fe200078e0016 */
[----:B------:R-:W-:Y:S01]  /*67e50*/  STL.64 [R1+0x2960], R36 ;  /* 0x0029602401007387 */ /* 0x000fe20000100a00 */
[----:B--2---:R-:W-:-:S03]  /*67e60*/  IMAD.MOV.U32 R157, RZ, RZ, R23 ;  /* 0x000000ffff9d7224 */ /* 0x004fc600078e0017 */
[----:B------:R-:W-:Y:S04]  /*67e70*/  STL.64 [R1+0x2968], R38 ;  /* 0x0029682601007387 */ /* 0x000fe80000100a00 */
[----:B------:R1:W-:Y:S04]  /*67e80*/  STL.64 [R1+0x2950], R20 ;  /* 0x0029501401007387 */ /* 0x0003e80000100a00 */
[----:B------:R-:W-:Y:S04]  /*67e90*/  STL [R1+0x4d08], R157 ;  /* 0x004d089d01007387 */ /* 0x000fe80000100800 */
[----:B------:R-:W-:Y:S01]  /*67ea0*/  STL [R1+0x4d04], R156 ;  /* 0x004d049c01007387 */ /* 0x000fe20000100800 */
[----:B------:R-:W-:-:S03]  /*67eb0*/  IMAD.MOV.U32 R22, RZ, RZ, R218 ;  /* 0x000000ffff167224 */ /* 0x000fc600078e00da */
[----:B-1----:R-:W2:Y:S01]  /*67ec0*/  LDL.LU R20, [R1+0xe10] ;  /* 0x000e100001147983 */ /* 0x002ea20000300800 */
[----:B------:R-:W-:-:S03]  /*67ed0*/  MOV R23, R219 ;  /* 0x000000db00177202 */ /* 0x000fc60000000f00 */
[----:B------:R1:W-:Y:S04]  /*67ee0*/  STL.64 [R1+0x2940], R16 ;  /* 0x0029401001007387 */ /* 0x0003e80000100a00 */
[----:B------:R3:W-:Y:S04]  /*67ef0*/  STL.64 [R1+0x2948], R18 ;  /* 0x0029481201007387 */ /* 0x0007e80000100a00 */
[----:B------:R-:W2:Y:S04]  /*67f00*/  LDL.LU R21, [R1+0xe14] ;  /* 0x000e140001157983 */ /* 0x000ea80000300800 */
[----:B------:R-:W4:Y:S01]  /*67f10*/  LDL.LU R218, [R1+0x5178] ;  /* 0x0051780001da7983 */ /* 0x000f220000300800 */
[----:B-1----:R-:W-:-:S02]  /*67f20*/  IMAD.MOV.U32 R16, RZ, RZ, R222 ;  /* 0x000000ffff107224 */ /* 0x002fc400078e00de */
[----:B------:R-:W-:Y:S01]  /*67f30*/  IMAD.MOV.U32 R17, RZ, RZ, R223 ;  /* 0x000000ffff117224 */ /* 0x000fe200078e00df */
[----:B------:R-:W4:Y:S01]  /*67f40*/  LDL.LU R219, [R1+0x5174] ;  /* 0x0051740001db7983 */ /* 0x000f220000300800 */
[----:B---3--:R-:W-:-:S03]  /*67f50*/  IMAD.MOV.U32 R18, RZ, RZ, R226 ;  /* 0x000000ffff127224 */ /* 0x008fc600078e00e2 */
[----:B------:R-:W2:Y:S01]  /*67f60*/  LDL.LU R222, [R1+0x5170] ;  /* 0x0051700001de7983 */ /* 0x000ea20000300800 */
[----:B------:R-:W-:-:S03]  /*67f70*/  IMAD.MOV.U32 R19, RZ, RZ, R227 ;  /* 0x000000ffff137224 */ /* 0x000fc600078e00e3 */
[----:B------:R-:W2:Y:S04]  /*67f80*/  LDL.LU R223, [R1+0x516c] ;  /* 0x00516c0001df7983 */ /* 0x000ea80000300800 */
[----:B------:R-:W3:Y:S04]  /*67f90*/  LDL.LU R226, [R1+0x5168] ;  /* 0x0051680001e27983 */ /* 0x000ee80000300800 */
[----:B------:R-:W3:Y:S01]  /*67fa0*/  LDL.LU R227, [R1+0x5164] ;  /* 0x0051640001e37983 */ /* 0x000ee20000300800 */
[----:B------:R-:W-:Y:S11]  /*67fb0*/  HMMA.1688.F32.TF32 R32, R228, R120, R32 ;  /* 0x00000078e420723c */ /* 0x000ff60000081020 */
[----:B------:R-:W-:Y:S11]  /*67fc0*/  @!UPT UIADD3 URZ, URZ, URZ, URZ ;  /* 0x0000003f3f3ff290 */ /* 0x000ff6000fffe03f */
[----:B------:R-:W-:Y:S02]  /*67fd0*/  @!UPT UIADD3 URZ, URZ, URZ, URZ ;  /* 0x0000003f3f3ff290 */ /* 0x000fe4000fffe03f */
[----:B------:R-:W-:Y:S01]  /*67fe0*/  IMAD.MOV.U32 R152, RZ, RZ, R33 ;  /* 0x000000ffff987224 */ /* 0x000fe200078e0021 */
[----:B------:R-:W-:-:S04]  /*67ff0*/  MOV R153, R32 ;  /* 0x0000002000997202 */ /* 0x000fc80000000f00 */
[----:B------:R1:W-:Y:S01]  /*68000*/  STL [R1+0x4d10], R152 ;  /* 0x004d109801007387 */ /* 0x0003e20000100800 */
[----:B------:R-:W-:Y:S03]  /*68010*/  HMMA.1688.F32.TF32 R28, R228, R116, R28 ;  /* 0x00000074e41c723c */ /* 0x000fe6000008101c */
[----:B------:R1:W-:Y:S01]  /*68020*/  STL [R1+0x4d0c], R153 ;  /* 0x004d0c9901007387 */ /* 0x0003e20000100800 */
[----:B------:R-:W-:Y:S02]  /*68030*/  IMAD.MOV.U32 R32, RZ, RZ, R163 ;  /* 0x000000ffff207224 */ /* 0x000fe400078e00a3 */
[----:B------:R-:W-:Y:S02]  /*68040*/  IMAD.MOV.U32 R149, RZ, RZ, R34 ;  /* 0x000000ffff957224 */ /* 0x000fe400078e0022 */
[----:B------:R-:W-:Y:S02]  /*68050*/  IMAD.MOV.U32 R33, RZ, RZ, R162 ;  /* 0x000000ffff217224 */ /* 0x000fe400078e00a2 */
[----:B------:R-:W-:-:S02]  /*68060*/  IMAD.MOV.U32 R148, RZ, RZ, R35 ;  /* 0x000000ffff947224 */ /* 0x000fc400078e0023 */
[----:B------:R-:W-:Y:S01]  /*68070*/  IMAD.MOV.U32 R34, RZ, RZ, R159 ;  /* 0x000000ffff227224 */ /* 0x000fe200078e009f */
[----:B------:R-:W-:Y:S01]  /*68080*/  MOV R40, R171 ;  /* 0x000000ab00287202 */ /* 0x000fe20000000f00 */
[----:B------:R-:W-:Y:S02]  /*68090*/  IMAD.MOV.U32 R35, RZ, RZ, R158 ;  /* 0x000000ffff237224 */ /* 0x000fe400078e009e */
[----:B------:R-:W-:-:S08]  /*680a0*/  IMAD.MOV.U32 R41, RZ, RZ, R170 ;  /* 0x000000ffff297224 */ /* 0x000fd000078e00aa */
        /* <DEDUP_REMOVED lines=21> */
[----:B------:R-:W-:Y:S01]  /*68200*/  IMAD.MOV.U32 R58, RZ, RZ, R183 ;  /* 0x000000ffff3a7224 */ /* 0x000fe200078e00b7 */
[C---:B----4-:R-:W-:Y:S08]  /*68210*/  HMMA.1688.F32.TF32 R16, R232.reuse, R218, R16 ;  /* 0x000000dae810723c */ /* 0x050ff00000081010 */
[C---:B--2---:R-:W-:Y:S08]  /*68220*/  HMMA.1688.F32.TF32 R20, R232.reuse, R222, R20 ;  /* 0x000000dee814723c */ /* 0x044ff00000081014 */
[----:B---3--:R-:W-:Y:S08]  /*68230*/  HMMA.1688.F32.TF32 R236, R232, R226, R236 ;  /* 0x000000e2e8ec723c */ /* 0x008ff000000810ec */
[----:B------:R-:W-:Y:S01]  /*68240*/  MOV R121, R16 ;  /* 0x0000001000797202 */ /* 0x000fe20000000f00 */
[----:B------:R-:W-:Y:S01]  /*68250*/  IMAD.MOV.U32 R120, RZ, RZ, R17 ;  /* 0x000000ffff787224 */ /* 0x000fe200078e0011 */
[----:B------:R-:W-:Y:S01]  /*68260*/  MOV R17, R146 ;  /* 0x0000009200117202 */ /* 0x000fe20000000f00 */
[----:B------:R-:W-:-:S02]  /*68270*/  IMAD.MOV.U32 R16, RZ, RZ, R147 ;  /* 0x000000ffff107224 */ /* 0x000fc400078e0093 */
[----:B------:R-:W-:Y:S02]  /*68280*/  IMAD.MOV.U32 R117, RZ, RZ, R18 ;  /* 0x000000ffff757224 */ /* 0x000fe400078e0012 */
[----:B------:R-:W-:Y:S02]  /*68290*/  IMAD.MOV.U32 R116, RZ, RZ, R19 ;  /* 0x000000ffff747224 */ /* 0x000fe400078e0013 */
[----:B------:R-:W-:Y:S02]  /*682a0*/  IMAD.MOV.U32 R18, RZ, RZ, R143 ;  /* 0x000000ffff127224 */ /* 0x000fe400078e008f */
[----:B------:R-:W-:-:S04]  /*682b0*/  IMAD.MOV.U32 R129, RZ, RZ, R20 ;  /* 0x000000ffff817224 */ /* 0x000fc800078e0014 */
[----:B------:R-:W-:Y:S01]  /*682c0*/  STL.64 [R1+0x4d20], R238 ;  /* 0x004d20ee01007387 */ /* 0x000fe20000100a00 */
[----:B------:R-:W-:-:S03]  /*682d0*/  IMAD.MOV.U32 R19, RZ, RZ, R142 ;  /* 0x000000ffff137224 */ /* 0x000fc600078e008e */
[----:B------:R-:W-:Y:S01]  /*682e0*/  STL.64 [R1+0x4d18], R236 ;  /* 0x004d18ec01007387 */ /* 0x000fe20000100a00 */
[----:B------:R-:W-:-:S03]  /*682f0*/  IMAD.MOV.U32 R128, RZ, RZ, R21 ;  /* 0x000000ffff807224 */ /* 0x000fc600078e0015 */
[----:B------:R-:W2:Y:S01]  /*68300*/  LDL.LU R147, [R1+0x5160] ;  /* 0x0051600001937983 */ /* 0x000ea20000300800 */
[----:B------:R-:W-:-:S03]  /*68310*/  IMAD.MOV.U32 R20, RZ, RZ, R11 ;  /* 0x000000ffff147224 */ /* 0x000fc600078e000b */
[----:B------:R-:W3:Y:S01]  /*68320*/  LDL.LU R146, [R1+0x515c] ;  /* 0x00515c0001927983 */ /* 0x000ee20000300800 */
        /* <DEDUP_REMOVED lines=37> */
[----:B------:R-:W4:Y:S01]  /*68580*/  LDL.LU R134, [R1+0x50e0] ;  /* 0x0050e00001867983 */ /* 0x000f220000300800 */
[----:B------:R-:W-:Y:S02]  /*68590*/  IMAD.MOV.U32 R61, RZ, RZ, R135 ;  /* 0x000000ffff3d7224 */ /* 0x000fe400078e0087 */
[----:B------:R-:W-:Y:S01]  /*685a0*/  IMAD.MOV.U32 R62, RZ, RZ, R138 ;  /* 0x000000ffff3e7224 */ /* 0x000fe200078e008a */
[----:B------:R-:W4:Y:S01]  /*685b0*/  LDL.LU R135, [R1+0x50dc] ;  /* 0x0050dc0001877983 */ /* 0x000f220000300800 */
[----:B------:R-:W-:-:S03]  /*685c0*/  IMAD.MOV.U32 R63, RZ, RZ, R139 ;  /* 0x000000ffff3f7224 */ /* 0x000fc600078e008b */
[----:B------:R-:W4:Y:S04]  /*685d0*/  LDL.LU R138, [R1+0x50d8] ;  /* 0x0050d800018a7983 */ /* 0x000f280000300800 */
[----:B------:R-:W4:Y:S09]  /*685e0*/  LDL.LU R139, [R1+0x50d4] ;  /* 0x0050d400018b7983 */ /* 0x000f320000300800 */
[----:B-1----:R-:W-:Y:S01]  /*685f0*/  IMAD.MOV.U32 R152, RZ, RZ, R24 ;  /* 0x000000ffff987224 */ /* 0x002fe200078e0018 */
[----:B------:R-:W-:Y:S01]  /*68600*/  MOV R157, R26 ;  /* 0x0000001a009d7202 */ /* 0x000fe20000000f00 */
[----:B------:R-:W-:-:S02]  /*68610*/  IMAD.MOV.U32 R153, RZ, RZ, R25 ;  /* 0x000000ffff997224 */ /* 0x000fc400078e0019 */
[----:B------:R-:W-:Y:S02]  /*68620*/  IMAD.MOV.U32 R156, RZ, RZ, R27 ;  /* 0x000000ffff9c7224 */ /* 0x000fe400078e001b */
[----:B------:R-:W-:Y:S01]  /*68630*/  HMMA.1688.F32.TF32 R24, R228, R108, R240 ;  /* 0x0000006ce418723c */ /* 0x000fe200000810f0 */
[----:B------:R-:W-:Y:S02]  /*68640*/  IMAD.MOV.U32 R52, RZ, RZ, R214 ;  /* 0x000000ffff347224 */ /* 0x000fe400078e00d6 */
[----:B------:R-:W-:Y:S01]  /*68650*/  IMAD.MOV.U32 R53, RZ, RZ, R215 ;  /* 0x000000ffff357224 */ /* 0x000fe200078e00d7 */
[----:B------:R-:W-:Y:S01]  /*68660*/  MOV R55, R206 ;  /* 0x000000ce00377202 */ /* 0x000fe20000000f00 */
[----:B------:R-:W-:Y:S01]  /*68670*/  IMAD.MOV.U32 R54, RZ, RZ, R14 ;  /* 0x000000ffff367224 */ /* 0x000fe200078e000e */
[----:B------:R-:W-:Y:S01]  /*68680*/  LDS R228, [R3+0xc080] ;  /* 0x00c0800003e47984 */ /* 0x000fe20000000800 */
[----:B------:R-:W-:Y:S02]  /*68690*/  IMAD.MOV.U32 R36, RZ, RZ, R210 ;  /* 0x000000ffff247224 */ /* 0x000fe400078e00d2 */
[----:B------:R-:W-:Y:S01]  /*686a0*/  IMAD.MOV.U32 R37, RZ, RZ, R211 ;  /* 0x000000ffff257224 */ /* 0x000fe200078e00d3 */
[----:B------:R-:W-:Y:S01]  /*686b0*/  LDS R230, [R3+0xe080] ;  /* 0x00e0800003e67984 */ /* 0x000fe20000000800 */
[----:B------:R-:W-:-:S02]  /*686c0*/  IMAD.MOV.U32 R38, RZ, RZ, R7 ;  /* 0x000000ffff267224 */ /* 0x000fc400078e0007 */
[----:B------:R-:W-:Y:S01]  /*686d0*/  IMAD.MOV.U32 R39, RZ, RZ, R5 ;  /* 0x000000ffff277224 */ /* 0x000fe200078e0005 */
[----:B------:R-:W-:Y:S04]  /*686e0*/  LDS R229, [R4+0xc080] ;  /* 0x00c0800004e57984 */ /* 0x000fe80000000800 */
[----:B------:R-:W1:Y:S06]  /*686f0*/  LDS R231, [R4+0xe080] ;  /* 0x00e0800004e77984 */ /* 0x000e6c0000000800 */
[----:B------:R-:W-:-:S02]  /*68700*/  IMAD.MOV.U32 R137, RZ, RZ, R24 ;  /* 0x000000ffff897224 */ /* 0x000fc400078e0018 */
[----:B------:R-:W-:Y:S01]  /*68710*/  IMAD.MOV.U32 R136, RZ, RZ, R25 ;  /* 0x000000ffff887224 */ /* 0x000fe200078e0019 */
[----:B------:R-:W-:Y:S01]  /*68720*/  MOV R132, R27 ;  /* 0x0000001b00847202 */ /* 0x000fe20000000f00 */
[----:B------:R-:W-:Y:S02]  /*68730*/  IMAD.MOV.U32 R133, RZ, RZ, R26 ;  /* 0x000000ffff857224 */ /* 0x000fe400078e001a */
[----:B--2---:R-:W-:Y:S02]  /*68740*/  IMAD.MOV.U32 R67, RZ, RZ, R147 ;  /* 0x000000ffff437224 */ /* 0x004fe400078e0093 */
[----:B---3--:R-:W-:Y:S02]  /*68750*/  IMAD.MOV.U32 R66, RZ, RZ, R146 ;  /* 0x000000ffff427224 */ /* 0x008fe400078e0092 */
[----:B----4-:R-:W-:Y:S01]  /*68760*/  IMAD.MOV.U32 R65, RZ, RZ, R143 ;  /* 0x000000ffff417224 */ /* 0x010fe200078e008f */
[----:B------:R-:W-:Y:S02]  /*68770*/  MOV R64, R142 ;  /* 0x0000008e00407202 */ /* 0x000fe40000000f00 */
[----:B------:R-:W2:Y:S04]  /*68780*/  LDL.LU R142, [R1+0x50d0] ;  /* 0x0050d000018e7983 */ /* 0x000ea80000300800 */
[----:B------:R-:W2:Y:S04]  /*68790*/  LDL.LU R143, [R1+0x50cc] ;  /* 0x0050cc00018f7983 */ /* 0x000ea80000300800 */
[----:B------:R-:W3:Y:S04]  /*687a0*/  LDL.LU R146, [R1+0x50c8] ;  /* 0x0050c80001927983 */ /* 0x000ee80000300800 */
[----:B------:R-:W3:Y:S01]  /*687b0*/  LDL.LU R147, [R1+0x50c4] ;  /* 0x0050c40001937983 */ /* 0x000ee20000300800 */
[----:B------:R-:W-:-:S02]  /*687c0*/  IMAD.MOV.U32 R75, RZ, RZ, R155 ;  /* 0x000000ffff4b7224 */ /* 0x000fc400078e009b */
[----:B------:R-:W-:Y:S01]  /*687d0*/  IMAD.MOV.U32 R74, RZ, RZ, R154 ;  /* 0x000000ffff4a7224 */ /* 0x000fe200078e009a */
[----:B------:R-:W-:Y:S01]  /*687e0*/  MOV R73, R151 ;  /* 0x0000009700497202 */ /* 0x000fe20000000f00 */
[----:B------:R-:W-:Y:S02]  /*687f0*/  IMAD.MOV.U32 R72, RZ, RZ, R150 ;  /* 0x000000ffff487224 */ /* 0x000fe400078e0096 */
[----:B------:R-:W4:Y:S04]  /*68800*/  LDL.LU R150, [R1+0x50c0] ;  /* 0x0050c00001967983 */ /* 0x000f280000300800 */
[----:B------:R-:W4:Y:S04]  /*68810*/  LDL.LU R151, [R1+0x50bc] ;  /* 0x0050bc0001977983 */ /* 0x000f280000300800 */
        /* <DEDUP_REMOVED lines=8> */
[----:B------:R-:W2:Y:S01]  /*688a0*/  LDL.LU R162, [R1+0x50a8] ;  /* 0x0050a80001a27983 */ /* 0x000ea20000300800 */
[----:B------:R-:W-:Y:S02]  /*688b0*/  IMAD.MOV.U32 R86, RZ, RZ, R170 ;  /* 0x000000ffff567224 */ /* 0x000fe400078e00aa */
[----:B------:R-:W-:Y:S01]  /*688c0*/  IMAD.MOV.U32 R85, RZ, RZ, R167 ;  /* 0x000000ffff557224 */ /* 0x000fe200078e00a7 */
[----:B------:R-:W2:Y:S01]  /*688d0*/  LDL.LU R163, [R1+0x50a4] ;  /* 0x0050a40001a37983 */ /* 0x000ea20000300800 */
[----:B------:R-:W-:-:S03]  /*688e0*/  IMAD.MOV.U32 R84, RZ, RZ, R166 ;  /* 0x000000ffff547224 */ /* 0x000fc600078e00a6 */
[----:B------:R-:W2:Y:S01]  /*688f0*/  LDL.LU R166, [R1+0x50a0] ;  /* 0x0050a00001a67983 */ /* 0x000ea20000300800 */
[----:B------:R-:W-:-:S03]  /*68900*/  MOV R87, R171 ;  /* 0x000000ab00577202 */ /* 0x000fc60000000f00 */
[----:B------:R-:W2:Y:S04]  /*68910*/  LDL.LU R167, [R1+0x509c] ;  /* 0x00509c0001a77983 */ /* 0x000ea80000300800 */
[----:B------:R-:W2:Y:S04]  /*68920*/  LDL.LU R170, [R1+0x5098] ;  /* 0x0050980001aa7983 */ /* 0x000ea80000300800 */
[----:B------:R-:W2:Y:S01]  /*68930*/  LDL.LU R171, [R1+0x5094] ;  /* 0x0050940001ab7983 */ /* 0x000ea20000300800 */
[----:B------:R-:W-:Y:S02]  /*68940*/  IMAD.MOV.U32 R83, RZ, RZ, R179 ;  /* 0x000000ffff537224 */ /* 0x000fe400078e00b3 */
[----:B------:R-:W-:-:S02]  /*68950*/  IMAD.MOV.U32 R82, RZ, RZ, R178 ;  /* 0x000000ffff527224 */ /* 0x000fc400078e00b2 */
[----:B------:R-:W-:Y:S02]  /*68960*/  IMAD.MOV.U32 R81, RZ, RZ, R175 ;  /* 0x000000ffff517224 */ /* 0x000fe400078e00af */
[----:B------:R-:W-:Y:S02]  /*68970*/  IMAD.MOV.U32 R80, RZ, RZ, R174 ;  /* 0x000000ffff507224 */ /* 0x000fe400078e00ae */
[----:B------:R-:W2:Y:S04]  /*68980*/  LDL.LU R174, [R1+0x5090] ;  /* 0x0050900001ae7983 */ /* 0x000ea80000300800 */
[----:B------:R-:W2:Y:S04]  /*68990*/  LDL.LU R175, [R1+0x508c] ;  /* 0x00508c0001af7983 */ /* 0x000ea80000300800 */
[----:B------:R-:W2:Y:S04]  /*689a0*/  LDL.LU R178, [R1+0x5088] ;  /* 0x0050880001b27983 */ /* 0x000ea80000300800 */
[----:B------:R-:W2:Y:S04]  /*689b0*/  LDL.LU R179, [R1+0x5084] ;  /* 0x0050840001b37983 */ /* 0x000ea80000300800 */
[----:B------:R-:W2:Y:S01]  /*689c0*/  LDL.LU R24, [R1+0xdf0] ;  /* 0x000df00001187983 */ /* 0x000ea20000300800 */
[----:B------:R-:W-:-:S03]  /*689d0*/  MOV R96, R182 ;  /* 0x000000b600607202 */ /* 0x000fc60000000f00 */
        /* <DEDUP_REMOVED lines=43> */
[----:B------:R-:W3:Y:S01]  /*68c90*/  LDL.LU R211, [R1+0x503c] ;  /* 0x00503c0001d37983 */ /* 0x000ee20000300800 */
[----:B--2---:R-:W-:Y:S11]  /*68ca0*/  HMMA.1688.F32.TF32 R24, R232, R214, R24 ;  /* 0x000000d6e818723c */ /* 0x004ff60000081018 */
[----:B------:R-:W-:Y:S11]  /*68cb0*/  @!UPT UIADD3 URZ, URZ, URZ, URZ ;  /* 0x0000003f3f3ff290 */ /* 0x000ff6000fffe03f */
[----:B------:R-:W-:Y:S02]  /*68cc0*/  @!UPT UIADD3 URZ, URZ, URZ, URZ ;  /* 0x0000003f3f3ff290 */ /* 0x000fe4000fffe03f */
[----:B------:R-:W-:Y:S01]  /*68cd0*/  MOV R113, R24 ;  /* 0x0000001800717202 */ /* 0x000fe20000000f00 */
[----:B------:R-:W-:Y:S02]  /*68ce0*/  IMAD.MOV.U32 R24, RZ, RZ, R207 ;  /* 0x000000ffff187224 */ /* 0x000fe400078e00cf */
[----:B------:R-:W-:Y:S01]  /*68cf0*/  IMAD.MOV.U32 R112, RZ, RZ, R25 ;  /* 0x000000ffff707224 */ /* 0x000fe200078e0019 */
[----:B------:R-:W2:Y:S01]  /*68d00*/  LDL.LU R207, [R1+0x5038] ;  /* 0x0050380001cf7983 */ /* 0x000ea20000300800 */
[----:B------:R-:W-:Y:S01]  /*68d10*/  MOV R25, R15 ;  /* 0x0000000f00197202 */ /* 0x000fe20000000f00 */
[----:B------:R-:W-:Y:S02]  /*68d20*/  IMAD.MOV.U32 R7, RZ, RZ, R26 ;  /* 0x000000ffff077224 */ /* 0x000fe400078e001a */
[----:B------:R-:W4:Y:S01]  /*68d30*/  LDL.LU R15, [R1+0x5034] ;  /* 0x00503400010f7983 */ /* 0x000f220000300800 */
[----:B------:R-:W-:Y:S02]  /*68d40*/  IMAD.MOV.U32 R5, RZ, RZ, R27 ;  /* 0x000000ffff057224 */ /* 0x000fe400078e001b */
[----:B------:R-:W-:-:S02]  /*68d50*/  IMAD.MOV.U32 R26, RZ, RZ, R202 ;  /* 0x000000ffff1a7224 */ /* 0x000fc400078e00ca */
[----:B------:R-:W4:Y:S01]  /*68d60*/  LDL.LU R202, [R1+0x5030] ;  /* 0x0050300001ca7983 */ /* 0x000f220000300800 */
[----:B------:R-:W-:-:S03]  /*68d70*/  IMAD.MOV.U32 R27, RZ, RZ, R203 ;  /* 0x000000ffff1b7224 */ /* 0x000fc600078e00cb */
[----:B------:R-:W4:Y:S01]  /*68d80*/  LDL.LU R203, [R1+0x502c] ;  /* 0x00502c0001cb7983 */ /* 0x000f220000300800 */
[C---:B---3--:R-:W-:Y:S08]  /*68d90*/  HMMA.1688.F32.TF32 R104, R232.reuse, R210, R104 ;  /* 0x000000d2e868723c */ /* 0x048ff00000081068 */
[C---:B------:R-:W-:Y:S11]  /*68da0*/  HMMA.1688.F32.TF32 R76, R232.reuse, R198, R76 ;  /* 0x000000c6e84c723c */ /* 0x040ff6000008104c */
[----:B------:R-:W-:Y:S05]  /*68db0*/  @!UPT UIADD3 URZ, URZ, URZ, URZ ;  /* 0x0000003f3f3ff290 */ /* 0x000fea000fffe03f */
[----:B------:R-:W-:Y:S01]  /*68dc0*/  IMAD.MOV.U32 R109, RZ, RZ, R104 ;  /* 0x000000ffff6d7224 */ /* 0x000fe200078e0068 */
[----:B------:R-:W-:Y:S01]  /*68dd0*/  MOV R9, R106 ;  /* 0x0000006a00097202 */ /* 0x000fe20000000f00 */
[----:B------:R-:W-:Y:S02]  /*68de0*/  IMAD.MOV.U32 R108, RZ, RZ, R105 ;  /* 0x000000ffff6c7224 */ /* 0x000fe400078e0069 */
[----:B------:R-:W-:Y:S01]  /*68df0*/  IMAD.MOV.U32 R8, RZ, RZ, R107 ;  /* 0x000000ffff087224 */ /* 0x000fe200078e006b */
[C---:B------:R-:W-:Y:S08]  /*68e00*/  HMMA.1688.F32.TF32 R84, R232.reuse, R194, R84 ;  /* 0x000000c2e854723c */ /* 0x040ff00000081054 */
[C---:B------:R-:W-:Y:S08]  /*68e10*/  HMMA.1688.F32.TF32 R16, R232.reuse, R134, R16 ;  /* 0x00000086e810723c */ /* 0x040ff00000081010 */
[C---:B--2---:R-:W-:Y:S08]  /*68e20*/  HMMA.1688.F32.TF32 R104, R232.reuse, R206, R100 ;  /* 0x000000cee868723c */ /* 0x044ff00000081064 */
[C---:B----4-:R-:W-:Y:S08]  /*68e30*/  HMMA.1688.F32.TF32 R100, R232.reuse, R14, R92 ;  /* 0x0000000ee864723c */ /* 0x050ff0000008105c */
        /* <DEDUP_REMOVED lines=54> */
[----:B------:R-:W2:Y:S01]  /*691a0*/  LDL.LU R20, [R1+0x30] ;  /* 0x0000300001147983 */ /* 0x000ea20000300800 */
[----:B------:R-:W-:-:S03]  /*691b0*/  IMAD.MOV.U32 R21, RZ, RZ, R130 ;  /* 0x000000ffff157224 */ /* 0x000fc600078e0082 */
[----:B------:R-:W-:Y:S01]  /*691c0*/  STL.64 [R1+0x32d0], R28 ;  /* 0x0032d01c01007387 */ /* 0x000fe20000100a00 */
[----:B------:R-:W-:-:S03]  /*691d0*/  IMAD.MOV.U32 R22, RZ, RZ, R131 ;  /* 0x000000ffff167224 */ /* 0x000fc600078e0083 */
[----:B------:R-:W-:Y:S04]  /*691e0*/  STL.64 [R1+0x32d8], R30 ;  /* 0x0032d81e01007387 */ /* 0x000fe80000100a00 */
        /* <DEDUP_REMOVED lines=9> */
[----:B------:R-:W4:Y:S01]  /*69280*/  LDL.LU R44, [R1] ;  /* 0x00000000012c7983 */ /* 0x000f220000300800 */
[----:B------:R-:W-:Y:S01]  /*69290*/  IMAD.MOV.U32 R35, RZ, RZ, R122 ;  /* 0x000000ffff237224 */ /* 0x000fe200078e007a */
[----:B--2---:R-:W-:Y:S11]  /*692a0*/  HMMA.1688.F32.TF32 R24, R232, R130, R24 ;  /* 0x00000082e818723c */ /* 0x004ff60000081018 */
[----:B------:R-:W-:Y:S11]  /*692b0*/  @!UPT UIADD3 URZ, URZ, URZ, URZ ;  /* 0x0000003f3f3ff290 */ /* 0x000ff6000fffe03f */
[----:B------:R-:W-:Y:S01]  /*692c0*/  @!UPT UIADD3 URZ, URZ, URZ, URZ ;  /* 0x0000003f3f3ff290 */ /* 0x000fe2000fffe03f */
[----:B------:R2:W-:Y:S04]  /*692d0*/  STL.64 [R1+0x32b0], R24 ;  /* 0x0032b01801007387 */ /* 0x0005e80000100a00 */
[----:B------:R1:W-:Y:S04]  /*692e0*/  STL.64 [R1+0x32b8], R26 ;  /* 0x0032b81a01007387 */ /* 0x0003e80000100a00 */
        /* <DEDUP_REMOVED lines=13> */
[----:B------:R-:W3:Y:S01]  /*693c0*/  LDL.LU R244, [R1+0x501c] ;  /* 0x00501c0001f47983 */ /* 0x000ee20000300800 */
[----:B------:R-:W-:Y:S02]  /*693d0*/  IMAD.MOV.U32 R38, RZ, RZ, R246 ;  /* 0x000000ffff267224 */ /* 0x000fe400078e00f6 */
[----:B------:R-:W-:Y:S01]  /*693e0*/  IMAD.MOV.U32 R39, RZ, RZ, R248 ;  /* 0x000000ffff277224 */ /* 0x000fe200078e00f8 */
[----:B------:R-:W3:Y:S04]  /*693f0*/  LDL.LU R245, [R1+0x5018] ;  /* 0x0050180001f57983 */ /* 0x000ee80000300800 */
[----:B------:R-:W3:Y:S04]  /*69400*/  LDL.LU R246, [R1+0x5014] ;  /* 0x0050140001f67983 */ /* 0x000ee80000300800 */
[----:B------:R-:W3:Y:S01]  /*69410*/  LDL.LU R248, [R1+0x5010] ;  /* 0x0050100001f87983 */ /* 0x000ee20000300800 */
[----:B------:R-:W-:-:S03]  /*69420*/  MOV R28, R123 ;  /* 0x0000007b001c7202 */ /* 0x000fc60000000f00 */
[----:B------:R-:W3:Y:S01]  /*69430*/  LDL.LU R40, [R1+0xc80] ;  /* 0x000c800001287983 */ /* 0x000ee20000300800 */
[----:B------:R-:W-:-:S03]  /*69440*/  IMAD.MOV.U32 R29, RZ, RZ, R126 ;  /* 0x000000ffff1d7224 */ /* 0x000fc600078e007e */
[----:B------:R-:W3:Y:S01]  /*69450*/  LDL.LU R41, [R1+0xc84] ;  /* 0x000c840001297983 */ /* 0x000ee20000300800 */
[----:B------:R-:W-:-:S03]  /*69460*/  IMAD.MOV.U32 R30, RZ, RZ, R127 ;  /* 0x000000ffff1e7224 */ /* 0x000fc600078e007f */
[----:B------:R-:W3:Y:S01]  /*69470*/  LDL.LU R42, [R1+0xc88] ;  /* 0x000c8800012a7983 */ /* 0x000ee20000300800 */
[----:B--2---:R-:W-:-:S03]  /*69480*/  IMAD.MOV.U32 R43, RZ, RZ, R122 ;  /* 0x000000ffff2b7224 */ /* 0x004fc600078e007a */
[----:B------:R-:W3:Y:S04]  /*69490*/  LDL.LU R122, [R1+0x500c] ;  /* 0x00500c00017a7983 */ /* 0x000ee80000300800 */
[----:B------:R-:W3:Y:S04]  /*694a0*/  LDL.LU R123, [R1+0x5008] ;  /* 0x00500800017b7983 */ /* 0x000ee80000300800 */
[----:B------:R-:W2:Y:S04]  /*694b0*/  LDL.LU R126, [R1+0x5004] ;  /* 0x00500400017e7983 */ /* 0x000ea80000300800 */
[----:B------:R-:W2:Y:S01]  /*694c0*/  LDL.LU R127, [R1+0x5000] ;  /* 0x00500000017f7983 */ /* 0x000ea20000300800 */
[----:B------:R-:W-:Y:S01]  /*694d0*/  IMAD.MOV.U32 R31, RZ, RZ, R249 ;  /* 0x000000ffff1f7224 */ /* 0x000fe200078e00f9 */
[----:B------:R-:W-:Y:S01]  /*694e0*/  MOV R25, R251 ;  /* 0x000000fb00197202 */ /* 0x000fe20000000f00 */
[----:B------:R-:W-:Y:S01]  /*694f0*/  IMAD.MOV.U32 R24, RZ, RZ, R250 ;  /* 0x000000ffff187224 */ /* 0x000fe200078e00fa */
[----:B------:R-:W4:Y:S01]  /*69500*/  LDL.LU R249, [R1+0x4ffc] ;  /* 0x004ffc0001f97983 */ /* 0x000f220000300800 */
[----:B-1----:R-:W-:-:S03]  /*69510*/  IMAD.MOV.U32 R26, RZ, RZ, R110 ;  /* 0x000000ffff1a7224 */ /* 0x002fc600078e006e */
[----:B------:R-:W4:Y:S01]  /*69520*/  LDL.LU R250, [R1+0x4ff8] ;  /* 0x004ff80001fa7983 */ /* 0x000f220000300800 */
[----:B------:R-:W-:-:S03]  /*69530*/  IMAD.MOV.U32 R27, RZ, RZ, R114 ;  /* 0x000000ffff1b7224 */ /* 0x000fc600078e0072 */
[----:B------:R-:W4:Y:S04]  /*69540*/  LDL.LU R251, [R1+0x4ff4] ;  /* 0x004ff40001fb7983 */ /* 0x000f280000300800 */
[----:B------:R-:W4:Y:S04]  /*69550*/  LDL.LU R110, [R1+0x4ff0] ;  /* 0x004ff000016e7983 */ /* 0x000f280000300800 */
[----:B------:R-:W4:Y:S01]  /*69560*/  LDL.LU R114, [R1+0x4fec] ;  /* 0x004fec0001727983 */ /* 0x000f220000300800 */
[C---:B---3--:R-:W-:Y:S08]  /*69570*/  HMMA.1688.F32.TF32 R16, R232.reuse, R122, R16 ;  /* 0x0000007ae810723c */ /* 0x048ff00000081010 */
[----:B--2---:R-:W-:Y:S07]  /*69580*/  HMMA.1688.F32.TF32 R52, R232, R126, R20 ;  /* 0x0000007ee834723c */ /* 0x004fee0000081014 */
[----:B------:R-:W-:Y:S01]  /*69590*/  IMAD.MOV.U32 R20, RZ, RZ, R115 ;  /* 0x000000ffff147224 */ /* 0x000fe200078e0073 */
[----:B------:R-:W-:Y:S01]  /*695a0*/  MOV R22, R119 ;  /* 0x0000007700167202 */ /* 0x000fe20000000f00 */
[----:B------:R-:W-:-:S02]  /*695b0*/  IMAD.MOV.U32 R21, RZ, RZ, R118 ;  /* 0x000000ffff157224 */ /* 0x000fc400078e0076 */
[----:B------:R-:W-:Y:S11]  /*695c0*/  IMAD.MOV.U32 R23, RZ, RZ, R111 ;  /* 0x000000ffff177224 */ /* 0x000ff600078e006f */
[----:B------:R-:W-:Y:S01]  /*695d0*/  @!UPT UIADD3 URZ, URZ, URZ, URZ ;  /* 0x0000003f3f3ff290 */ /* 0x000fe2000fffe03f */
[----:B------:R-:W-:Y:S04]  /*695e0*/  STL.64 [R1+0x30], R52 ;  /* 0x0000303401007387 */ /* 0x000fe80000100a00 */
[----:B------:R-:W-:Y:S04]  /*695f0*/  STL.64 [R1+0x38], R54 ;  /* 0x0000383601007387 */ /* 0x000fe80000100a00 */
[----:B------:R-:W4:Y:S04]  /*69600*/  LDL.LU R115, [R1+0x4fe8] ;  /* 0x004fe80001737983 */ /* 0x000f280000300800 */
[----:B------:R1:W-:Y:S04]  /*69610*/  STL.64 [R1+0x20], R16 ;  /* 0x0000201001007387 */ /* 0x0003e80000100a00 */
[----:B------:R2:W-:Y:S04]  /*69620*/  STL.64 [R1+0x28], R18 ;  /* 0x0000281201007387 */ /* 0x0005e80000100a00 */
[----:B------:R-:W3:Y:S04]  /*69630*/  LDL.LU R118, [R1+0x4fe4] ;  /* 0x004fe40001767983 */ /* 0x000ee80000300800 */
[----:B------:R-:W3:Y:S01]  /*69640*/  LDL.LU R119, [R1+0x4fe0] ;  /* 0x004fe00001777983 */ /* 0x000ee20000300800 */
[----:B-1----:R-:W-:-:S03]  /*69650*/  IMAD.MOV.U32 R16, RZ, RZ, R247 ;  /* 0x000000ffff107224 */ /* 0x002fc600078e00f7 */
[----:B------:R-:W4:Y:S04]  /*69660*/  LDL.LU R111, [R1+0x4fdc] ;  /* 0x004fdc00016f7983 */ /* 0x000f280000300800 */
[----:B------:R-:W4:Y:S04]  /*69670*/  LDL.LU R247, [R1+0x4fd8] ;  /* 0x004fd80001f77983 */ /* 0x000f280000300800 */
[----:B------:R-:W4:Y:S04]  /*69680*/  LDL.LU R17, [R1+0xc24] ;  /* 0x000c240001117983 */ /* 0x000f280000300800 */
[----:B--2---:R-:W2:Y:S04]  /*69690*/  LDL.LU R18, [R1+0xc28] ;  /* 0x000c280001127983 */ /* 0x004ea80000300800 */
[----:B------:R-:W2:Y:S01]  /*696a0*/  LDL.LU R19, [R1+0xc2c] ;  /* 0x000c2c0001137983 */ /* 0x000ea20000300800 */
[C---:B------:R-:W-:Y:S08]  /*696b0*/  HMMA.1688.F32.TF32 R40, R228.reuse, R222, R40 ;  /* 0x000000dee428723c */ /* 0x040ff00000081028 */
[C---:B------:R-:W-:Y:S08]  /*696c0*/  HMMA.1688.F32.TF32 R36, R228.reuse, R218, R36 ;  /* 0x000000dae424723c */ /* 0x040ff00000081024 */
[C---:B------:R-:W-:Y:S08]  /*696d0*/  HMMA.1688.F32.TF32 R28, R228.reuse, R210, R28 ;  /* 0x000000d2e41c723c */ /* 0x040ff0000008101c */
[C---:B------:R-:W-:Y:S08]  /*696e0*/  HMMA.1688.F32.TF32 R32, R228.reuse, R214, R32 ;  /* 0x000000d6e420723c */ /* 0x040ff00000081020 */
[C---:B------:R-:W-:Y:S08]  /*696f0*/  HMMA.1688.F32.TF32 R24, R228.reuse, R206, R24 ;  /* 0x000000cee418723c */ /* 0x040ff00000081018 */
[----:B------:R-:W-:Y:S11]  /*69700*/  HMMA.1688.F32.TF32 R20, R228, R14, R20 ;  /* 0x0000000ee414723c */ /* 0x000ff60000081014 */
[----:B------:R-:W-:Y:S05]  /*69710*/  @!UPT UIADD3 URZ, URZ, URZ, URZ ;  /* 0x0000003f3f3ff290 */ /* 0x000fea000fffe03f */
[----:B------:R-:W-:Y:S01]  /*69720*/  MOV R12, R27 ;  /* 0x0000001b000c7202 */ /* 0x000fe20000000f00 */
[----:B------:R-:W-:Y:S01]  /*69730*/  IMAD.MOV.U32 R13, RZ, RZ, R26 ;  /* 0x000000ffff0d7224 */ /* 0x000fe200078e001a */
[C---:B---3--:R-:W-:Y:S08]  /*69740*/  HMMA.1688.F32.TF32 R52, R232.reuse, R118, R48 ;  /* 0x00000076e834723c */ /* 0x048ff00000081030 */
[----:B----4-:R-:W-:Y:S08]  /*69750*/  HMMA.1688.F32.TF32 R48, R232, R114, R44 ;  /* 0x00000072e830723c */ /* 0x010ff0000008102c */
[----:B------:R-:W-:Y:S08]  /*69760*/  HMMA.1688.F32.TF32 R244, R228, R226, R244 ;  /* 0x000000e2e4f4723c */ /* 0x000ff000000810f4 */
[----:B------:R-:W-:Y:S01]  /*69770*/  HMMA.1688.F32.TF32 R44, R232, R110, R248 ;  /* 0x0000006ee82c723c */ /* 0x000fe200000810f8 */
[----:B------:R-:W-:Y:S04]  /*69780*/  STL.64 [R1+0x10], R52 ;  /* 0x0000103401007387 */ /* 0x000fe80000100a00 */
[----:B------:R-:W-:Y:S03]  /*69790*/  STL.64 [R1+0x18], R54 ;  /* 0x0000183601007387 */ /* 0x000fe60000100a00 */
[----:B--2---:R-:W-:Y:S01]  /*697a0*/  HMMA.1688.F32.TF32 R16, R228, R10, R16 ;  /* 0x0000000ae410723c */ /* 0x004fe20000081010 */
[----:B------:R-:W-:Y:S04]  /*697b0*/  STL.64 [R1], R48 ;  /* 0x0000003001007387 */ /* 0x000fe80000100a00 */
[----:B------:R-:W-:Y:S04]  /*697c0*/  STL.64 [R1+0x8], R50 ;  /* 0x0000083201007387 */ /* 0x000fe80000100a00 */
[----:B------:R1:W-:Y:S04]  /*697d0*/  STL [R1+0x4cec], R244 ;  /* 0x004cecf401007387 */ /* 0x0003e80000100800 */
[----:B------:R-:W-:Y:S04]  /*697e0*/  LDS R232, [R3+0xc100] ;  /* 0x00c1000003e87984 */ /* 0x000fe80000000800 */
[----:B------:R-:W-:Y:S04]  /*697f0*/  STL.64 [R1+0x2c20], R44 ;  /* 0x002c202c01007387 */ /* 0x000fe80000100a00 */
[----:B------:R-:W-:Y:S04]  /*69800*/  STL.64 [R1+0x2c28], R46 ;  /* 0x002c282e01007387 */ /* 0x000fe80000100a00 */
[----:B------:R2:W-:Y:S04]  /*69810*/  STL [R1+0x4ce8], R245 ;  /* 0x004ce8f501007387 */ /* 0x0005e80000100800 */
[----:B------:R3:W-:Y:S04]  /*69820*/  STL [R1+0x4ce4], R246 ;  /* 0x004ce4f601007387 */ /* 0x0007e80000100800 */
[----:B------:R4:W-:Y:S04]  /*69830*/  STL [R1+0x4ce0], R247 ;  /* 0x004ce0f701007387 */ /* 0x0009e80000100800 */
[----:B------:R-:W-:Y:S04]  /*69840*/  STL.64 [R1+0x32a0], R40 ;  /* 0x0032a02801007387 */ /* 0x000fe80000100a00 */
[----:B------:R-:W-:Y:S01]  /*69850*/  STL.64 [R1+0x32a8], R42 ;  /* 0x0032a82a01007387 */ /* 0x000fe20000100a00 */
[----:B-1----:R-:W-:-:S03]  /*69860*/  IMAD.MOV.U32 R244, RZ, RZ, R31 ;  /* 0x000000fffff47224 */ /* 0x002fc600078e001f */
[----:B------:R-:W-:Y:S04]  /*69870*/  STL.64 [R1+0x4fd0], R214 ;  /* 0x004fd0d601007387 */ /* 0x000fe80000100a00 */
[----:B------:R-:W-:Y:S04]  /*69880*/  STL.64 [R1+0x3290], R36 ;  /* 0x0032902401007387 */ /* 0x000fe80000100a00 */
[----:B------:R-:W-:Y:S04]  /*69890*/  STL.64 [R1+0x3298], R38 ;  /* 0x0032982601007387 */ /* 0x000fe80000100a00 */
[----:B------:R-:W-:Y:S04]  /*698a0*/  STL.64 [R1+0x3280], R32 ;  /* 0x0032802001007387 */ /* 0x000fe80000100a00 */
[----:B------:R-:W-:Y:S04]  /*698b0*/  STL.64 [R1+0x3288], R34 ;  /* 0x0032882201007387 */ /* 0x000fe80000100a00 */
[----:B------:R-:W-:Y:S04]  /*698c0*/  STL.64 [R1+0x3270], R28 ;  /* 0x0032701c01007387 */ /* 0x000fe80000100a00 */
[----:B------:R-:W-:Y:S04]  /*698d0*/  STL [R1+0x3278], R30 ;  /* 0x0032781e01007387 */ /* 0x000fe80000100800 */
[----:B------:R-:W-:Y:S04]  /*698e0*/  STL.64 [R1+0x4fc8], R210 ;  /* 0x004fc8d201007387 */ /* 0x000fe80000100a00 */
[----:B------:R-:W-:Y:S04]  /*698f0*/  STL [R1+0x4cf0], R244 ;  /* 0x004cf0f401007387 */ /* 0x000fe80000100800 */
[----:B------:R-:W-:Y:S04]  /*69900*/  STL.64 [R1+0x3260], R24 ;  /* 0x0032601801007387 */ /* 0x000fe80000100a00 */
[----:B------:R-:W-:Y:S01]  /*69910*/  STL.64 [R1+0x4fc0], R206 ;  /* 0x004fc0ce01007387 */ /* 0x000fe20000100a00 */
[----:B--2---:R-:W-:-:S03]  /*69920*/  IMAD.MOV.U32 R245, RZ, RZ, R20 ;  /* 0x000000fffff57224 */ /* 0x004fc600078e0014 */
[----:B------:R-:W-:Y:S01]  /*69930*/  STL [R1+0x4cf8], R12 ;  /* 0x004cf80c01007387 */ /* 0x000fe20000100800 */
[----:B---3--:R-:W-:-:S03]  /*69940*/  IMAD.MOV.U32 R246, RZ, RZ, R21 ;  /* 0x000000fffff67224 */ /* 0x008fc600078e0015 */
[----:B------:R-:W-:Y:S01]  /*69950*/  STL [R1+0x4cf4], R13 ;  /* 0x004cf40d01007387 */ /* 0x000fe20000100800 */
[----:B----4-:R-:W-:-:S03]  /*69960*/  IMAD.MOV.U32 R247, RZ, RZ, R22 ;  /* 0x000000fffff77224 */ /* 0x010fc600078e0016 */
[----:B------:R1:W-:Y:S04]  /*69970*/  STL [R1+0x325c], R23 ;  /* 0x00325c1701007387 */ /* 0x0003e80000100800 */
[----:B------:R2:W-:Y:S04]  /*69980*/  STL [R1+0x3240], R16 ;  /* 0x0032401001007387 */ /* 0x0005e80000100800 */
[----:B------:R-:W3:Y:S04]  /*69990*/  LDL.LU R20, [R1+0x50] ;  /* 0x0000500001147983 */ /* 0x000ee80000300800 */
[----:B------:R-:W3:Y:S04]  /*699a0*/  LDL.LU R21, [R1+0x54] ;  /* 0x0000540001157983 */ /* 0x000ee80000300800 */
[----:B------:R-:W3:Y:S04]  /*699b0*/  LDL.LU R22, [R1+0x58] ;  /* 0x0000580001167983 */ /* 0x000ee80000300800 */
[----:B-1----:R-:W3:Y:S04]  /*699c0*/  LDL.LU R23, [R1+0x5c] ;  /* 0x00005c0001177983 */ /* 0x002ee80000300800 */
        /* <DEDUP_REMOVED lines=97> */
[----:B------:R-:W-:-:S02]  /*69fe0*/  MOV R13, R18 ;  /* 0x00000012000d7202 */ /* 0x000fc40000000f00 */
[----:B--2---:R-:W2:Y:S01]  /*69ff0*/  LDL.LU R16, [R1+0xb80] ;  /* 0x000b800001107983 */ /* 0x004ea20000300800 */
[----:B------:R-:W-:-:S03]  /*6a000*/  IMAD.MOV.U32 R244, RZ, RZ, R19 ;  /* 0x000000fffff47224 */ /* 0x000fc600078e0013 */
[----:B------:R-:W2:Y:S04]  /*6a010*/  LDL.LU R17, [R1+0xb84] ;  /* 0x000b840001117983 */ /* 0x000ea80000300800 */
[----:B------:R-:W2:Y:S04]  /*6a020*/  LDL.LU R18, [R1+0xb88] ;  /* 0x000b880001127983 */ /* 0x000ea80000300800 */
[----:B------:R-:W2:Y:S04]  /*6a030*/  LDL.LU R19, [R1+0xb8c] ;  /* 0x000b8c0001137983 */ /* 0x000ea80000300800 */
[----:B------:R-:W-:Y:S04]  /*6a040*/  STL.64 [R1+0x4fb8], R10 ;  /* 0x004fb80a01007387 */ /* 0x000fe80000100a00 */
[----:B------:R1:W-:Y:S04]  /*6a050*/  STL.64 [R1+0x4fb0], R8 ;  /* 0x004fb00801007387 */ /* 0x0003e80000100a00 */
[----:B------:R-:W-:Y:S04]  /*6a060*/  STL.64 [R1+0x4d30], R246 ;  /* 0x004d30f601007387 */ /* 0x000fe80000100a00 */
[----:B------:R-:W-:Y:S04]  /*6a070*/  STL.64 [R1+0x4d28], R244 ;  /* 0x004d28f401007387 */ /* 0x000fe80000100a00 */
[----:B------:R-:W-:Y:S04]  /*6a080*/  LDS R234, [R3+0xe100] ;  /* 0x00e1000003ea7984 */ /* 0x000fe80000000800 */
[----:B------:R-:W-:Y:S01]  /*6a090*/  LDS R233, [R4+0xc100] ;  /* 0x00c1000004e97984 */ /* 0x000fe20000000800 */
[C---:B---3--:R-:W-:Y:S03]  /*6a0a0*/  HMMA.1688.F32.TF32 R64, R228.reuse, R150, R64 ;  /* 0x00000096e440723c */ /* 0x048fe60000081040 */
[----:B------:R-:W3:Y:S05]  /*6a0b0*/  LDS R235, [R4+0xe100] ;  /* 0x00e1000004eb7984 */ /* 0x000eea0000000800 */
[C---:B----4-:R-:W-:Y:S08]  /*6a0c0*/  HMMA.1688.F32.TF32 R72, R228.reuse, R158, R72 ;  /* 0x0000009ee448723c */ /* 0x050ff00000081048 */
[C---:B-1----:R-:W-:Y:S08]  /*6a0d0*/  HMMA.1688.F32.TF32 R8, R228.reuse, R202, R248 ;  /* 0x000000cae408723c */ /* 0x042ff000000810f8 */
[C---:B------:R-:W-:Y:S08]  /*6a0e0*/  HMMA.1688.F32.TF32 R208, R228.reuse, R198, R236 ;  /* 0x000000c6e4d0723c */ /* 0x040ff000000810ec */
        /* <DEDUP_REMOVED lines=26> */
[----:B------:R-:W-:Y:S09]  /*6a290*/  STL.64 [R1+0x31b8], R82 ;  /* 0x0031b85201007387 */ /* 0x000ff20000100a00 */
[----:B------:R-:W-:Y:S04]  /*6a2a0*/  STL.64 [R1+0x31a0], R8 ;  /* 0x0031a00801007387 */ /* 0x000fe80000100a00 */
[----:B------:R1:W-:Y:S02]  /*6a2b0*/  STL.64 [R1+0x31a8], R10 ;  /* 0x0031a80a01007387 */ /* 0x0003e40000100a00 */
[C---:B-1----:R-:W-:Y:S02]  /*6a2c0*/  HMMA.1688.F32.TF32 R8, R228.reuse, R154, R68 ;  /* 0x0000009ae408723c */ /* 0x042fe40000081044 */
[----:B------:R-:W-:Y:S04]  /*6a2d0*/  STL.64 [R1+0x3190], R76 ;  /* 0x0031904c01007387 */ /* 0x000fe80000100a00 */
[----:B------:R-:W-:Y:S04]  /*6a2e0*/  STL.64 [R1+0x3198], R78 ;  /* 0x0031984e01007387 */ /* 0x000fe80000100a00 */
[----:B------:R-:W-:Y:S01]  /*6a2f0*/  STL.64 [R1+0x3180], R72 ;  /* 0x0031804801007387 */ /* 0x000fe20000100a00 */
[C---:B------:R-:W-:Y:S03]  /*6a300*/  HMMA.1688.F32.TF32 R60, R228.reuse, R146, R60 ;  /* 0x00000092e43c723c */ /* 0x040fe6000008103c */
[----:B------:R-:W-:Y:S09]  /*6a310*/  STL.64 [R1+0x3188], R74 ;  /* 0x0031884a01007387 */ /* 0x000ff20000100a00 */
        /* <DEDUP_REMOVED lines=26> */
[----:B------:R-:W-:Y:S02]  /*6a4c0*/  HMMA.1688.F32.TF32 R24, R228, R110, R24 ;  /* 0x0000006ee418723c */ /* 0x000fe40000081018 */
[----:B------:R-:W-:Y:S04]  /*6a4d0*/  LDS R228, [R3+0xc180] ;  /* 0x00c1800003e47984 */ /* 0x000fe80000000800 */
[----:B------:R-:W-:Y:S04]  /*6a4e0*/  LDS R230, [R3+0xe180] ;  /* 0x00e1800003e67984 */ /* 0x000fe80000000800 */
[----:B------:R-:W-:Y:S04]  /*6a4f0*/  STL.64 [R1+0x30e0], R8 ;  /* 0x0030e00801007387 */ /* 0x000fe80000100a00 */
[----:B------:R3:W-:Y:S04]  /*6a500*/  STL.64 [R1+0x30e8], R10 ;  /* 0x0030e80a01007387 */ /* 0x0007e80000100a00 */
[----:B------:R-:W-:Y:S04]  /*6a510*/  LDS R229, [R4+0xc180] ;  /* 0x00c1800004e57984 */ /* 0x000fe80000000800 */
[----:B------:R-:W1:Y:S01]  /*6a520*/  LDS R231, [R4+0xe180] ;  /* 0x00e1800004e77984 */ /* 0x000e620000000800 */
[C---:B---3--:R-:W-:Y:S03]  /*6a530*/  HMMA.1688.F32.TF32 R8, R232.reuse, R226, R20 ;  /* 0x000000e2e808723c */ /* 0x048fe60000081014 */
[----:B------:R-:W-:Y:S04]  /*6a540*/  STL.64 [R1+0x30d0], R28 ;  /* 0x0030d01c01007387 */ /* 0x000fe80000100a00 */
[----:B------:R-:W-:Y:S04]  /*6a550*/  STL.64 [R1+0x30d8], R30 ;  /* 0x0030d81e01007387 */ /* 0x000fe80000100a00 */
[----:B------:R-:W-:Y:S04]  /*6a560*/  STL.64 [R1+0x1d0], R24 ;  /* 0x0001d01801007387 */ /* 0x000fe80000100a00 */
[----:B------:R-:W-:Y:S08]  /*6a570*/  STL.64 [R1+0x1d8], R26 ;  /* 0x0001d81a01007387 */ /* 0x000ff00000100a00 */
        /* <DEDUP_REMOVED lines=136> */
[----:B--2---:R-:W4:Y:S02]  /*6ae00*/  LDL.LU.64 R214, [R1+0x4fd0] ;  /* 0x004fd00001d67983 */ /* 0x004f240000300a00 */
[C---:B----4-:R-:W-:Y:S11]  /*6ae10*/  HMMA.1688.F32.TF32 R208, R232.reuse, R214, R208 ;  /* 0x000000d6e8d0723c */ /* 0x050ff600000810d0 */
[----:B------:R-:W-:Y:S11]  /*6ae20*/  @!UPT UIADD3 URZ, URZ, URZ, URZ ;  /* 0x0000003f3f3ff290 */ /* 0x000ff6000fffe03f */
[----:B------:R-:W-:Y:S01]  /*6ae30*/  @!UPT UIADD3 URZ, URZ, URZ, URZ ;  /* 0x0000003f3f3ff290 */ /* 0x000fe2000fffe03f */
[----:B------:R-:W-:Y:S04]  /*6ae40*/  STL.64 [R1+0x30a0], R208 ;  /* 0x0030a0d001007387 */ /* 0x000fe80000100a00 */
[----:B------:R2:W-:Y:S04]  /*6ae50*/  STL.64 [R1+0x30a8], R210 ;  /* 0x0030a8d201007387 */ /* 0x0005e80000100a00 */
[----:B--2---:R-:W3:Y:S02]  /*6ae60*/  LDL.LU.64 R210, [R1+0x4fc8] ;  /* 0x004fc80001d27983 */ /* 0x004ee40000300a00 */
[C---:B---3--:R-:W-:Y:S11]  /*6ae70*/  HMMA.1688.F32.TF32 R204, R232.reuse, R210, R204 ;  /* 0x000000d2e8cc723c */ /* 0x048ff600000810cc */
[----:B------:R-:W-:Y:S11]  /*6ae80*/  @!UPT UIADD3 URZ, URZ, URZ, URZ ;  /* 0x0000003f3f3ff290 */ /* 0x000ff6000fffe03f */
[----:B------:R-:W-:Y:S01]  /*6ae90*/  @!UPT UIADD3 URZ, URZ, URZ, URZ ;  /* 0x0000003f3f3ff290 */ /* 0x000fe2000fffe03f */
[----:B------:R-:W-:Y:S04]  /*6aea0*/  STL.64 [R1+0x3090], R204 ;  /* 0x003090cc01007387 */ /* 0x000fe80000100a00 */
[----:B------:R2:W-:Y:S04]  /*6aeb0*/  STL.64 [R1+0x3098], R206 ;  /* 0x003098ce01007387 */ /* 0x0005e80000100a00 */
[----:B--2---:R-:W2:Y:S02]  /*6aec0*/  LDL.LU.64 R206, [R1+0x4fc0] ;  /* 0x004fc00001ce7983 */ /* 0x004ea40000300a00 */
[C---:B--2---:R-:W-:Y:S11]  /*6aed0*/  HMMA.1688.F32.TF32 R8, R232.reuse, R206, R8 ;  /* 0x000000cee808723c */ /* 0x044ff60000081008 */
[----:B------:R-:W-:Y:S11]  /*6aee0*/  @!UPT UIADD3 URZ, URZ, URZ, URZ ;  /* 0x0000003f3f3ff290 */ /* 0x000ff6000fffe03f */
[----:B------:R-:W-:Y:S01]  /*6aef0*/  @!UPT UIADD3 URZ, URZ, URZ, URZ ;  /* 0x0000003f3f3ff290 */ /* 0x000fe2000fffe03f */
[----:B------:R-:W-:Y:S04]  /*6af00*/  STL.64 [R1+0x3080], R8 ;  /* 0x0030800801007387 */ /* 0x000fe80000100a00 */
[----:B------:R2:W-:Y:S04]  /*6af10*/  STL.64 [R1+0x3088], R10 ;  /* 0x0030880a01007387 */ /* 0x0005e80000100a00 */
[----:B--2---:R-:W2:Y:S01]  /*6af20*/  LDL.LU.64 R10, [R1+0x4fb8] ;  /* 0x004fb800010a7983 */ /* 0x004ea20000300a00 */
[C---:B------:R-:W-:Y:S03]  /*6af30*/  HMMA.1688.F32.TF32 R244, R232.reuse, R14, R244 ;  /* 0x0000000ee8f4723c */ /* 0x040fe600000810f4 */
[----:B------:R-:W3:Y:S05]  /*6af40*/  LDL.LU.64 R8, [R1+0x4fb0] ;  /* 0x004fb00001087983 */ /* 0x000eea0000300a00 */
[C---:B------:R-:W-:Y:S11]  /*6af50*/  HMMA.1688.F32.TF32 R240, R232.reuse, R198, R240 ;  /* 0x000000c6e8f0723c */ /* 0x040ff600000810f0 */
[----:B------:R-:W-:Y:S04]  /*6af60*/  @!UPT UIADD3 URZ, URZ, URZ, URZ ;  /* 0x0000003f3f3ff290 */ /* 0x000fe8000fffe03f */
[----:B------:R-:W-:Y:S04]  /*6af70*/  STL.64 [R1+0x3070], R244 ;  /* 0x003070f401007387 */ /* 0x000fe80000100a00 */
[----:B------:R4:W-:Y:S01]  /*6af80*/  STL.64 [R1+0x3078], R246 ;  /* 0x003078f601007387 */ /* 0x0009e20000100a00 */
        /* <DEDUP_REMOVED lines=20> */
[----:B------:R-:W-:Y:S08]  /*6b0d0*/  HMMA.1688.F32.TF32 R20, R232, R110, R20 ;  /* 0x0000006ee814723c */ /* 0x000ff00000081014 */
[----:B-1----:R-:W-:Y:S08]  /*6b0e0*/  HMMA.1688.F32.TF32 R16, R228, R226, R16 ;  /* 0x000000e2e410723c */ /* 0x002ff00000081010 */
[C---:B--2---:R-:W-:Y:S11]  /*6b0f0*/  HMMA.1688.F32.TF32 R248, R232.reuse, R10, R248 ;  /* 0x0000000ae8f8723c */ /* 0x044ff600000810f8 */
[----:B------:R-:W-:Y:S11]  /*6b100*/  @!UPT UIADD3 URZ, URZ, URZ, URZ ;  /* 0x0000003f3f3ff290 */ /* 0x000ff6000fffe03f */
[----:B------:R-:W-:Y:S01]  /*6b110*/  @!UPT UIADD3 URZ, URZ, URZ, URZ ;  /* 0x0000003f3f3ff290 */ /* 0x000fe2000fffe03f */
        /* <DEDUP_REMOVED lines=50> */
[----:B-1----:R-:W3:Y:S04]  /*6b440*/  LDL.LU R32, [R1+0x960] ;  /* 0x0009600001207983 */ /* 0x002ee80000300800 */
[----:B------:R1:W-:Y:S04]  /*6b450*/  STL.64 [R1+0x2c10], R20 ;  /* 0x002c101401007387 */ /* 0x0003e80000100a00 */
[----:B------:R1:W-:Y:S04]  /*6b460*/  STL.64 [R1+0x2c18], R22 ;  /* 0x002c181601007387 */ /* 0x0003e80000100a00 */
[----:B------:R1:W-:Y:S04]  /*6b470*/  STL.64 [R1+0x2c00], R16 ;  /* 0x002c001001007387 */ /* 0x0003e80000100a00 */
[----:B------:R1:W-:Y:S04]  /*6b480*/  STL.64 [R1+0x2c08], R18 ;  /* 0x002c081201007387 */ /* 0x0003e80000100a00 */
[----:B------:R-:W3:Y:S04]  /*6b490*/  LDL.LU R33, [R1+0x964] ;  /* 0x0009640001217983 */ /* 0x000ee80000300800 */
[----:B--2---:R-:W3:Y:S04]  /*6b4a0*/  LDL.LU R34, [R1+0x968] ;  /* 0x0009680001227983 */ /* 0x004ee80000300800 */
        /* <DEDUP_REMOVED lines=39> */
[C---:B------:R-:W-:Y:S08]  /*6b720*/  HMMA.1688.F32.TF32 R36, R228.reuse, R210, R36 ;  /* 0x000000d2e424723c */ /* 0x040ff00000081024 */
[----:B------:R-:W-:Y:S01]  /*6b730*/  IMAD.MOV.U32 R221, RZ, RZ, R49 ;  /* 0x000000ffffdd7224 */ /* 0x000fe200078e0031 */
[----:B------:R-:W-:Y:S01]  /*6b740*/  HMMA.1688.F32.TF32 R40, R228, R214, R40 ;  /* 0x000000d6e428723c */ /* 0x000fe20000081028 */
[----:B------:R-:W-:-:S06]  /*6b750*/  IMAD.MOV.U32 R220, RZ, RZ, R48 ;  /* 0x000000ffffdc7224 */ /* 0x000fcc00078e0030 */
[----:B------:R-:W-:Y:S01]  /*6b760*/  MOV R225, R45 ;  /* 0x0000002d00e17202 */ /* 0x000fe20000000f00 */
[----:B------:R-:W-:Y:S01]  /*6b770*/  STL.64 [R1+0x2ef8], R50 ;  /* 0x002ef83201007387 */ /* 0x000fe20000100a00 */
[C---:B----4-:R-:W-:Y:S01]  /*6b780*/  HMMA.1688.F32.TF32 R28, R228.reuse, R14, R28 ;  /* 0x0000000ee41c723c */ /* 0x050fe2000008101c */
[----:B------:R-:W-:Y:S02]  /*6b790*/  IMAD.MOV.U32 R224, RZ, RZ, R44 ;  /* 0x000000ffffe07224 */ /* 0x000fe400078e002c */
[----:B------:R-:W-:Y:S05]  /*6b7a0*/  STL [R1+0x4c30], R221 ;  /* 0x004c30dd01007387 */ /* 0x000fea0000100800 */
[C---:B------:R-:W-:Y:S01]  /*6b7b0*/  HMMA.1688.F32.TF32 R24, R228.reuse, R10, R24 ;  /* 0x0000000ae418723c */ /* 0x040fe20000081018 */
[----:B------:R-:W-:Y:S07]  /*6b7c0*/  STL [R1+0x4c2c], R220 ;  /* 0x004c2cdc01007387 */ /* 0x000fee0000100800 */
[C---:B------:R-:W-:Y:S01]  /*6b7d0*/  HMMA.1688.F32.TF32 R20, R228.reuse, R202, R20 ;  /* 0x000000cae414723c */ /* 0x040fe20000081014 */
[----:B------:R-:W-:Y:S07]  /*6b7e0*/  STL.64 [R1+0x2ee8], R46 ;  /* 0x002ee82e01007387 */ /* 0x000fee0000100a00 */
[----:B------:R-:W-:Y:S01]  /*6b7f0*/  HMMA.1688.F32.TF32 R16, R228, R198, R16 ;  /* 0x000000c6e410723c */ /* 0x000fe20000081010 */
[----:B------:R-:W-:Y:S04]  /*6b800*/  STL [R1+0x4c34], R225 ;  /* 0x004c34e101007387 */ /* 0x000fe80000100800 */
[----:B------:R-:W-:Y:S04]  /*6b810*/  STL [R1+0x4c28], R224 ;  /* 0x004c28e001007387 */ /* 0x000fe80000100800 */
[----:B------:R-:W-:Y:S04]  /*6b820*/  STL.64 [R1+0x2ed0], R40 ;  /* 0x002ed02801007387 */ /* 0x000fe80000100a00 */
[----:B------:R-:W-:Y:S04]  /*6b830*/  STL.64 [R1+0x2ed8], R42 ;  /* 0x002ed82a01007387 */ /* 0x000fe80000100a00 */
[----:B------:R-:W-:Y:S04]  /*6b840*/  STL.64 [R1+0x2ec0], R36 ;  /* 0x002ec02401007387 */ /* 0x000fe80000100a00 */
[----:B------:R-:W-:Y:S01]  /*6b850*/  STL.64 [R1+0x2ec8], R38 ;  /* 0x002ec82601007387 */ /* 0x000fe20000100a00 */
[----:B------:R-:W-:-:S03]  /*6b860*/  IMAD.MOV.U32 R168, RZ, RZ, R20 ;  /* 0x000000ffffa87224 */ /* 0x000fc600078e0014 */
[----:B------:R-:W-:Y:S01]  /*6b870*/  STL.64 [R1+0x2ea8], R30 ;  /* 0x002ea81e01007387 */ /* 0x000fe20000100a00 */
[----:B------:R-:W-:-:S03]  /*6b880*/  MOV R169, R21 ;  /* 0x0000001500a97202 */ /* 0x000fc60000000f00 */
[----:B------:R-:W-:Y:S04]  /*6b890*/  STL.64 [R1+0x2e98], R26 ;  /* 0x002e981a01007387 */ /* 0x000fe80000100a00 */
[----:B------:R2:W-:Y:S04]  /*6b8a0*/  STL.64 [R1+0x2e88], R22 ;  /* 0x002e881601007387 */ /* 0x0005e80000100a00 */
[----:B------:R3:W-:Y:S01]  /*6b8b0*/  STL.64 [R1+0x2e78], R18 ;  /* 0x002e781201007387 */ /* 0x0007e20000100a00 */
[----:B------:R-:W-:-:S03]  /*6b8c0*/  IMAD.MOV.U32 R172, RZ, RZ, R16 ;  /* 0x000000ffffac7224 */ /* 0x000fc600078e0010 */
[----:B------:R-:W3:Y:S01]  /*6b8d0*/  LDL.LU R20, [R1+0x890] ;  /* 0x0008900001147983 */ /* 0x000ee20000300800 */
[----:B------:R-:W-:-:S03]  /*6b8e0*/  IMAD.MOV.U32 R173, RZ, RZ, R17 ;  /* 0x000000ffffad7224 */ /* 0x000fc600078e0011 */
[----:B------:R-:W3:Y:S04]  /*6b8f0*/  LDL.LU R21, [R1+0x894] ;  /* 0x0008940001157983 */ /* 0x000ee80000300800 */
[----:B--2---:R-:W3:Y:S04]  /*6b900*/  LDL.LU R22, [R1+0x898] ;  /* 0x0008980001167983 */ /* 0x004ee80000300800 */
[----:B------:R-:W3:Y:S04]  /*6b910*/  LDL.LU R23, [R1+0x89c] ;  /* 0x00089c0001177983 */ /* 0x000ee80000300800 */
[----:B------:R-:W2:Y:S04]  /*6b920*/  LDL.LU R16, [R1+0x910] ;  /* 0x0009100001107983 */ /* 0x000ea80000300800 */
[----:B------:R-:W2:Y:S04]  /*6b930*/  LDL.LU R17, [R1+0x914] ;  /* 0x0009140001117983 */ /* 0x000ea80000300800 */
[----:B---3--:R-:W2:Y:S04]  /*6b940*/  LDL.LU R18, [R1+0x918] ;  /* 0x0009180001127983 */ /* 0x008ea80000300800 */
[----:B------:R-:W2:Y:S01]  /*6b950*/  LDL.LU R19, [R1+0x91c] ;  /* 0x00091c0001137983 */ /* 0x000ea20000300800 */
[----:B------:R-:W-:Y:S03]  /*6b960*/  HMMA.1688.F32.TF32 R32, R228, R206, R32 ;  /* 0x000000cee420723c */ /* 0x000fe60000081020 */
        /* <DEDUP_REMOVED lines=19> */
[----:B------:R-:W3:Y:S01]  /*6baa0*/  LDL.LU R39, [R1+0x8dc] ;  /* 0x0008dc0001277983 */ /* 0x000ee20000300800 */
[----:B------:R-:W-:-:S03]  /*6bab0*/  MOV R160, R28 ;  /* 0x0000001c00a07202 */ /* 0x000fc60000000f00 */
[----:B------:R-:W3:Y:S01]  /*6bac0*/  LDL.LU R32, [R1+0x8c0] ;  /* 0x0008c00001207983 */ /* 0x000ee20000300800 */
[----:B------:R-:W-:-:S03]  /*6bad0*/  IMAD.MOV.U32 R161, RZ, RZ, R29 ;  /* 0x000000ffffa17224 */ /* 0x000fc600078e001d */
[----:B------:R-:W3:Y:S04]  /*6bae0*/  LDL.LU R33, [R1+0x8c4] ;  /* 0x0008c40001217983 */ /* 0x000ee80000300800 */
[----:B------:R-:W3:Y:S04]  /*6baf0*/  LDL.LU R34, [R1+0x8c8] ;  /* 0x0008c80001227983 */ /* 0x000ee80000300800 */
        /* <DEDUP_REMOVED lines=11> */
[----:B------:R-:W-:Y:S04]  /*6bbb0*/  STL [R1+0x4c24], R173 ;  /* 0x004c24ad01007387 */ /* 0x000fe80000100800 */
[----:B------:R-:W-:Y:S01]  /*6bbc0*/  STL [R1+0x4c20], R172 ;  /* 0x004c20ac01007387 */ /* 0x000fe20000100800 */
[C---:B--2---:R-:W-:Y:S11]  /*6bbd0*/  HMMA.1688.F32.TF32 R16, R228.reuse, R194, R16 ;  /* 0x000000c2e410723c */ /* 0x044ff60000081010 */
[----:B------:R-:W-:Y:S11]  /*6bbe0*/  @!UPT UIADD3 URZ, URZ, URZ, URZ ;  /* 0x0000003f3f3ff290 */ /* 0x000ff6000fffe03f */
[----:B------:R-:W-:Y:S01]  /*6bbf0*/  @!UPT UIADD3 URZ, URZ, URZ, URZ ;  /* 0x0000003f3f3ff290 */ /* 0x000fe2000fffe03f */
[----:B------:R2:W-:Y:S01]  /*6bc00*/  STL.64 [R1+0x2e68], R18 ;  /* 0x002e681201007387 */ /* 0x0005e20000100a00 */
[----:B------:R-:W-:Y:S02]  /*6bc10*/  IMAD.MOV.U32 R176, RZ, RZ, R16 ;  /* 0x000000ffffb07224 */ /* 0x000fe400078e0010 */
[----:B------:R-:W-:Y:S01]  /*6bc20*/  IMAD.MOV.U32 R177, RZ, RZ, R17 ;  /* 0x000000ffffb17224 */ /* 0x000fe200078e0011 */
[----:B------:R-:W4:Y:S04]  /*6bc30*/  LDL.LU R16, [R1+0x880] ;  /* 0x0008800001107983 */ /* 0x000f280000300800 */
[----:B------:R-:W4:Y:S04]  /*6bc40*/  LDL.LU R17, [R1+0x884] ;  /* 0x0008840001117983 */ /* 0x000f280000300800 */
[----:B--2---:R-:W4:Y:S04]  /*6bc50*/  LDL.LU R18, [R1+0x888] ;  /* 0x0008880001127983 */ /* 0x004f280000300800 */
[----:B------:R-:W4:Y:S01]  /*6bc60*/  LDL.LU R19, [R1+0x88c] ;  /* 0x00088c0001137983 */ /* 0x000f220000300800 */
[C---:B---3--:R-:W-:Y:S08]  /*6bc70*/  HMMA.1688.F32.TF32 R48, R228.reuse, R190, R48 ;  /* 0x000000bee430723c */ /* 0x048ff00000081030 */
[C---:B------:R-:W-:Y:S08]  /*6bc80*/  HMMA.1688.F32.TF32 R44, R228.reuse, R186, R44 ;  /* 0x000000bae42c723c */ /* 0x040ff0000008102c */
[C---:B------:R-:W-:Y:S08]  /*6bc90*/  HMMA.1688.F32.TF32 R40, R228.reuse, R182, R40 ;  /* 0x000000b6e428723c */ /* 0x040ff00000081028 */
[----:B------:R-:W-:Y:S01]  /*6bca0*/  IMAD.MOV.U32 R181, RZ, RZ, R49 ;  /* 0x000000ffffb57224 */ /* 0x000fe200078e0031 */
[----:B------:R-:W-:Y:S01]  /*6bcb0*/  MOV R180, R48 ;  /* 0x0000003000b47202 */ /* 0x000fe20000000f00 */
[C---:B------:R-:W-:Y:S08]  /*6bcc0*/  HMMA.1688.F32.TF32 R32, R228.reuse, R174, R32 ;  /* 0x000000aee420723c */ /* 0x040ff00000081020 */
[C---:B------:R-:W-:Y:S08]  /*6bcd0*/  HMMA.1688.F32.TF32 R28, R228.reuse, R170, R28 ;  /* 0x000000aae41c723c */ /* 0x040ff0000008101c */
[----:B------:R-:W-:Y:S01]  /*6bce0*/  HMMA.1688.F32.TF32 R24, R228, R166, R24 ;  /* 0x000000a6e418723c */ /* 0x000fe20000081018 */
[----:B------:R-:W-:Y:S04]  /*6bcf0*/  STL.64 [R1+0x2e58], R50 ;  /* 0x002e583201007387 */ /* 0x000fe80000100a00 */
[----:B------:R2:W-:Y:S04]  /*6bd00*/  STL [R1+0x4c1c], R181 ;  /* 0x004c1cb501007387 */ /* 0x0005e80000100800 */
[----:B------:R3:W-:Y:S04]  /*6bd10*/  STL [R1+0x4c18], R180 ;  /* 0x004c18b401007387 */ /* 0x0007e80000100800 */
[----:B------:R-:W-:Y:S04]  /*6bd20*/  STL.64 [R1+0x2e48], R46 ;  /* 0x002e482e01007387 */ /* 0x000fe80000100a00 */
[----:B------:R-:W-:Y:S04]  /*6bd30*/  STL.64 [R1+0x2e38], R42 ;  /* 0x002e382a01007387 */ /* 0x000fe80000100a00 */
[----:B------:R-:W-:Y:S04]  /*6bd40*/  STL.64 [R1+0x2e18], R34 ;  /* 0x002e182201007387 */ /* 0x000fe80000100a00 */
[----:B------:R-:W-:Y:S01]  /*6bd50*/  STL.64 [R1+0x2e08], R30 ;  /* 0x002e081e01007387 */ /* 0x000fe20000100a00 */
[----:B------:R-:W-:Y:S01]  /*6bd60*/  IMAD.MOV.U32 R204, RZ, RZ, R24 ;  /* 0x000000ffffcc7224 */ /* 0x000fe200078e0018 */
[----:B------:R-:W-:-:S02]  /*6bd70*/  MOV R205, R25 ;  /* 0x0000001900cd7202 */ /* 0x000fc40000000f00 */
[----:B------:R1:W-:Y:S01]  /*6bd80*/  STL.64 [R1+0x2df8], R26 ;  /* 0x002df81a01007387 */ /* 0x0003e20000100a00 */
[----:B------:R-:W-:Y:S01]  /*6bd90*/  IMAD.MOV.U32 R188, RZ, RZ, R40 ;  /* 0x000000ffffbc7224 */ /* 0x000fe200078e0028 */
[----:B------:R-:W-:Y:S01]  /*6bda0*/  MOV R189, R41 ;  /* 0x0000002900bd7202 */ /* 0x000fe20000000f00 */
[----:B------:R-:W-:Y:S01]  /*6bdb0*/  HMMA.1688.F32.TF32 R36, R228, R178, R36 ;  /* 0x000000b2e424723c */ /* 0x000fe20000081024 */
[----:B------:R-:W-:Y:S02]  /*6bdc0*/  IMAD.MOV.U32 R184, RZ, RZ, R44 ;  /* 0x000000ffffb87224 */ /* 0x000fe400078e002c */
[----:B------:R-:W-:-:S05]  /*6bdd0*/  IMAD.MOV.U32 R185, RZ, RZ, R45 ;  /* 0x000000ffffb97224 */ /* 0x000fca00078e002d */
[----:B------:R-:W-:Y:S01]  /*6bde0*/  HMMA.1688.F32.TF32 R20, R228, R162, R20 ;  /* 0x000000a2e414723c */ /* 0x000fe20000081014 */
[----:B------:R-:W-:Y:S01]  /*6bdf0*/  MOV R196, R32 ;  /* 0x0000002000c47202 */ /* 0x000fe20000000f00 */
[----:B------:R-:W-:Y:S02]  /*6be00*/  IMAD.MOV.U32 R197, RZ, RZ, R33 ;  /* 0x000000ffffc57224 */ /* 0x000fe400078e0021 */
[----:B------:R-:W-:Y:S02]  /*6be10*/  IMAD.MOV.U32 R200, RZ, RZ, R28 ;  /* 0x000000ffffc87224 */ /* 0x000fe400078e001c */
[----:B------:R-:W-:-:S10]  /*6be20*/  IMAD.MOV.U32 R201, RZ, RZ, R29 ;  /* 0x000000ffffc97224 */ /* 0x000fd400078e001d */
[----:B------:R-:W-:Y:S02]  /*6be30*/  IMAD.MOV.U32 R192, RZ, RZ, R36 ;  /* 0x000000ffffc07224 */ /* 0x000fe400078e0024 */
[----:B------:R-:W-:Y:S02]  /*6be40*/  IMAD.MOV.U32 R193, RZ, RZ, R37 ;  /* 0x000000ffffc17224 */ /* 0x000fe400078e0025 */
[----:B--2---:R-:W-:Y:S02]  /*6be50*/  IMAD.MOV.U32 R181, RZ, RZ, R38 ;  /* 0x000000ffffb57224 */ /* 0x004fe400078e0026 */
[----:B---3--:R-:W-:Y:S02]  /*6be60*/  IMAD.MOV.U32 R180, RZ, RZ, R39 ;  /* 0x000000ffffb47224 */ /* 0x008fe400078e0027 */
[----:B------:R-:W-:Y:S02]  /*6be70*/  IMAD.MOV.U32 R208, RZ, RZ, R20 ;  /* 0x000000ffffd07224 */ /* 0x000fe400078e0014 */
[----:B------:R-:W-:-:S02]  /*6be80*/  IMAD.MOV.U32 R209, RZ, RZ, R21 ;  /* 0x000000ffffd17224 */ /* 0x000fc400078e0015 */
[----:B------:R-:W-:Y:S02]  /*6be90*/  IMAD.MOV.U32 R173, RZ, RZ, R22 ;  /* 0x000000ffffad7224 */ /* 0x000fe400078e0016 */
[----:B------:R-:W-:Y:S01]  /*6bea0*/  IMAD.MOV.U32 R172, RZ, RZ, R23 ;  /* 0x000000ffffac7224 */ /* 0x000fe200078e0017 */
[----:B----4-:R-:W-:Y:S11]  /*6beb0*/  HMMA.1688.F32.TF32 R16, R228, R158, R16 ;  /* 0x0000009ee410723c */ /* 0x010ff60000081010 */
[----:B------:R-:W-:Y:S11]  /*6bec0*/  @!UPT UIADD3 URZ, URZ, URZ, URZ ;  /* 0x0000003f3f3ff290 */ /* 0x000ff6000fffe03f */
[----:B------:R-:W-:Y:S01]  /*6bed0*/  @!UPT UIADD3 URZ, URZ, URZ, URZ ;  /* 0x0000003f3f3ff290 */ /* 0x000fe2000fffe03f */
[----:B------:R2:W-:Y:S04]  /*6bee0*/  STL.64 [R1+0x2dd8], R18 ;  /* 0x002dd81201007387 */ /* 0x0005e80000100a00 */
[----:B------:R-:W3:Y:S04]  /*6bef0*/  LDL.LU R24, [R1+0x7e0] ;  /* 0x0007e00001187983 */ /* 0x000ee80000300800 */
        /* <DEDUP_REMOVED lines=48> */
[----:B------:R-:W2:Y:S01]  /*6c200*/  LDL.LU R23, [R1+0x7dc] ;  /* 0x0007dc0001177983 */ /* 0x000ea20000300800 */
[C---:B---3--:R-:W-:Y:S08]  /*6c210*/  HMMA.1688.F32.TF32 R24, R228.reuse, R118, R24 ;  /* 0x00000076e418723c */ /* 0x048ff00000081018 */
[C---:B----4-:R-:W-:Y:S08]  /*6c220*/  HMMA.1688.F32.TF32 R40, R228.reuse, R134, R40 ;  /* 0x00000086e428723c */ /* 0x050ff00000081028 */
[C---:B------:R-:W-:Y:S08]  /*6c230*/  HMMA.1688.F32.TF32 R48, R228.reuse, R142, R48 ;  /* 0x0000008ee430723c */ /* 0x040ff00000081030 */
[C---:B------:R-:W-:Y:S08]  /*6c240*/  HMMA.1688.F32.TF32 R60, R228.reuse, R154, R60 ;  /* 0x0000009ae43c723c */ /* 0x040ff0000008103c */
[C---:B------:R-:W-:Y:S08]  /*6c250*/  HMMA.1688.F32.TF32 R56, R228.reuse, R150, R56 ;  /* 0x00000096e438723c */ /* 0x040ff00000081038 */
[----:B------:R-:W-:Y:S08]  /*6c260*/  HMMA.1688.F32.TF32 R52, R228, R146, R52 ;  /* 0x00000092e434723c */ /* 0x000ff00000081034 */
[----:B------:R-:W-:-:S02]  /*6c270*/  IMAD.MOV.U32 R217, RZ, RZ, R61 ;  /* 0x000000ffffd97224 */ /* 0x000fc400078e003d */
[----:B------:R-:W-:Y:S01]  /*6c280*/  IMAD.MOV.U32 R216, RZ, RZ, R60 ;  /* 0x000000ffffd87224 */ /* 0x000fe200078e003c */
[----:B------:R-:W-:Y:S01]  /*6c290*/  STL.64 [R1+0x2dc8], R62 ;  /* 0x002dc83e01007387 */ /* 0x000fe20000100a00 */
[C---:B------:R-:W-:Y:S03]  /*6c2a0*/  HMMA.1688.F32.TF32 R44, R228.reuse, R138, R44 ;  /* 0x0000008ae42c723c */ /* 0x040fe6000008102c */
[----:B------:R-:W-:Y:S04]  /*6c2b0*/  STL [R1+0x4be4], R217 ;  /* 0x004be4d901007387 */ /* 0x000fe80000100800 */
[----:B------:R1:W-:Y:S01]  /*6c2c0*/  STL [R1+0x4be0], R216 ;  /* 0x004be0d801007387 */ /* 0x0003e20000100800 */
[----:B------:R-:W-:Y:S03]  /*6c2d0*/  HMMA.1688.F32.TF32 R32, R228, R126, R32 ;  /* 0x0000007ee420723c */ /* 0x000fe60000081020 */
[----:B------:R-:W-:Y:S01]  /*6c2e0*/  STL.64 [R1+0x2db0], R56 ;  /* 0x002db03801007387 */ /* 0x000fe20000100a00 */
[----:B-1----:R-:W-:Y:S01]  /*6c2f0*/  MOV R216, R50 ;  /* 0x0000003200d87202 */ /* 0x002fe20000000f00 */
[----:B------:R-:W-:-:S02]  /*6c300*/  IMAD.MOV.U32 R217, RZ, RZ, R49 ;  /* 0x000000ffffd97224 */ /* 0x000fc400078e0031 */
[----:B------:R-:W-:Y:S01]  /*6c310*/  STL.64 [R1+0x2db8], R58 ;  /* 0x002db83a01007387 */ /* 0x000fe20000100a00 */
[C---:B------:R-:W-:Y:S03]  /*6c320*/  HMMA.1688.F32.TF32 R36, R228.reuse, R130, R36 ;  /* 0x00000082e424723c */ /* 0x040fe60000081024 */
[----:B------:R-:W-:Y:S04]  /*6c330*/  STL.64 [R1+0x2da0], R52 ;  /* 0x002da03401007387 */ /* 0x000fe80000100a00 */
[----:B------:R-:W-:Y:S04]  /*6c340*/  STL.64 [R1+0x2da8], R54 ;  /* 0x002da83601007387 */ /* 0x000fe80000100a00 */
[----:B------:R-:W-:Y:S01]  /*6c350*/  STL [R1+0x2d90], R48 ;  /* 0x002d903001007387 */ /* 0x000fe20000100800 */
[C---:B------:R-:W-:Y:S03]  /*6c360*/  HMMA.1688.F32.TF32 R28, R228.reuse, R122, R28 ;  /* 0x0000007ae41c723c */ /* 0x040fe6000008101c */
[----:B------:R-:W-:Y:S04]  /*6c370*/  STL [R1+0x2d9c], R51 ;  /* 0x002d9c3301007387 */ /* 0x000fe80000100800 */
[----:B------:R1:W-:Y:S04]  /*6c380*/  STL [R1+0x4bec], R216 ;  /* 0x004becd801007387 */ /* 0x0003e80000100800 */
[----:B------:R3:W-:Y:S01]  /*6c390*/  STL [R1+0x4be8], R217 ;  /* 0x004be8d901007387 */ /* 0x0007e20000100800 */
[----:B--2---:R-:W-:Y:S01]  /*6c3a0*/  HMMA.1688.F32.TF32 R16, R228, R110, R16 ;  /* 0x0000006ee410723c */ /* 0x004fe20000081010 */
[----:B-1----:R-:W-:-:S02]  /*6c3b0*/  IMAD.MOV.U32 R216, RZ, RZ, R42 ;  /* 0x000000ffffd87224 */ /* 0x002fc400078e002a */
[----:B------:R-:W-:Y:S01]  /*6c3c0*/  STL.64 [R1+0x2d80], R44 ;  /* 0x002d802c01007387 */ /* 0x000fe20000100a00 */
[----:B---3--:R-:W-:-:S03]  /*6c3d0*/  IMAD.MOV.U32 R217, RZ, RZ, R43 ;  /* 0x000000ffffd97224 */ /* 0x008fc600078e002b */
[----:B------:R-:W-:Y:S01]  /*6c3e0*/  STL.64 [R1+0x2d88], R46 ;  /* 0x002d882e01007387 */ /* 0x000fe20000100a00 */
[----:B------:R-:W-:Y:S03]  /*6c3f0*/  HMMA.1688.F32.TF32 R20, R228, R114, R20 ;  /* 0x00000072e414723c */ /* 0x000fe60000081014 */
        /* <DEDUP_REMOVED lines=11> */
[----:B-1----:R-:W-:-:S03]  /*6c4b0*/  MOV R216, R26 ;  /* 0x0000001a00d87202 */ /* 0x002fc60000000f00 */
        /* <DEDUP_REMOVED lines=9> */
[----:B------:R1:W-:Y:S04]  /*6c550*/  STL.64 [R1+0x2bf8], R18 ;  /* 0x002bf81201007387 */ /* 0x0003e80000100a00 */
[----:B------:R-:W2:Y:S04]  /*6c560*/  LDL.LU R16, [R1+0x6a0] ;  /* 0x0006a00001107983 */ /* 0x000ea80000300800 */
[----:B------:R-:W2:Y:S04]  /*6c570*/  LDL.LU R17, [R1+0x6a4] ;  /* 0x0006a40001117983 */ /* 0x000ea80000300800 */
[----:B-1----:R-:W2:Y:S04]  /*6c580*/  LDL.LU R18, [R1+0x6a8] ;  /* 0x0006a80001127983 */ /* 0x002ea80000300800 */
        /* <DEDUP_REMOVED lines=77> */
[----:B------:R-:W-:Y:S04]  /*6ca60*/  STL [R1+0x4c0c], R216 ;  /* 0x004c0cd801007387 */ /* 0x000fe80000100800 */
[----:B------:R-:W-:Y:S01]  /*6ca70*/  STL [R1+0x4c08], R217 ;  /* 0x004c08d901007387 */ /* 0x000fe20000100800 */
[C---:B--2---:R-:W-:Y:S03]  /*6ca80*/  HMMA.1688.F32.TF32 R16, R232.reuse, R158, R16 ;  /* 0x0000009ee810723c */ /* 0x044fe60000081010 */
[----:B------:R-:W-:Y:S04]  /*6ca90*/  LDS R228, [R3+0xc280] ;  /* 0x00c2800003e47984 */ /* 0x000fe80000000800 */
[----:B------:R-:W-:Y:S04]  /*6caa0*/  LDS R230, [R3+0xe280] ;  /* 0x00e2800003e67984 */ /* 0x000fe80000000800 */
[----:B------:R-:W-:Y:S04]  /*6cab0*/  LDS R229, [R4+0xc280] ;  /* 0x00c2800004e57984 */ /* 0x000fe80000000800 */
[----:B------:R-:W1:Y:S01]  /*6cac0*/  LDS R231, [R4+0xe280] ;  /* 0x00e2800004e77984 */ /* 0x000e620000000800 */
[C---:B---3--:R-:W-:Y:S11]  /*6cad0*/  HMMA.1688.F32.TF32 R92, R232.reuse, R226, R96 ;  /* 0x000000e2e85c723c */ /* 0x048ff60000081060 */
[----:B------:R-:W-:Y:S11]  /*6cae0*/  @!UPT UIADD3 URZ, URZ, URZ, URZ ;  /* 0x0000003f3f3ff290 */ /* 0x000ff6000fffe03f */
[----:B------:R-:W-:Y:S01]  /*6caf0*/  @!UPT UIADD3 URZ, URZ, URZ, URZ ;  /* 0x0000003f3f3ff290 */ /* 0x000fe2000fffe03f */
[----:B------:R-:W-:Y:S04]  /*6cb00*/  STL.64 [R1+0x2be0], R92 ;  /* 0x002be05c01007387 */ /* 0x000fe80000100a00 */
[----:B------:R4:W-:Y:S02]  /*6cb10*/  STL.64 [R1+0x2be8], R94 ;  /* 0x002be85e01007387 */ /* 0x0009e40000100a00 */
[C---:B----4-:R-:W-:Y:S08]  /*6cb20*/  HMMA.1688.F32.TF32 R92, R232.reuse, R222, R80 ;  /* 0x000000dee85c723c */ /* 0x050ff00000081050 */
[C---:B------:R-:W-:Y:S08]  /*6cb30*/  HMMA.1688.F32.TF32 R80, R232.reuse, R218, R76 ;  /* 0x000000dae850723c */ /* 0x040ff0000008104c */
[C---:B------:R-:W-:Y:S07]  /*6cb40*/  HMMA.1688.F32.TF32 R76, R232.reuse, R214, R84 ;  /* 0x000000d6e84c723c */ /* 0x040fee0000081054 */
[----:B------:R-:W-:Y:S04]  /*6cb50*/  STL.64 [R1+0x2d10], R92 ;  /* 0x002d105c01007387 */ /* 0x000fe80000100a00 */
[----:B------:R-:W-:Y:S04]  /*6cb60*/  STL.64 [R1+0x2d18], R94 ;  /* 0x002d185e01007387 */ /* 0x000fe80000100a00 */
[----:B------:R-:W-:Y:S01]  /*6cb70*/  STL.64 [R1+0x2d00], R80 ;  /* 0x002d005001007387 */ /* 0x000fe20000100a00 */
[----:B------:R-:W-:Y:S03]  /*6cb80*/  HMMA.1688.F32.TF32 R72, R232, R206, R72 ;  /* 0x000000cee848723c */ /* 0x000fe60000081048 */
[----:B------:R-:W-:Y:S04]  /*6cb90*/  STL.64 [R1+0x2d08], R82 ;  /* 0x002d085201007387 */ /* 0x000fe80000100a00 */
[----:B------:R2:W-:Y:S01]  /*6cba0*/  STL.64 [R1+0x2cf0], R76 ;  /* 0x002cf04c01007387 */ /* 0x0005e20000100a00 */
[----:B------:R-:W-:Y:S01]  /*6cbb0*/  IMAD.MOV.U32 R216, RZ, RZ, R78 ;  /* 0x000000ffffd87224 */ /* 0x000fe200078e004e */
[----:B------:R-:W-:-:S02]  /*6cbc0*/  MOV R217, R79 ;  /* 0x0000004f00d97202 */ /* 0x000fc40000000f00 */
[----:B--2---:R-:W-:Y:S02]  /*6cbd0*/  HMMA.1688.F32.TF32 R76, R232, R210, R88 ;  /* 0x000000d2e84c723c */ /* 0x004fe40000081058 */
[----:B------:R2:W-:Y:S04]  /*6cbe0*/  STL [R1+0x4c14], R216 ;  /* 0x004c14d801007387 */ /* 0x0005e80000100800 */
[----:B------:R3:W-:Y:S07]  /*6cbf0*/  STL [R1+0x4c10], R217 ;  /* 0x004c10d901007387 */ /* 0x0007ee0000100800 */
[----:B--2---:R-:W-:-:S02]  /*6cc00*/  IMAD.MOV.U32 R216, RZ, RZ, R72 ;  /* 0x000000ffffd87224 */ /* 0x004fc400078e0048 */
[----:B---3--:R-:W-:-:S08]  /*6cc10*/  IMAD.MOV.U32 R217, RZ, RZ, R73 ;  /* 0x000000ffffd97224 */ /* 0x008fd000078e0049 */
        /* <DEDUP_REMOVED lines=151> */
[----:B------:R-:W4:Y:S01]  /*6d590*/  LDL.LU R19, [R1+0x51c] ;  /* 0x00051c0001137983 */ /* 0x000f220000300800 */
[----:B--2---:R-:W-:Y:S08]  /*6d5a0*/  HMMA.1688.F32.TF32 R72, R228, R226, R72 ;  /* 0x000000e2e448723c */ /* 0x004ff00000081048 */
[C---:B---3--:R-:W-:Y:S08]  /*6d5b0*/  HMMA.1688.F32.TF32 R240, R232.reuse, R142, R240 ;  /* 0x0000008ee8f0723c */ /* 0x048ff000000810f0 */
[C---:B----4-:R-:W-:Y:S08]  /*6d5c0*/  HMMA.1688.F32.TF32 R244, R232.reuse, R154, R244 ;  /* 0x0000009ae8f4723c */ /* 0x050ff000000810f4 */
[C---:B------:R-:W-:Y:S11]  /*6d5d0*/  HMMA.1688.F32.TF32 R248, R232.reuse, R150, R248 ;  /* 0x00000096e8f8723c */ /* 0x040ff600000810f8 */
[----:B------:R-:W-:Y:S04]  /*6d5e0*/  @!UPT UIADD3 URZ, URZ, URZ, URZ ;  /* 0x0000003f3f3ff290 */ /* 0x000fe8000fffe03f */
[----:B------:R-:W-:Y:S04]  /*6d5f0*/  STL.64 [R1+0x2b90], R244 ;  /* 0x002b90f401007387 */ /* 0x000fe80000100a00 */
[----:B------:R1:W-:Y:S02]  /*6d600*/  STL.64 [R1+0x2b98], R246 ;  /* 0x002b98f601007387 */ /* 0x0003e40000100a00 */
[C---:B-1----:R-:W-:Y:S08]  /*6d610*/  HMMA.1688.F32.TF32 R244, R232.reuse, R146, R236 ;  /* 0x00000092e8f4723c */ /* 0x042ff000000810ec */
[C---:B------:R-:W-:Y:S08]  /*6d620*/  HMMA.1688.F32.TF32 R236, R232.reuse, R138, R104 ;  /* 0x0000008ae8ec723c */ /* 0x040ff00000081068 */
        /* <DEDUP_REMOVED lines=187> */
[C---:B------:R-:W-:Y:S08]  /*6e1e0*/  HMMA.1688.F32.TF32 R56, R228.reuse, R110, R56 ;  /* 0x0000006ee438723c */ /* 0x040ff00000081038 */
[----:B----4-:R-:W-:Y:S08]  /*6e1f0*/  HMMA.1688.F32.TF32 R72, R228, R126, R72 ;  /* 0x0000007ee448723c */ /* 0x010ff00000081048 */
[C---:B------:R-:W-:Y:S08]  /*6e200*/  HMMA.1688.F32.TF32 R52, R232.reuse, R226, R52 ;  /* 0x000000e2e834723c */ /* 0x040ff00000081034 */
[C---:B------:R-:W-:Y:S08]  /*6e210*/  HMMA.1688.F32.TF32 R40, R232.reuse, R214, R40 ;  /* 0x000000d6e828723c */ /* 0x040ff00000081028 */
[C---:B------:R-:W-:Y:S08]  /*6e220*/  HMMA.1688.F32.TF32 R36, R232.reuse, R210, R36 ;  /* 0x000000d2e824723c */ /* 0x040ff00000081024 */
[----:B------:R-:W-:Y:S08]  /*6e230*/  HMMA.1688.F32.TF32 R28, R232, R14, R28 ;  /* 0x0000000ee81c723c */ /* 0x000ff0000008101c */
        /* <DEDUP_REMOVED lines=8> */
[----:B------:R-:W2:Y:S04]  /*6e2c0*/  LDL.LU.64 R104, [R1+0x4fa0] ;  /* 0x004fa00001687983 */ /* 0x000ea80000300a00 */
[----:B------:R-:W-:Y:S04]  /*6e2d0*/  STL.64 [R1+0x2890], R244 ;  /* 0x002890f401007387 */ /* 0x000fe80000100a00 */
[----:B------:R1:W-:Y:S01]  /*6e2e0*/  STL.64 [R1+0x2898], R246 ;  /* 0x002898f601007387 */ /* 0x0003e20000100a00 */
[C---:B------:R-:W-:Y:S08]  /*6e2f0*/  HMMA.1688.F32.TF32 R92, R228.reuse, R150, R92 ;  /* 0x00000096e45c723c */ /* 0x040ff0000008105c */
[C---:B-1----:R-:W-:Y:S08]  /*6e300*/  HMMA.1688.F32.TF32 R244, R228.reuse, R162, R236 ;  /* 0x000000a2e4f4723c */ /* 0x042ff000000810ec */
[C---:B------:R-:W-:Y:S01]  /*6e310*/  HMMA.1688.F32.TF32 R236, R228.reuse, R154, R100 ;  /* 0x0000009ae4ec723c */ /* 0x040fe20000081064 */
[----:B------:R-:W-:Y:S04]  /*6e320*/  STL.64 [R1+0x1c40], R248 ;  /* 0x001c40f801007387 */ /* 0x000fe80000100a00 */
[----:B------:R-:W-:Y:S03]  /*6e330*/  STL.64 [R1+0x1c48], R250 ;  /* 0x001c48fa01007387 */ /* 0x000fe60000100a00 */
[C---:B------:R-:W-:Y:S07]  /*6e340*/  HMMA.1688.F32.TF32 R100, R228.reuse, R146, R96 ;  /* 0x00000092e464723c */ /* 0x040fee0000081060 */
[----:B------:R-:W-:Y:S04]  /*6e350*/  STL.64 [R1+0x1c10], R244 ;  /* 0x001c10f401007387 */ /* 0x000fe80000100a00 */
        /* <DEDUP_REMOVED lines=11> */
[----:B------:R-:W-:Y:S01]  /*6e410*/  HMMA.1688.F32.TF32 R64, R228, R118, R64 ;  /* 0x00000076e440723c */ /* 0x000fe20000081040 */
        /* <DEDUP_REMOVED lines=150> */
[C---:B--2---:R-:W-:Y:S03]  /*6ed80*/  HMMA.1688.F32.TF32 R40, R232.reuse, R134, R40 ;  /* 0x00000086e828723c */ /* 0x044fe60000081028 */
[----:B------:R-:W-:Y:S04]  /*6ed90*/  LDS R228, [R3+0xc380] ;  /* 0x00c3800003e47984 */ /* 0x000fe80000000800 */
[----:B------:R-:W-:Y:S01]  /*6eda0*/  LDS R230, [R3+0xe380] ;  /* 0x00e3800003e67984 */ /* 0x000fe20000000800 */
[C---:B---3--:R-:W-:Y:S03]  /*6edb0*/  HMMA.1688.F32.TF32 R48, R232.reuse, R142, R48 ;  /* 0x0000008ee830723c */ /* 0x048fe60000081030 */
[----:B------:R-:W-:Y:S04]  /*6edc0*/  LDS R229, [R4+0xc380] ;  /* 0x00c3800004e57984 */ /* 0x000fe80000000800 */
[----:B------:R-:W1:Y:S01]  /*6edd0*/  LDS R231, [R4+0xe380] ;  /* 0x00e3800004e77984 */ /* 0x000e620000000800 */
        /* <DEDUP_REMOVED lines=15> */
[----:B--2---:R-:W2:Y:S04]  /*6eed0*/  LDL.LU.64 R102, [R1+0x4f98] ;  /* 0x004f980001667983 */ /* 0x004ea80000300a00 */
[----:B------:R-:W2:Y:S04]  /*6eee0*/  LDL.LU.64 R100, [R1+0x4f90] ;  /* 0x004f900001647983 */ /* 0x000ea80000300a00 */
[----:B------:R-:W-:Y:S04]  /*6eef0*/  STL.64 [R1+0x1a80], R92 ;  /* 0x001a805c01007387 */ /* 0x000fe80000100a00 */
[----:B------:R3:W-:Y:S01]  /*6ef00*/  STL.64 [R1+0x1a88], R94 ;  /* 0x001a885e01007387 */ /* 0x0007e20000100a00 */
[C---:B------:R-:W-:Y:S03]  /*6ef10*/  HMMA.1688.F32.TF32 R60, R232.reuse, R154, R60 ;  /* 0x0000009ae83c723c */ /* 0x040fe6000008103c */
[----:B---3--:R-:W3:Y:S04]  /*6ef20*/  LDL.LU.64 R94, [R1+0x4f88] ;  /* 0x004f8800015e7983 */ /* 0x008ee80000300a00 */
[----:B------:R-:W4:Y:S04]  /*6ef30*/  LDL.LU.64 R92, [R1+0x4f80] ;  /* 0x004f8000015c7983 */ /* 0x000f280000300a00 */
        /* <DEDUP_REMOVED lines=52> */
[----:B------:R-:W-:Y:S03]  /*6f280*/  HMMA.1688.F32.TF32 R232, R232, R110, R16 ;  /* 0x0000006ee8e8723c */ /* 0x000fe60000081010 */
        /* <DEDUP_REMOVED lines=30> */
[----:B------:R-:W3:Y:S04]  /*6f470*/  LDL.LU.64 R18, [R1+0x4e48] ;  /* 0x004e480001127983 */ /* 0x000ee80000300a00 */
[----:B------:R-:W3:Y:S04]  /*6f480*/  LDL.LU.64 R16, [R1+0x4e40] ;  /* 0x004e400001107983 */ /* 0x000ee80000300a00 */
[----:B------:R1:W-:Y:S04]  /*6f490*/  STL.64 [R1+0x1940], R232 ;  /* 0x001940e801007387 */ /* 0x0003e80000100a00 */
[----:B------:R4:W-:Y:S04]  /*6f4a0*/  STL.64 [R1+0x1948], R234 ;  /* 0x001948ea01007387 */ /* 0x0009e80000100a00 */
[----:B-1----:R-:W3:Y:S04]  /*6f4b0*/  LDL.LU R232, [R1+0x130] ;  /* 0x0001300001e87983 */ /* 0x002ee80000300800 */
[----:B------:R-:W3:Y:S04]  /*6f4c0*/  LDL.LU R233, [R1+0x134] ;  /* 0x0001340001e97983 */ /* 0x000ee80000300800 */
[----:B----4-:R-:W3:Y:S04]  /*6f4d0*/  LDL.LU R234, [R1+0x138] ;  /* 0x0001380001ea7983 */ /* 0x010ee80000300800 */
[----:B------:R-:W3:Y:S01]  /*6f4e0*/  LDL.LU R235, [R1+0x13c] ;  /* 0x00013c0001eb7983 */ /* 0x000ee20000300800 */
[C---:B------:R-:W-:Y:S08]  /*6f4f0*/  HMMA.1688.F32.TF32 R244, R228.reuse, R222, R244 ;  /* 0x000000dee4f4723c */ /* 0x040ff000000810f4 */
[C---:B------:R-:W-:Y:S08]  /*6f500*/  HMMA.1688.F32.TF32 R248, R228.reuse, R218, R248 ;  /* 0x000000dae4f8723c */ /* 0x040ff000000810f8 */
[C---:B------:R-:W-:Y:S08]  /*6f510*/  HMMA.1688.F32.TF32 R240, R228.reuse, R210, R240 ;  /* 0x000000d2e4f0723c */ /* 0x040ff000000810f0 */
[C---:B--2---:R-:W-:Y:S08]  /*6f520*/  HMMA.1688.F32.TF32 R20, R228.reuse, R14, R20 ;  /* 0x0000000ee414723c */ /* 0x044ff00000081014 */
[C---:B---3--:R-:W-:Y:S11]  /*6f530*/  HMMA.1688.F32.TF32 R232, R228.reuse, R226, R232 ;  /* 0x000000e2e4e8723c */ /* 0x048ff600000810e8 */
[----:B------:R-:W-:Y:S11]  /*6f540*/  @!UPT UIADD3 URZ, URZ, URZ, URZ ;  /* 0x0000003f3f3ff290 */ /* 0x000ff6000fffe03f */
[----:B------:R-:W-:Y:S01]  /*6f550*/  @!UPT UIADD3 URZ, URZ, URZ, URZ ;  /* 0x0000003f3f3ff290 */ /* 0x000fe2000fffe03f */
        /* <DEDUP_REMOVED lines=52> */
[----:B---3--:R-:W-:Y:S03]  /*6f8a0*/  HMMA.1688.F32.TF32 R16, R228, R158, R72 ;  /* 0x0000009ee410723c */ /* 0x008fe60000081048 */
[----:B------:R-:W-:Y:S01]  /*6f8b0*/  STL.64 [R1+0x1700], R24 ;  /* 0x0017001801007387 */ /* 0x000fe20000100a00 */
[----:B------:R-:W-:-:S03]  /*6f8c0*/  IMAD.MOV.U32 R236, RZ, RZ, R79 ;  /* 0x000000ffffec7224 */ /* 0x000fc600078e004f */
[----:B------:R2:W-:Y:S01]  /*6f8d0*/  STL.64 [R1+0x1708], R26 ;  /* 0x0017081a01007387 */ /* 0x0005e20000100a00 */
[----:B------:R-:W-:Y:S01]  /*6f8e0*/  IMAD.MOV.U32 R237, RZ, RZ, R78 ;  /* 0x000000ffffed7224 */ /* 0x000fe200078e004e */
[----:B------:R-:W-:Y:S01]  /*6f8f0*/  MOV R238, R77 ;  /* 0x0000004d00ee7202 */ /* 0x000fe20000000f00 */
[----:B------:R-:W-:-:S05]  /*6f900*/  IMAD.MOV.U32 R239, RZ, RZ, R76 ;  /* 0x000000ffffef7224 */ /* 0x000fca00078e004c */
[----:B------:R3:W-:Y:S04]  /*6f910*/  STL.64 [R1+0x16e0], R20 ;  /* 0x0016e01401007387 */ /* 0x0007e80000100a00 */
[----:B------:R4:W-:Y:S04]  /*6f920*/  STL.64 [R1+0x16e8], R22 ;  /* 0x0016e81601007387 */ /* 0x0009e80000100a00 */
[----:B------:R-:W2:Y:S04]  /*6f930*/  LDL.LU R79, [R1+0x4e3c] ;  /* 0x004e3c00014f7983 */ /* 0x000ea80000300800 */
[----:B------:R1:W-:Y:S01]  /*6f940*/  STL.64 [R1+0x16c0], R16 ;  /* 0x0016c01001007387 */ /* 0x0003e20000100a00 */
[----:B------:R-:W-:-:S03]  /*6f950*/  IMAD.MOV.U32 R248, RZ, RZ, R90 ;  /* 0x000000fffff87224 */ /* 0x000fc600078e005a */
[----:B------:R1:W-:Y:S01]  /*6f960*/  STL.64 [R1+0x16c8], R18 ;  /* 0x0016c81201007387 */ /* 0x0003e20000100a00 */
[----:B------:R-:W-:-:S03]  /*6f970*/  IMAD.MOV.U32 R249, RZ, RZ, R91 ;  /* 0x000000fffff97224 */ /* 0x000fc600078e005b */
[----:B------:R-:W2:Y:S01]  /*6f980*/  LDL.LU R78, [R1+0x4e38] ;  /* 0x004e3800014e7983 */ /* 0x000ea20000300800 */
[----:B------:R-:W-:-:S03]  /*6f990*/  IMAD.MOV.U32 R250, RZ, RZ, R84 ;  /* 0x000000fffffa7224 */ /* 0x000fc600078e0054 */
[----:B------:R-:W1:Y:S04]  /*6f9a0*/  LDL.LU R77, [R1+0x4e34] ;  /* 0x004e3400014d7983 */ /* 0x000e680000300800 */
[----:B------:R-:W2:Y:S01]  /*6f9b0*/  LDL.LU R76, [R1+0x4e30] ;  /* 0x004e3000014c7983 */ /* 0x000ea20000300800 */
[----:B------:R-:W-:-:S03]  /*6f9c0*/  MOV R251, R89 ;  /* 0x0000005900fb7202 */ /* 0x000fc60000000f00 */
[----:B------:R-:W3:Y:S01]  /*6f9d0*/  LDL.LU R90, [R1+0x4e2c] ;  /* 0x004e2c00015a7983 */ /* 0x000ee20000300800 */
[----:B------:R-:W-:-:S03]  /*6f9e0*/  IMAD.MOV.U32 R244, RZ, RZ, R88 ;  /* 0x000000fffff47224 */ /* 0x000fc600078e0058 */
[----:B------:R-:W4:Y:S01]  /*6f9f0*/  LDL.LU R91, [R1+0x4e28] ;  /* 0x004e2800015b7983 */ /* 0x000f220000300800 */
[----:B------:R-:W-:-:S03]  /*6fa00*/  IMAD.MOV.U32 R245, RZ, RZ, R87 ;  /* 0x000000fffff57224 */ /* 0x000fc600078e0057 */
[----:B------:R-:W4:Y:S01]  /*6fa10*/  LDL.LU R84, [R1+0x4e24] ;  /* 0x004e240001547983 */ /* 0x000f220000300800 */
[----:B------:R-:W-:-:S03]  /*6fa20*/  IMAD.MOV.U32 R246, RZ, RZ, R85 ;  /* 0x000000fffff67224 */ /* 0x000fc600078e0055 */
[----:B------:R-:W4:Y:S04]  /*6fa30*/  LDL.LU R89, [R1+0x4e20] ;  /* 0x004e200001597983 */ /* 0x000f280000300800 */
[----:B------:R-:W4:Y:S04]  /*6fa40*/  LDL.LU R88, [R1+0x4e1c] ;  /* 0x004e1c0001587983 */ /* 0x000f280000300800 */
[----:B------:R-:W4:Y:S04]  /*6fa50*/  LDL.LU R87, [R1+0x4e18] ;  /* 0x004e180001577983 */ /* 0x000f280000300800 */
[----:B------:R-:W4:Y:S01]  /*6fa60*/  LDL.LU R85, [R1+0x4e14] ;  /* 0x004e140001557983 */ /* 0x000f220000300800 */
[----:B------:R-:W-:-:S03]  /*6fa70*/  IMAD.MOV.U32 R247, RZ, RZ, R86 ;  /* 0x000000fffff77224 */ /* 0x000fc600078e0056 */
[----:B------:R-:W4:Y:S01]  /*6fa80*/  LDL.LU R86, [R1+0x4e10] ;  /* 0x004e100001567983 */ /* 0x000f220000300800 */
[----:B--2---:R-:W-:Y:S02]  /*6fa90*/  IMAD.MOV.U32 R27, RZ, RZ, R76 ;  /* 0x000000ffff1b7224 */ /* 0x004fe400078e004c */
[----:B---3--:R-:W-:Y:S02]  /*6faa0*/  IMAD.MOV.U32 R26, RZ, RZ, R90 ;  /* 0x000000ffff1a7224 */ /* 0x008fe400078e005a */
[----:B----4-:R-:W-:Y:S01]  /*6fab0*/  IMAD.MOV.U32 R25, RZ, RZ, R91 ;  /* 0x000000ffff197224 */ /* 0x010fe200078e005b */
[----:B------:R-:W-:Y:S02]  /*6fac0*/  MOV R24, R84 ;  /* 0x0000005400187202 */ /* 0x000fe40000000f00 */
[----:B------:R-:W2:Y:S04]  /*6fad0*/  LDL.LU R84, [R1+0x4e0c] ;  /* 0x004e0c0001547983 */ /* 0x000ea80000300800 */
[----:B------:R-:W3:Y:S04]  /*6fae0*/  LDL.LU R91, [R1+0x4e08] ;  /* 0x004e0800015b7983 */ /* 0x000ee80000300800 */
[----:B------:R-:W4:Y:S01]  /*6faf0*/  LDL.LU R90, [R1+0x4e04] ;  /* 0x004e0400015a7983 */ /* 0x000f220000300800 */
[----:B------:R-:W-:-:S03]  /*6fb00*/  MOV R29, R87 ;  /* 0x00000057001d7202 */ /* 0x000fc60000000f00 */
[----:B------:R-:W4:Y:S01]  /*6fb10*/  LDL.LU R76, [R1+0x4e00] ;  /* 0x004e0000014c7983 */ /* 0x000f220000300800 */
[----:B------:R-:W-:-:S03]  /*6fb20*/  IMAD.MOV.U32 R28, RZ, RZ, R85 ;  /* 0x000000ffff1c7224 */ /* 0x000fc600078e0055 */
[----:B------:R-:W4:Y:S04]  /*6fb30*/  LDL.LU R85, [R1+0x4dfc] ;  /* 0x004dfc0001557983 */ /* 0x000f280000300800 */
[----:B------:R-:W4:Y:S01]  /*6fb40*/  LDL.LU R87, [R1+0x4df8] ;  /* 0x004df80001577983 */ /* 0x000f220000300800 */
[----:B------:R-:W-:Y:S02]  /*6fb50*/  IMAD.MOV.U32 R30, RZ, RZ, R88 ;  /* 0x000000ffff1e7224 */ /* 0x000fe400078e0058 */
[----:B------:R-:W-:Y:S01]  /*6fb60*/  IMAD.MOV.U32 R31, RZ, RZ, R89 ;  /* 0x000000ffff1f7224 */ /* 0x000fe200078e0059 */
[----:B------:R-:W4:Y:S01]  /*6fb70*/  LDL.LU R88, [R1+0x4df4] ;  /* 0x004df40001587983 */ /* 0x000f220000300800 */
[----:B------:R-:W-:-:S03]  /*6fb80*/  IMAD.MOV.U32 R35, RZ, RZ, R86 ;  /* 0x000000ffff237224 */ /* 0x000fc600078e0056 */
[----:B------:R-:W4:Y:S01]  /*6fb90*/  LDL.LU R89, [R1+0x4df0] ;  /* 0x004df00001597983 */ /* 0x000f220000300800 */
[----:B--2---:R-:W-:Y:S01]  /*6fba0*/  MOV R34, R84 ;  /* 0x0000005400227202 */ /* 0x004fe20000000f00 */
[----:B---3--:R-:W-:Y:S02]  /*6fbb0*/  IMAD.MOV.U32 R33, RZ, RZ, R91 ;  /* 0x000000ffff217224 */ /* 0x008fe400078e005b */
[----:B----4-:R-:W-:Y:S02]  /*6fbc0*/  IMAD.MOV.U32 R32, RZ, RZ, R90 ;  /* 0x000000ffff207224 */ /* 0x010fe400078e005a */
[----:B------:R-:W2:Y:S04]  /*6fbd0*/  LDL.LU R90, [R1+0x4dec] ;  /* 0x004dec00015a7983 */ /* 0x000ea80000300800 */
[----:B------:R-:W3:Y:S01]  /*6fbe0*/  LDL.LU R91, [R1+0x4de8] ;  /* 0x004de800015b7983 */ /* 0x000ee20000300800 */
[----:B------:R-:W-:-:S03]  /*6fbf0*/  IMAD.MOV.U32 R41, RZ, RZ, R85 ;  /* 0x000000ffff297224 */ /* 0x000fc600078e0055 */
[----:B------:R-:W4:Y:S01]  /*6fc00*/  LDL.LU R84, [R1+0x4de4] ;  /* 0x004de40001547983 */ /* 0x000f220000300800 */
        /* <DEDUP_REMOVED lines=27> */
[----:B------:R-:W-:Y:S02]  /*6fdc0*/  IMAD.MOV.U32 R46, RZ, RZ, R89 ;  /* 0x000000ffff2e7224 */ /* 0x000fe400078e0059 */
[----:B------:R-:W-:Y:S02]  /*6fdd0*/  IMAD.MOV.U32 R39, RZ, RZ, R76 ;  /* 0x000000ffff277224 */ /* 0x000fe400078e004c */
[----:B-1----:R-:W-:Y:S01]  /*6fde0*/  IMAD.MOV.U32 R16, RZ, RZ, R77 ;  /* 0x000000ffff107224 */ /* 0x002fe200078e004d */
[----:B------:R-:W-:Y:S01]  /*6fdf0*/  MOV R18, R79 ;  /* 0x0000004f00127202 */ /* 0x000fe20000000f00 */
[----:B------:R-:W-:Y:S02]  /*6fe00*/  IMAD.MOV.U32 R17, RZ, RZ, R78 ;  /* 0x000000ffff117224 */ /* 0x000fe400078e004e */
[----:B------:R-:W-:Y:S02]  /*6fe10*/  IMAD.MOV.U32 R240, RZ, RZ, R80 ;  /* 0x000000fffff07224 */ /* 0x000fe400078e0050 */
[----:B------:R-:W-:-:S02]  /*6fe20*/  IMAD.MOV.U32 R241, RZ, RZ, R81 ;  /* 0x000000fffff17224 */ /* 0x000fc400078e0051 */
[----:B------:R-:W-:Y:S02]  /*6fe30*/  IMAD.MOV.U32 R242, RZ, RZ, R82 ;  /* 0x000000fffff27224 */ /* 0x000fe400078e0052 */
[----:B------:R-:W-:Y:S01]  /*6fe40*/  IMAD.MOV.U32 R243, RZ, RZ, R83 ;  /* 0x000000fffff37224 */ /* 0x000fe200078e0053 */
[----:B--2---:R-:W-:Y:S01]  /*6fe50*/  MOV R45, R90 ;  /* 0x0000005a002d7202 */ /* 0x004fe20000000f00 */
[----:B----4-:R-:W-:Y:S02]  /*6fe60*/  IMAD.MOV.U32 R51, RZ, RZ, R84 ;  /* 0x000000ffff337224 */ /* 0x010fe400078e0054 */
[----:B------:R-:W2:Y:S01]  /*6fe70*/  LDL.LU R84, [R1+0x2870] ;  /* 0x0028700001547983 */ /* 0x000ea20000300800 */
[----:B---3--:R-:W-:Y:S02]  /*6fe80*/  IMAD.MOV.U32 R49, RZ, RZ, R86 ;  /* 0x000000ffff317224 */ /* 0x008fe400078e0056 */
[----:B------:R-:W-:Y:S01]  /*6fe90*/  IMAD.MOV.U32 R48, RZ, RZ, R87 ;  /* 0x000000ffff307224 */ /* 0x000fe200078e0057 */
[----:B------:R-:W-:-:S02]  /*6fea0*/  MOV R50, R85 ;  /* 0x0000005500327202 */ /* 0x000fc40000000f00 */
[----:B------:R-:W2:Y:S04]  /*6feb0*/  LDL.LU R85, [R1+0x2874] ;  /* 0x0028740001557983 */ /* 0x000ea80000300800 */
[----:B------:R-:W2:Y:S01]  /*6fec0*/  LDL.LU R86, [R1+0x2878] ;  /* 0x0028780001567983 */ /* 0x000ea20000300800 */
[----:B------:R-:W-:-:S03]  /*6fed0*/  IMAD.MOV.U32 R44, RZ, RZ, R91 ;  /* 0x000000ffff2c7224 */ /* 0x000fc600078e005b */
        /* <DEDUP_REMOVED lines=30> */
[----:B------:R1:W-:Y:S04]  /*700c0*/  STL.64 [R1+0x16a0], R76 ;  /* 0x0016a04c01007387 */ /* 0x0003e80000100a00 */
[----:B------:R2:W-:Y:S04]  /*700d0*/  STL.64 [R1+0x16a8], R78 ;  /* 0x0016a84e01007387 */ /* 0x0005e80000100a00 */
[----:B-1----:R-:W3:Y:S04]  /*700e0*/  LDL.LU R76, [R1+0x2860] ;  /* 0x00286000014c7983 */ /* 0x002ee80000300800 */
[----:B------:R-:W3:Y:S04]  /*700f0*/  LDL.LU R77, [R1+0x2864] ;  /* 0x00286400014d7983 */ /* 0x000ee80000300800 */
[----:B--2---:R-:W3:Y:S04]  /*70100*/  LDL.LU R78, [R1+0x2868] ;  /* 0x00286800014e7983 */ /* 0x004ee80000300800 */
[----:B------:R-:W3:Y:S04]  /*70110*/  LDL.LU R79, [R1+0x286c] ;  /* 0x00286c00014f7983 */ /* 0x000ee80000300800 */
[----:B------:R1:W-:Y:S04]  /*70120*/  STL.64 [R1+0x1680], R80 ;  /* 0x0016805001007387 */ /* 0x0003e80000100a00 */
[----:B------:R2:W-:Y:S04]  /*70130*/  STL.64 [R1+0x1688], R82 ;  /* 0x0016885201007387 */ /* 0x0005e80000100a00 */
[----:B-1----:R-:W4:Y:S04]  /*70140*/  LDL.LU R80, [R1+0x1650] ;  /* 0x0016500001507983 */ /* 0x002f280000300800 */
[----:B------:R-:W4:Y:S04]  /*70150*/  LDL.LU R81, [R1+0x1654] ;  /* 0x0016540001517983 */ /* 0x000f280000300800 */
[----:B--2---:R-:W4:Y:S04]  /*70160*/  LDL.LU R82, [R1+0x1658] ;  /* 0x0016580001527983 */ /* 0x004f280000300800 */
[----:B------:R-:W4:Y:S04]  /*70170*/  LDL.LU R83, [R1+0x165c] ;  /* 0x00165c0001537983 */ /* 0x000f280000300800 */
        /* <DEDUP_REMOVED lines=9> */
[C---:B------:R-:W-:Y:S08]  /*70210*/  HMMA.1688.F32.TF32 R68, R228.reuse, R126, R68 ;  /* 0x0000007ee444723c */ /* 0x040ff00000081044 */
[C---:B------:R-:W-:Y:S08]  /*70220*/  HMMA.1688.F32.TF32 R64, R228.reuse, R122, R64 ;  /* 0x0000007ae440723c */ /* 0x040ff00000081040 */
[C---:B------:R-:W-:Y:S08]  /*70230*/  HMMA.1688.F32.TF32 R60, R228.reuse, R118, R60 ;  /* 0x00000076e43c723c */ /* 0x040ff0000008103c */
[C---:B------:R-:W-:Y:S08]  /*70240*/  HMMA.1688.F32.TF32 R20, R228.reuse, R114, R20 ;  /* 0x00000072e414723c */ /* 0x040ff00000081014 */
[C---:B---3--:R-:W-:Y:S08]  /*70250*/  HMMA.1688.F32.TF32 R76, R228.reuse, R134, R76 ;  /* 0x00000086e44c723c */ /* 0x048ff0000008104c */
[C---:B----4-:R-:W-:Y:S11]  /*70260*/  HMMA.1688.F32.TF32 R80, R228.reuse, R138, R80 ;  /* 0x0000008ae450723c */ /* 0x050ff60000081050 */
        /* <DEDUP_REMOVED lines=14> */
[----:B--2---:R-:W-:Y:S08]  /*70350*/  HMMA.1688.F32.TF32 R64, R228, R110, R84 ;  /* 0x0000006ee440723c */ /* 0x004ff00000081054 */
[C---:B-1----:R-:W-:Y:S01]  /*70360*/  HMMA.1688.F32.TF32 R60, R232.reuse, R226, R88 ;  /* 0x000000e2e83c723c */ /* 0x042fe20000081058 */
[----:B------:R-:W-:Y:S04]  /*70370*/  STL.64 [R1+0x15f0], R20 ;  /* 0x0015f01401007387 */ /* 0x000fe80000100a00 */
[----:B------:R-:W-:Y:S04]  /*70380*/  STL.64 [R1+0x15f8], R22 ;  /* 0x0015f81601007387 */ /* 0x000fe80000100a00 */
        /* <DEDUP_REMOVED lines=43> */
[----:B-1----:R-:W-:Y:S07]  /*70640*/  HMMA.1688.F32.TF32 R16, R232, R178, R240 ;  /* 0x000000b2e810723c */ /* 0x002fee00000810f0 */
        /* <DEDUP_REMOVED lines=279> */
[----:B------:R2:W-:Y:S02]  /*717c0*/  STL.64 [R1+0x4d48], R204 ;  /* 0x004d48cc01007387 */ /* 0x0005e40000100a00 */
[C---:B--2---:R-:W-:Y:S02]  /*717d0*/  HMMA.1688.F32.TF32 R204, R20.reuse, R14, R240 ;  /* 0x0000000e14cc723c */ /* 0x044fe400000810f0 */
[----:B------:R-:W2:Y:S11]  /*717e0*/  LDL.LU R240, [R1+0x2560] ;  /* 0x0025600001f07983 */ /* 0x000eb60000300800 */
[----:B------:R-:W-:Y:S10]  /*717f0*/  @!UPT UIADD3 URZ, URZ, URZ, URZ ;  /* 0x0000003f3f3ff290 */ /* 0x000ff4000fffe03f */
[----:B------:R-:W-:Y:S04]  /*71800*/  STL.64 [R1+0x1340], R204 ;  /* 0x001340cc01007387 */ /* 0x000fe80000100a00 */
[----:B------:R-:W-:Y:S04]  /*71810*/  STL.64 [R1+0x1348], R206 ;  /* 0x001348ce01007387 */ /* 0x000fe80000100a00 */
[----:B------:R-:W2:Y:S04]  /*71820*/  LDL.LU R241, [R1+0x2564] ;  /* 0x0025640001f17983 */ /* 0x000ea80000300800 */
[----:B------:R-:W2:Y:S04]  /*71830*/  LDL.LU R242, [R1+0x2568] ;  /* 0x0025680001f27983 */ /* 0x000ea80000300800 */
[----:B------:R-:W2:Y:S01]  /*71840*/  LDL.LU R243, [R1+0x256c] ;  /* 0x00256c0001f37983 */ /* 0x000ea20000300800 */
[C---:B---3--:R-:W-:Y:S03]  /*71850*/  HMMA.1688.F32.TF32 R96, R20.reuse, R10, R96 ;  /* 0x0000000a1460723c */ /* 0x048fe60000081060 */
[----:B------:R-:W-:Y:S04]  /*71860*/  STL.64 [R1+0x4d40], R14 ;  /* 0x004d400e01007387 */ /* 0x000fe80000100a00 */
[----:B------:R3:W-:Y:S02]  /*71870*/  STL.64 [R1+0x4d38], R12 ;  /* 0x004d380c01007387 */ /* 0x0007e40000100a00 */
[C---:B---3--:R-:W-:Y:S11]  /*71880*/  HMMA.1688.F32.TF32 R12, R20.reuse, R202, R232 ;  /* 0x000000ca140c723c */ /* 0x048ff600000810e8 */
[----:B------:R-:W-:Y:S03]  /*71890*/  @!UPT UIADD3 URZ, URZ, URZ, URZ ;  /* 0x0000003f3f3ff290 */ /* 0x000fe6000fffe03f */
[----:B------:R-:W-:Y:S01]  /*718a0*/  STL.64 [R1+0x1330], R96 ;  /* 0x0013306001007387 */ /* 0x000fe20000100a00 */
[C---:B------:R-:W-:Y:S03]  /*718b0*/  HMMA.1688.F32.TF32 R92, R20.reuse, R198, R92 ;  /* 0x000000c6145c723c */ /* 0x040fe6000008105c */
[----:B------:R-:W-:Y:S05]  /*718c0*/  STL.64 [R1+0x1338], R98 ;  /* 0x0013386201007387 */ /* 0x000fea0000100a00 */
[C---:B------:R-:W-:Y:S01]  /*718d0*/  HMMA.1688.F32.TF32 R88, R20.reuse, R194, R88 ;  /* 0x000000c21458723c */ /* 0x040fe20000081058 */
[----:B------:R-:W-:Y:S04]  /*718e0*/  STL.64 [R1+0x1320], R12 ;  /* 0x0013200c01007387 */ /* 0x000fe80000100a00 */
[----:B------:R3:W-:Y:S03]  /*718f0*/  STL.64 [R1+0x1328], R14 ;  /* 0x0013280e01007387 */ /* 0x0007e60000100a00 */
[C---:B---3--:R-:W-:Y:S07]  /*71900*/  HMMA.1688.F32.TF32 R12, R20.reuse, R190, R228 ;  /* 0x000000be140c723c */ /* 0x048fee00000810e4 */
[----:B------:R-:W-:Y:S04]  /*71910*/  STL.64 [R1+0x1310], R92 ;  /* 0x0013105c01007387 */ /* 0x000fe80000100a00 */
[----:B------:R-:W-:Y:S01]  /*71920*/  STL.64 [R1+0x1318], R94 ;  /* 0x0013185e01007387 */ /* 0x000fe20000100a00 */
[C---:B----4-:R-:W-:Y:S03]  /*71930*/  HMMA.1688.F32.TF32 R84, R20.reuse, R186, R84 ;  /* 0x000000ba1454723c */ /* 0x050fe60000081054 */
[----:B------:R-:W-:Y:S04]  /*71940*/  STL.64 [R1+0x1300], R88 ;  /* 0x0013005801007387 */ /* 0x000fe80000100a00 */
[----:B------:R-:W-:Y:S01]  /*71950*/  STL.64 [R1+0x1308], R90 ;  /* 0x0013085a01007387 */ /* 0x000fe20000100a00 */
[C---:B------:R-:W-:Y:S03]  /*71960*/  HMMA.1688.F32.TF32 R80, R20.reuse, R182, R80 ;  /* 0x000000b61450723c */ /* 0x040fe60000081050 */
[----:B------:R-:W-:Y:S04]  /*71970*/  STL.64 [R1+0x12f0], R12 ;  /* 0x0012f00c01007387 */ /* 0x000fe80000100a00 */
[----:B------:R3:W-:Y:S02]  /*71980*/  STL.64 [R1+0x12f8], R14 ;  /* 0x0012f80e01007387 */ /* 0x0007e40000100a00 */
[C---:B---3--:R-:W-:Y:S06]  /*71990*/  HMMA.1688.F32.TF32 R12, R20.reuse, R178, R76 ;  /* 0x000000b2140c723c */ /* 0x048fec000008104c */
[----:B------:R-:W-:Y:S04]  /*719a0*/  STL.64 [R1+0x12e0], R84 ;  /* 0x0012e05401007387 */ /* 0x000fe80000100a00 */
[----:B------:R-:W-:Y:S01]  /*719b0*/  STL.64 [R1+0x12e8], R86 ;  /* 0x0012e85601007387 */ /* 0x000fe20000100a00 */
[C---:B------:R-:W-:Y:S03]  /*719c0*/  HMMA.1688.F32.TF32 R72, R20.reuse, R174, R72 ;  /* 0x000000ae1448723c */ /* 0x040fe60000081048 */
[----:B------:R-:W-:Y:S04]  /*719d0*/  STL.64 [R1+0x12d0], R80 ;  /* 0x0012d05001007387 */ /* 0x000fe80000100a00 */
[----:B------:R-:W-:Y:S01]  /*719e0*/  STL.64 [R1+0x12d8], R82 ;  /* 0x0012d85201007387 */ /* 0x000fe20000100a00 */
[C---:B------:R-:W-:Y:S04]  /*719f0*/  HMMA.1688.F32.TF32 R68, R20.reuse, R170, R68 ;  /* 0x000000aa1444723c */ /* 0x040fe80000081044 */
[----:B------:R-:W-:Y:S04]  /*71a00*/  STL.64 [R1+0x12c0], R12 ;  /* 0x0012c00c01007387 */ /* 0x000fe80000100a00 */
[----:B------:R3:W-:Y:S02]  /*71a10*/  STL.64 [R1+0x12c8], R14 ;  /* 0x0012c80e01007387 */ /* 0x0007e40000100a00 */
[C---:B---3--:R-:W-:Y:S05]  /*71a20*/  HMMA.1688.F32.TF32 R12, R20.reuse, R166, R64 ;  /* 0x000000a6140c723c */ /* 0x048fea0000081040 */
[----:B------:R-:W-:Y:S04]  /*71a30*/  STL.64 [R1+0x12b0], R72 ;  /* 0x0012b04801007387 */ /* 0x000fe80000100a00 */
[----:B------:R-:W-:Y:S01]  /*71a40*/  STL.64 [R1+0x12b8], R74 ;  /* 0x0012b84a01007387 */ /* 0x000fe20000100a00 */
[C---:B------:R-:W-:Y:S03]  /*71a50*/  HMMA.1688.F32.TF32 R60, R20.reuse, R162, R60 ;  /* 0x000000a2143c723c */ /* 0x040fe6000008103c */
[----:B------:R-:W-:Y:S04]  /*71a60*/  STL.64 [R1+0x12a0], R68 ;  /* 0x0012a04401007387 */ /* 0x000fe80000100a00 */
[----:B------:R-:W-:Y:S01]  /*71a70*/  STL.64 [R1+0x12a8], R70 ;  /* 0x0012a84601007387 */ /* 0x000fe20000100a00 */
[C---:B------:R-:W-:Y:S05]  /*71a80*/  HMMA.1688.F32.TF32 R56, R20.reuse, R158, R56 ;  /* 0x0000009e1438723c */ /* 0x040fea0000081038 */
[----:B------:R-:W-:Y:S04]  /*71a90*/  STL.64 [R1+0x1290], R12 ;  /* 0x0012900c01007387 */ /* 0x000fe80000100a00 */
[----:B------:R3:W-:Y:S02]  /*71aa0*/  STL.64 [R1+0x1298], R14 ;  /* 0x0012980e01007387 */ /* 0x0007e40000100a00 */
[C---:B---3--:R-:W-:Y:S04]  /*71ab0*/  HMMA.1688.F32.TF32 R12, R20.reuse, R154, R52 ;  /* 0x0000009a140c723c */ /* 0x048fe80000081034 */
[----:B------:R-:W-:Y:S04]  /*71ac0*/  STL.64 [R1+0x1280], R60 ;  /* 0x0012803c01007387 */ /* 0x000fe80000100a00 */
[----:B------:R-:W-:Y:S01]  /*71ad0*/  STL.64 [R1+0x1288], R62 ;  /* 0x0012883e01007387 */ /* 0x000fe20000100a00 */
[C---:B------:R-:W-:Y:S03]  /*71ae0*/  HMMA.1688.F32.TF32 R48, R20.reuse, R150, R48 ;  /* 0x000000961430723c */ /* 0x040fe60000081030 */
[----:B------:R-:W-:Y:S04]  /*71af0*/  STL.64 [R1+0x1270], R56 ;  /* 0x0012703801007387 */ /* 0x000fe80000100a00 */
[----:B------:R-:W-:Y:S01]  /*71b00*/  STL.64 [R1+0x1278], R58 ;  /* 0x0012783a01007387 */ /* 0x000fe20000100a00 */
[C---:B------:R-:W-:Y:S06]  /*71b10*/  HMMA.1688.F32.TF32 R44, R20.reuse, R146, R44 ;  /* 0x00000092142c723c */ /* 0x040fec000008102c */
[----:B------:R-:W-:Y:S04]  /*71b20*/  STL.64 [R1+0x1260], R12 ;  /* 0x0012600c01007387 */ /* 0x000fe80000100a00 */
[----:B------:R3:W-:Y:S02]  /*71b30*/  STL.64 [R1+0x1268], R14 ;  /* 0x0012680e01007387 */ /* 0x0007e40000100a00 */
[C---:B---3--:R-:W-:Y:S03]  /*71b40*/  HMMA.1688.F32.TF32 R12, R20.reuse, R142, R40 ;  /* 0x0000008e140c723c */ /* 0x048fe60000081028 */
[----:B------:R-:W-:Y:S04]  /*71b50*/  STL.64 [R1+0x1250], R48 ;  /* 0x0012503001007387 */ /* 0x000fe80000100a00 */
[----:B------:R-:W-:Y:S01]  /*71b60*/  STL.64 [R1+0x1258], R50 ;  /* 0x0012583201007387 */ /* 0x000fe20000100a00 */
[C---:B------:R-:W-:Y:S03]  /*71b70*/  HMMA.1688.F32.TF32 R36, R20.reuse, R138, R36 ;  /* 0x0000008a1424723c */ /* 0x040fe60000081024 */
[----:B------:R-:W-:Y:S04]  /*71b80*/  STL.64 [R1+0x1240], R44 ;  /* 0x0012402c01007387 */ /* 0x000fe80000100a00 */
[----:B------:R-:W-:Y:S01]  /*71b90*/  STL.64 [R1+0x1248], R46 ;  /* 0x0012482e01007387 */ /* 0x000fe20000100a00 */
[C---:B------:R-:W-:Y:S07]  /*71ba0*/  HMMA.1688.F32.TF32 R32, R20.reuse, R134, R32 ;  /* 0x000000861420723c */ /* 0x040fee0000081020 */
[----:B------:R-:W-:Y:S04]  /*71bb0*/  STL.64 [R1+0x1230], R12 ;  /* 0x0012300c01007387 */ /* 0x000fe80000100a00 */
[----:B------:R3:W-:Y:S02]  /*71bc0*/  STL.64 [R1+0x1238], R14 ;  /* 0x0012380e01007387 */ /* 0x0007e40000100a00 */
[C---:B---3--:R-:W-:Y:S02]  /*71bd0*/  HMMA.1688.F32.TF32 R12, R20.reuse, R130, R28 ;  /* 0x00000082140c723c */ /* 0x048fe4000008101c */
        /* <DEDUP_REMOVED lines=8> */
[C---:B---3--:R-:W-:Y:S02]  /*71c60*/  HMMA.1688.F32.TF32 R12, R20.reuse, R118, R248 ;  /* 0x00000076140c723c */ /* 0x048fe400000810f8 */
[----:B------:R-:W-:Y:S04]  /*71c70*/  STL.64 [R1+0x11f0], R28 ;  /* 0x0011f01c01007387 */ /* 0x000fe80000100a00 */
[----:B------:R3:W-:Y:S04]  /*71c80*/  STL.64 [R1+0x11f8], R30 ;  /* 0x0011f81e01007387 */ /* 0x0007e80000100a00 */
[----:B------:R-:W-:Y:S04]  /*71c90*/  STL.64 [R1+0x11e0], R24 ;  /* 0x0011e01801007387 */ /* 0x000fe80000100a00 */
[----:B------:R4:W-:Y:S01]  /*71ca0*/  STL.64 [R1+0x11e8], R26 ;  /* 0x0011e81a01007387 */ /* 0x0009e20000100a00 */
[C---:B---3--:R-:W-:Y:S08]  /*71cb0*/  HMMA.1688.F32.TF32 R28, R20.reuse, R114, R236 ;  /* 0x00000072141c723c */ /* 0x048ff000000810ec */
[----:B------:R-:W-:Y:S01]  /*71cc0*/  STL.64 [R1+0x11d0], R12 ;  /* 0x0011d00c01007387 */ /* 0x000fe20000100a00 */
[----:B----4-:R-:W-:Y:S03]  /*71cd0*/  HMMA.1688.F32.TF32 R24, R20, R110, R100 ;  /* 0x0000006e1418723c */ /* 0x010fe60000081064 */
[----:B------:R1:W-:Y:S04]  /*71ce0*/  STL.64 [R1+0x11d8], R14 ;  /* 0x0011d80e01007387 */ /* 0x0003e80000100a00 */
[----:B------:R-:W-:Y:S04]  /*71cf0*/  LDS R20, [R3+0xc580] ;  /* 0x00c5800003147984 */ /* 0x000fe80000000800 */
[----:B------:R-:W-:Y:S01]  /*71d00*/  LDS R22, [R3+0xe580] ;  /* 0x00e5800003167984 */ /* 0x000fe20000000800 */
[C---:B-1----:R-:W-:Y:S03]  /*71d10*/  HMMA.1688.F32.TF32 R12, R16.reuse, R226, R104 ;  /* 0x000000e2100c723c */ /* 0x042fe60000081068 */
        /* <DEDUP_REMOVED lines=149> */
[----:B----4-:R-:W3:Y:S04]  /*72670*/  LDL.LU.64 R210, [R1+0x4d60] ;  /* 0x004d600001d27983 */ /* 0x010ee80000300a00 */
[----:B------:R-:W4:Y:S01]  /*72680*/  LDL.LU.64 R208, [R1+0x4d58] ;  /* 0x004d580001d07983 */ /* 0x000f220000300a00 */
[C---:B---3--:R-:W-:Y:S11]  /*72690*/  HMMA.1688.F32.TF32 R204, R16.reuse, R210, R204 ;  /* 0x000000d210cc723c */ /* 0x048ff600000810cc */
[----:B------:R-:W-:Y:S11]  /*726a0*/  @!UPT UIADD3 URZ, URZ, URZ, URZ ;  /* 0x0000003f3f3ff290 */ /* 0x000ff6000fffe03f */
[----:B------:R-:W-:Y:S01]  /*726b0*/  @!UPT UIADD3 URZ, URZ, URZ, URZ ;  /* 0x0000003f3f3ff290 */ /* 0x000fe2000fffe03f */
[----:B------:R-:W-:Y:S04]  /*726c0*/  STL.64 [R1+0x1160], R204 ;  /* 0x001160cc01007387 */ /* 0x000fe80000100a00 */
[----:B------:R3:W-:Y:S04]  /*726d0*/  STL.64 [R1+0x1168], R206 ;  /* 0x001168ce01007387 */ /* 0x0007e80000100a00 */
[----:B---3--:R-:W3:Y:S04]  /*726e0*/  LDL.LU.64 R206, [R1+0x4d50] ;  /* 0x004d500001ce7983 */ /* 0x008ee80000300a00 */
[----:B------:R-:W2:Y:S01]  /*726f0*/  LDL.LU.64 R204, [R1+0x4d48] ;  /* 0x004d480001cc7983 */ /* 0x000ea20000300a00 */
[C---:B---3--:R-:W-:Y:S11]  /*72700*/  HMMA.1688.F32.TF32 R12, R16.reuse, R206, R12 ;  /* 0x000000ce100c723c */ /* 0x048ff6000008100c */
[----:B------:R-:W-:Y:S11]  /*72710*/  @!UPT UIADD3 URZ, URZ, URZ, URZ ;  /* 0x0000003f3f3ff290 */ /* 0x000ff6000fffe03f */
[----:B------:R-:W-:Y:S01]  /*72720*/  @!UPT UIADD3 URZ, URZ, URZ, URZ ;  /* 0x0000003f3f3ff290 */ /* 0x000fe2000fffe03f */
[----:B------:R-:W-:Y:S04]  /*72730*/  STL.64 [R1+0x1150], R12 ;  /* 0x0011500c01007387 */ /* 0x000fe80000100a00 */
[----:B------:R3:W-:Y:S04]  /*72740*/  STL.64 [R1+0x1158], R14 ;  /* 0x0011580e01007387 */ /* 0x0007e80000100a00 */
[----:B---3--:R-:W3:Y:S01]  /*72750*/  LDL.LU.64 R14, [R1+0x4d40] ;  /* 0x004d4000010e7983 */ /* 0x008ee20000300a00 */
[C---:B------:R-:W-:Y:S03]  /*72760*/  HMMA.1688.F32.TF32 R100, R16.reuse, R10, R100 ;  /* 0x0000000a1064723c */ /* 0x040fe60000081064 */
[----:B------:R-:W2:Y:S05]  /*72770*/  LDL.LU.64 R12, [R1+0x4d38] ;  /* 0x004d3800010c7983 */ /* 0x000eaa0000300a00 */
        /* <DEDUP_REMOVED lines=16> */
[C---:B---3--:R-:W-:Y:S11]  /*72880*/  HMMA.1688.F32.TF32 R104, R16.reuse, R14, R104 ;  /* 0x0000000e1068723c */ /* 0x048ff60000081068 */
[----:B------:R-:W-:Y:S11]  /*72890*/  @!UPT UIADD3 URZ, URZ, URZ, URZ ;  /* 0x0000003f3f3ff290 */ /* 0x000ff6000fffe03f */
[----:B------:R-:W-:Y:S01]  /*728a0*/  @!UPT UIADD3 URZ, URZ, URZ, URZ ;  /* 0x0000003f3f3ff290 */ /* 0x000fe2000fffe03f */
[----:B------:R-:W-:Y:S04]  /*728b0*/  STL.64 [R1+0x1140], R104 ;  /* 0x0011406801007387 */ /* 0x000fe80000100a00 */
[----:B------:R3:W-:Y:S04]  /*728c0*/  STL.64 [R1+0x1148], R106 ;  /* 0x0011486a01007387 */ /* 0x0007e80000100a00 */
[----:B------:R-:W-:Y:S04]  /*728d0*/  STL.64 [R1+0x1130], R100 ;  /* 0x0011306401007387 */ /* 0x000fe80000100a00 */
[----:B------:R1:W-:Y:S01]  /*728e0*/  STL.64 [R1+0x1138], R102 ;  /* 0x0011386601007387 */ /* 0x0003e20000100a00 */
[C---:B---3--:R-:W-:Y:S08]  /*728f0*/  HMMA.1688.F32.TF32 R104, R16.reuse, R202, R96 ;  /* 0x000000ca1068723c */ /* 0x048ff00000081060 */
        /* <DEDUP_REMOVED lines=48> */
[----:B-1----:R-:W-:Y:S08]  /*72c00*/  HMMA.1688.F32.TF32 R24, R16, R110, R236 ;  /* 0x0000006e1018723c */ /* 0x002ff000000810ec */
[C---:B------:R-:W-:Y:S01]  /*72c10*/  HMMA.1688.F32.TF32 R16, R20.reuse, R226, R240 ;  /* 0x000000e21410723c */ /* 0x040fe200000810f0 */
[----:B------:R-:W-:Y:S04]  /*72c20*/  STL.64 [R1+0x7b0], R32 ;  /* 0x0007b02001007387 */ /* 0x000fe80000100a00 */
[----:B------:R-:W-:Y:S04]  /*72c30*/  STL.64 [R1+0x7b8], R34 ;  /* 0x0007b82201007387 */ /* 0x000fe80000100a00 */
        /* <DEDUP_REMOVED lines=103> */
[C---:B--2---:R-:W-:Y:S01]  /*732b0*/  HMMA.1688.F32.TF32 R36, R20.reuse, R162, R36 ;  /* 0x000000a21424723c */ /* 0x044fe20000081024 */
[----:B------:R-:W-:Y:S01]  /*732c0*/  IMAD.MOV.U32 R241, RZ, RZ, R252 ;  /* 0x000000fffff17224 */ /* 0x000fe200078e00fc */
[----:B------:R-:W-:Y:S01]  /*732d0*/  MOV R243, R0 ;  /* 0x0000000000f37202 */ /* 0x000fe20000000f00 */
[----:B------:R-:W-:Y:S01]  /*732e0*/  IMAD.MOV.U32 R242, RZ, RZ, R2 ;  /* 0x000000fffff27224 */ /* 0x000fe200078e0002 */
[----:B------:R-:W-:Y:S04]  /*732f0*/  LDS R16, [R3+0xc600] ;  /* 0x00c6000003107984 */ /* 0x000fe80000000800 */
[C---:B---3--:R-:W-:Y:S01]  /*73300*/  HMMA.1688.F32.TF32 R40, R20.reuse, R166, R40 ;  /* 0x000000a61428723c */ /* 0x048fe20000081028 */
[----:B------:R-:W-:Y:S04]  /*73310*/  LDS R18, [R3+0xe600] ;  /* 0x00e6000003127984 */ /* 0x000fe80000000800 */
        /* <DEDUP_REMOVED lines=68> */
[----:B------:R-:W-:Y:S04]  /*73760*/  STL.64 [R1+0xf90], R28 ;  /* 0x000f901c01007387 */ /* 0x000fe80000100a00 */
[----:B------:R-:W-:Y:S04]  /*73770*/  STL.64 [R1+0xf98], R30 ;  /* 0x000f981e01007387 */ /* 0x000fe80000100a00 */
[----:B------:R2:W-:Y:S01]  /*73780*/  STL [R1+0xf80], R24 ;  /* 0x000f801801007387 */ /* 0x0005e20000100800 */
[----:B------:R-:W-:-:S02]  /*73790*/  IMAD.MOV.U32 R252, RZ, RZ, R25 ;  /* 0x000000fffffc7224 */ /* 0x000fc400078e0019 */
[----:B------:R-:W-:Y:S02]  /*737a0*/  IMAD.MOV.U32 R2, RZ, RZ, R26 ;  /* 0x000000ffff027224 */ /* 0x000fe400078e001a */
[----:B------:R-:W-:Y:S02]  /*737b0*/  IMAD.MOV.U32 R0, RZ, RZ, R27 ;  /* 0x000000ffff007224 */ /* 0x000fe400078e001b */
[----:B--2---:R-:W-:Y:S03]  /*737c0*/  HMMA.1688.F32.TF32 R24, R20, R134, R240 ;  /* 0x000000861418723c */ /* 0x004fe600000810f0 */
[----:B------:R-:W-:Y:S04]  /*737d0*/  STL [R1+0x4b58], R0 ;  /* 0x004b580001007387 */ /* 0x000fe80000100800 */
[----:B------:R-:W-:Y:S04]  /*737e0*/  STL [R1+0x4b54], R2 ;  /* 0x004b540201007387 */ /* 0x000fe80000100800 */
[----:B------:R-:W-:Y:S04]  /*737f0*/  STL [R1+0x4b50], R252 ;  /* 0x004b50fc01007387 */ /* 0x000fe80000100800 */
[----:B------:R-:W2:Y:S08]  /*73800*/  LDL.LU R240, [R1+0x2090] ;  /* 0x0020900001f07983 */ /* 0x000eb00000300800 */
        /* <DEDUP_REMOVED lines=101> */
[----:B-1----:R-:W-:Y:S08]  /*73e60*/  HMMA.1688.F32.TF32 R80, R16, R226, R80 ;  /* 0x000000e21050723c */ /* 0x002ff00000081050 */
[C---:B--2---:R-:W-:Y:S08]  /*73e70*/  HMMA.1688.F32.TF32 R84, R20.reuse, R110, R84 ;  /* 0x0000006e1454723c */ /* 0x044ff00000081054 */
[C---:B---3--:R-:W-:Y:S08]  /*73e80*/  HMMA.1688.F32.TF32 R96, R20.reuse, R130, R96 ;  /* 0x000000821460723c */ /* 0x048ff00000081060 */
[C---:B----4-:R-:W-:Y:S11]  /*73e90*/  HMMA.1688.F32.TF32 R100, R20.reuse, R126, R232 ;  /* 0x0000007e1464723c */ /* 0x050ff600000810e8 */
[----:B------:R-:W-:Y:S04]  /*73ea0*/  @!UPT UIADD3 URZ, URZ, URZ, URZ ;  /* 0x0000003f3f3ff290 */ /* 0x000fe8000fffe03f */
[----:B------:R1:W-:Y:S01]  /*73eb0*/  STL [R1+0xf60], R96 ;  /* 0x000f606001007387 */ /* 0x0003e20000100800 */
[----:B------:R-:W-:Y:S01]  /*73ec0*/  IMAD.MOV.U32 R0, RZ, RZ, R97 ;  /* 0x000000ffff007224 */ /* 0x000fe200078e0061 */
[----:B------:R-:W-:Y:S01]  /*73ed0*/  MOV R2, R98 ;  /* 0x0000006200027202 */ /* 0x000fe20000000f00 */
[----:B------:R-:W-:Y:S02]  /*73ee0*/  IMAD.MOV.U32 R252, RZ, RZ, R99 ;  /* 0x000000fffffc7224 */ /* 0x000fe400078e0063 */
[C---:B-1----:R-:W-:Y:S08]  /*73ef0*/  HMMA.1688.F32.TF32 R96, R20.reuse, R122, R92 ;  /* 0x0000007a1460723c */ /* 0x042ff0000008105c */
        /* <DEDUP_REMOVED lines=191> */
[----:B------:R1:W-:Y:S04]  /*74af0*/  STL.64 [R1+0xdf8], R106 ;  /* 0x000df86a01007387 */ /* 0x0003e80000100a00 */
[----:B------:R-:W-:Y:S04]  /*74b00*/  STL.64 [R1+0xde0], R100 ;  /* 0x000de06401007387 */ /* 0x000fe80000100a00 */
[----:B------:R2:W-:Y:S01]  /*74b10*/  STL.64 [R1+0xde8], R102 ;  /* 0x000de86601007387 */ /* 0x0005e20000100a00 */
[C---:B-1----:R-:W-:Y:S08]  /*74b20*/  HMMA.1688.F32.TF32 R104, R16.reuse, R150, R96 ;  /* 0x000000961068723c */ /* 0x042ff00000081060 */
[C---:B--2---:R-:W-:Y:S08]  /*74b30*/  HMMA.1688.F32.TF32 R100, R16.reuse, R146, R232 ;  /* 0x000000921064723c */ /* 0x044ff000000810e8 */
[C---:B------:R-:W-:Y:S08]  /*74b40*/  HMMA.1688.F32.TF32 R96, R16.reuse, R142, R92 ;  /* 0x0000008e1060723c */ /* 0x040ff0000008105c */
[C---:B------:R-:W-:Y:S08]  /*74b50*/  HMMA.1688.F32.TF32 R92, R16.reuse, R138, R88 ;  /* 0x0000008a105c723c */ /* 0x040ff00000081058 */
        /* <DEDUP_REMOVED lines=30> */
[----:B------:R-:W-:Y:S04]  /*74d40*/  LDS R17, [R4+0xc700] ;  /* 0x00c7000004117984 */ /* 0x000fe80000000800 */
[----:B------:R-:W1:Y:S01]  /*74d50*/  LDS R19, [R4+0xe700] ;  /* 0x00e7000004137984 */ /* 0x000e620000000800 */
        /* <DEDUP_REMOVED lines=31> */
[----:B------:R2:W-:Y:S04]  /*74f50*/  STL.64 [R1+0xc90], R24 ;  /* 0x000c901801007387 */ /* 0x0005e80000100a00 */
[----:B------:R3:W-:Y:S04]  /*74f60*/  STL.64 [R1+0xc98], R26 ;  /* 0x000c981a01007387 */ /* 0x0007e80000100a00 */
[----:B--2---:R-:W2:Y:S06]  /*74f70*/  LDL.LU R24, [R1+0x1d80] ;  /* 0x001d800001187983 */ /* 0x004eac0000300800 */
[----:B------:R-:W-:Y:S04]  /*74f80*/  STL.64 [R1+0xc80], R32 ;  /* 0x000c802001007387 */ /* 0x000fe80000100a00 */
[----:B------:R-:W-:Y:S04]  /*74f90*/  STL.64 [R1+0xc88], R34 ;  /* 0x000c882201007387 */ /* 0x000fe80000100a00 */
        /* <DEDUP_REMOVED lines=128> */
[----:B------:R-:W4:Y:S04]  /*757a0*/  LDL.LU.64 R236, [R1+0x4d18] ;  /* 0x004d180001ec7983 */ /* 0x000f280000300a00 */
[----:B------:R-:W-:Y:S04]  /*757b0*/  STL.64 [R1+0xc40], R104 ;  /* 0x000c406801007387 */ /* 0x000fe80000100a00 */
[----:B------:R1:W-:Y:S04]  /*757c0*/  STL.64 [R1+0xc48], R106 ;  /* 0x000c486a01007387 */ /* 0x0003e80000100a00 */
        /* <DEDUP_REMOVED lines=9> */
[----:B------:R-:W-:Y:S01]  /*75860*/  HMMA.1688.F32.TF32 R64, R20, R122, R64 ;  /* 0x0000007a1440723c */ /* 0x000fe20000081040 */
        /* <DEDUP_REMOVED lines=34> */
[C---:B------:R-:W-:Y:S08]  /*75a90*/  HMMA.1688.F32.TF32 R36, R16.reuse, R210, R36 ;  /* 0x000000d21024723c */ /* 0x040ff00000081024 */
[C---:B-1----:R-:W-:Y:S01]  /*75aa0*/  HMMA.1688.F32.TF32 R20, R16.reuse, R218, R44 ;  /* 0x000000da1014723c */ /* 0x042fe2000008102c */
[----:B------:R-:W-:Y:S01]  /*75ab0*/  STL.64 [R1+0xb50], R48 ;  /* 0x000b503001007387 */ /* 0x000fe20000100a00 */
[----:B------:R-:W-:Y:S06]  /*75ac0*/  STL.64 [R1+0xb58], R50 ;  /* 0x000b583201007387 */ /* 0x000fec0000100a00 */
[C---:B------:R-:W-:Y:S08]  /*75ad0*/  HMMA.1688.F32.TF32 R28, R16.reuse, R14, R28 ;  /* 0x0000000e101c723c */ /* 0x040ff0000008101c */
[C---:B------:R-:W-:Y:S01]  /*75ae0*/  HMMA.1688.F32.TF32 R24, R16.reuse, R10, R24 ;  /* 0x0000000a1018723c */ /* 0x040fe20000081018 */
[----:B------:R-:W-:Y:S04]  /*75af0*/  LDS R241, [R4+0xc780] ;  /* 0x00c7800004f17984 */ /* 0x000fe80000000800 */
[----:B------:R-:W1:Y:S04]  /*75b00*/  LDS R243, [R4+0xe780] ;  /* 0x00e7800004f37984 */ /* 0x000e680000000800 */
[----:B------:R-:W-:Y:S01]  /*75b10*/  STL.64 [R1+0xb40], R20 ;  /* 0x000b401401007387 */ /* 0x000fe20000100a00 */
[----:B------:R1:W-:Y:S02]  /*75b20*/  STL.64 [R1+0xb48], R22 ;  /* 0x000b481601007387 */ /* 0x0003e40000100a00 */
[C---:B-1----:R-:W-:Y:S01]  /*75b30*/  HMMA.1688.F32.TF32 R20, R16.reuse, R206, R32 ;  /* 0x000000ce1014723c */ /* 0x042fe20000081020 */
[----:B------:R-:W-:Y:S01]  /*75b40*/  STL.64 [R1+0xb30], R40 ;  /* 0x000b302801007387 */ /* 0x000fe20000100a00 */
[----:B------:R-:W-:Y:S02]  /*75b50*/  STL.64 [R1+0xb38], R42 ;  /* 0x000b382a01007387 */ /* 0x000fe40000100a00 */
[----:B------:R-:W-:Y:S02]  /*75b60*/  STL.64 [R1+0xb20], R36 ;  /* 0x000b202401007387 */ /* 0x000fe40000100a00 */
[----:B------:R-:W-:Y:S11]  /*75b70*/  STL.64 [R1+0xb28], R38 ;  /* 0x000b282601007387 */ /* 0x000ff60000100a00 */
[----:B------:R-:W-:Y:S06]  /*75b80*/  @!UPT UIADD3 URZ, URZ, URZ, URZ ;  /* 0x0000003f3f3ff290 */ /* 0x000fec000fffe03f */
[----:B------:R-:W-:Y:S01]  /*75b90*/  STL.64 [R1+0xb10], R20 ;  /* 0x000b101401007387 */ /* 0x000fe20000100a00 */
[----:B------:R1:W-:Y:S02]  /*75ba0*/  STL.64 [R1+0xb18], R22 ;  /* 0x000b181601007387 */ /* 0x0003e40000100a00 */
[C---:B-1----:R-:W-:Y:S01]  /*75bb0*/  HMMA.1688.F32.TF32 R20, R16.reuse, R202, R248 ;  /* 0x000000ca1014723c */ /* 0x042fe200000810f8 */
[----:B------:R1:W-:Y:S01]  /*75bc0*/  STL.64 [R1+0xb00], R28 ;  /* 0x000b001c01007387 */ /* 0x0003e20000100a00 */
[----:B------:R1:W-:Y:S02]  /*75bd0*/  STL.64 [R1+0xb08], R30 ;  /* 0x000b081e01007387 */ /* 0x0003e40000100a00 */
[----:B------:R-:W2:Y:S02]  /*75be0*/  LDL.LU R32, [R1+0x18f0] ;  /* 0x0018f00001207983 */ /* 0x000ea40000300800 */
[----:B------:R1:W-:Y:S01]  /*75bf0*/  STL.64 [R1+0xaf0], R24 ;  /* 0x000af01801007387 */ /* 0x0003e20000100a00 */
[----:B------:R1:W-:Y:S11]  /*75c00*/  STL.64 [R1+0xaf8], R26 ;  /* 0x000af81a01007387 */ /* 0x0003f60000100a00 */
[----:B------:R-:W-:Y:S05]  /*75c10*/  @!UPT UIADD3 URZ, URZ, URZ, URZ ;  /* 0x0000003f3f3ff290 */ /* 0x000fea000fffe03f */
[----:B------:R-:W-:Y:S01]  /*75c20*/  STL.64 [R1+0xae0], R20 ;  /* 0x000ae01401007387 */ /* 0x000fe20000100a00 */
[----:B------:R1:W-:Y:S02]  /*75c30*/  STL.64 [R1+0xae8], R22 ;  /* 0x000ae81601007387 */ /* 0x0003e40000100a00 */
[----:B------:R-:W2:Y:S02]  /*75c40*/  LDL.LU R33, [R1+0x18f4] ;  /* 0x0018f40001217983 */ /* 0x000ea40000300800 */
[----:B------:R-:W2:Y:S01]  /*75c50*/  LDL.LU R34, [R1+0x18f8] ;  /* 0x0018f80001227983 */ /* 0x000ea20000300800 */
[----:B------:R-:W2:Y:S01]  /*75c60*/  LDL.LU R35, [R1+0x18fc] ;  /* 0x0018fc0001237983 */ /* 0x000ea20000300800 */
[----:B------:R-:W2:Y:S02]  /*75c70*/  LDL.LU R36, [R1+0x1910] ;  /* 0x0019100001247983 */ /* 0x000ea40000300800 */
        /* <DEDUP_REMOVED lines=23> */
[----:B-1----:R-:W2:Y:S02]  /*75df0*/  LDL.LU R28, [R1+0x1cd0] ;  /* 0x001cd000011c7983 */ /* 0x002ea40000300800 */
        /* <DEDUP_REMOVED lines=27> */
[----:B------:R-:W3:Y:S02]  /*75fb0*/  LDL.LU R100, [R1+0x1d60] ;  /* 0x001d600001647983 */ /* 0x000ee40000300800 */
[----:B------:R-:W3:Y:S02]  /*75fc0*/  LDL.LU R101, [R1+0x1d64] ;  /* 0x001d640001657983 */ /* 0x000ee40000300800 */
[----:B------:R-:W3:Y:S01]  /*75fd0*/  LDL.LU R102, [R1+0x1d68] ;  /* 0x001d680001667983 */ /* 0x000ee20000300800 */
[----:B------:R-:W3:Y:S01]  /*75fe0*/  LDL.LU R103, [R1+0x1d6c] ;  /* 0x001d6c0001677983 */ /* 0x000ee20000300800 */
[----:B------:R-:W3:Y:S02]  /*75ff0*/  LDL.LU R232, [R1+0x1d40] ;  /* 0x001d400001e87983 */ /* 0x000ee40000300800 */
[----:B------:R-:W3:Y:S02]  /*76000*/  LDL.LU R233, [R1+0x1d44] ;  /* 0x001d440001e97983 */ /* 0x000ee40000300800 */
[----:B------:R-:W3:Y:S01]  /*76010*/  LDL.LU R234, [R1+0x1d48] ;  /* 0x001d480001ea7983 */ /* 0x000ee20000300800 */
[----:B------:R-:W3:Y:S01]  /*76020*/  LDL.LU R235, [R1+0x1d4c] ;  /* 0x001d4c0001eb7983 */ /* 0x000ee20000300800 */
[----:B------:R-:W4:Y:S02]  /*76030*/  LDL.LU R84, [R1+0x1d00] ;  /* 0x001d000001547983 */ /* 0x000f240000300800 */
[----:B------:R-:W4:Y:S02]  /*76040*/  LDL.LU R85, [R1+0x1d04] ;  /* 0x001d040001557983 */ /* 0x000f240000300800 */
[----:B------:R-:W4:Y:S01]  /*76050*/  LDL.LU R86, [R1+0x1d08] ;  /* 0x001d080001567983 */ /* 0x000f220000300800 */
[----:B------:R-:W4:Y:S01]  /*76060*/  LDL.LU R87, [R1+0x1d0c] ;  /* 0x001d0c0001577983 */ /* 0x000f220000300800 */
        /* <DEDUP_REMOVED lines=24> */
[C---:B--2---:R-:W-:Y:S08]  /*761f0*/  HMMA.1688.F32.TF32 R20, R16.reuse, R194, R96 ;  /* 0x000000c21014723c */ /* 0x044ff00000081060 */
[C---:B---3--:R-:W-:Y:S08]  /*76200*/  HMMA.1688.F32.TF32 R100, R16.reuse, R198, R100 ;  /* 0x000000c61064723c */ /* 0x048ff00000081064 */
[C---:B------:R-:W-:Y:S08]  /*76210*/  HMMA.1688.F32.TF32 R96, R16.reuse, R190, R232 ;  /* 0x000000be1060723c */ /* 0x040ff000000810e8 */
[C---:B------:R-:W-:Y:S07]  /*76220*/  HMMA.1688.F32.TF32 R92, R16.reuse, R186, R92 ;  /* 0x000000ba105c723c */ /* 0x040fee000008105c */
[----:B------:R-:W-:Y:S01]  /*76230*/  STL.64 [R1+0xad0], R100 ;  /* 0x000ad06401007387 */ /* 0x000fe20000100a00 */
[----:B------:R-:W-:Y:S02]  /*76240*/  STL.64 [R1+0xad8], R102 ;  /* 0x000ad86601007387 */ /* 0x000fe40000100a00 */
[----:B------:R-:W-:Y:S02]  /*76250*/  STL.64 [R1+0xac0], R20 ;  /* 0x000ac01401007387 */ /* 0x000fe40000100a00 */
[----:B------:R1:W-:Y:S02]  /*76260*/  STL.64 [R1+0xac8], R22 ;  /* 0x000ac81601007387 */ /* 0x0003e40000100a00 */
[C---:B-1----:R-:W-:Y:S01]  /*76270*/  HMMA.1688.F32.TF32 R20, R16.reuse, R182, R88 ;  /* 0x000000b61014723c */ /* 0x042fe20000081058 */
[----:B------:R-:W-:Y:S01]  /*76280*/  STL.64 [R1+0xab0], R96 ;  /* 0x000ab06001007387 */ /* 0x000fe20000100a00 */
[----:B------:R-:W-:Y:S06]  /*76290*/  STL.64 [R1+0xab8], R98 ;  /* 0x000ab86201007387 */ /* 0x000fec0000100a00 */
[C---:B------:R-:W-:Y:S01]  /*762a0*/  HMMA.1688.F32.TF32 R88, R16.reuse, R178, R228 ;  /* 0x000000b21058723c */ /* 0x040fe200000810e4 */
[----:B------:R-:W-:Y:S01]  /*762b0*/  STL.64 [R1+0xaa0], R92 ;  /* 0x000aa05c01007387 */ /* 0x000fe20000100a00 */
[----:B------:R-:W-:Y:S06]  /*762c0*/  STL.64 [R1+0xaa8], R94 ;  /* 0x000aa85e01007387 */ /* 0x000fec0000100a00 */
[C---:B----4-:R-:W-:Y:S07]  /*762d0*/  HMMA.1688.F32.TF32 R84, R16.reuse, R174, R84 ;  /* 0x000000ae1054723c */ /* 0x050fee0000081054 */
[----:B------:R-:W-:Y:S01]  /*762e0*/  STL.64 [R1+0xa90], R20 ;  /* 0x000a901401007387 */ /* 0x000fe20000100a00 */
[----:B------:R1:W-:Y:S02]  /*762f0*/  STL.64 [R1+0xa98], R22 ;  /* 0x000a981601007387 */ /* 0x0003e40000100a00 */
[C---:B-1----:R-:W-:Y:S05]  /*76300*/  HMMA.1688.F32.TF32 R20, R16.reuse, R170, R80 ;  /* 0x000000aa1014723c */ /* 0x042fea0000081050 */
[----:B------:R-:W-:Y:S01]  /*76310*/  STL.64 [R1+0xa80], R88 ;  /* 0x000a805801007387 */ /* 0x000fe20000100a00 */
[----:B------:R-:W-:Y:S02]  /*76320*/  STL.64 [R1+0xa88], R90 ;  /* 0x000a885a01007387 */ /* 0x000fe40000100a00 */
[C---:B------:R-:W-:Y:S05]  /*76330*/  HMMA.1688.F32.TF32 R80, R16.reuse, R166, R76 ;  /* 0x000000a61050723c */ /* 0x040fea000008104c */
[----:B------:R-:W-:Y:S01]  /*76340*/  STL.64 [R1+0xa70], R84 ;  /* 0x000a705401007387 */ /* 0x000fe20000100a00 */
[----:B------:R-:W-:Y:S02]  /*76350*/  STL.64 [R1+0xa78], R86 ;  /* 0x000a785601007387 */ /* 0x000fe40000100a00 */
[C---:B------:R-:W-:Y:S07]  /*76360*/  HMMA.1688.F32.TF32 R76, R16.reuse, R162, R28 ;  /* 0x000000a2104c723c */ /* 0x040fee000008101c */
[----:B------:R-:W-:Y:S01]  /*76370*/  STL.64 [R1+0xa60], R20 ;  /* 0x000a601401007387 */ /* 0x000fe20000100a00 */
[----:B------:R1:W-:Y:S02]  /*76380*/  STL.64 [R1+0xa68], R22 ;  /* 0x000a681601007387 */ /* 0x0003e40000100a00 */
[C---:B-1----:R-:W-:Y:S05]  /*76390*/  HMMA.1688.F32.TF32 R20, R16.reuse, R158, R24 ;  /* 0x0000009e1014723c */ /* 0x042fea0000081018 */
[----:B------:R-:W-:Y:S01]  /*763a0*/  STL.64 [R1+0xa50], R80 ;  /* 0x000a505001007387 */ /* 0x000fe20000100a00 */
[----:B------:R-:W-:Y:S02]  /*763b0*/  STL.64 [R1+0xa58], R82 ;  /* 0x000a585201007387 */ /* 0x000fe40000100a00 */
[----:B------:R-:W2:Y:S05]  /*763c0*/  LDL.LU R28, [R1+0x1810] ;  /* 0x00181000011c7983 */ /* 0x000eaa0000300800 */
[----:B------:R-:W-:Y:S01]  /*763d0*/  STL.64 [R1+0xa40], R76 ;  /* 0x000a404c01007387 */ /* 0x000fe20000100a00 */
[----:B------:R-:W-:Y:S09]  /*763e0*/  STL.64 [R1+0xa48], R78 ;  /* 0x000a484e01007387 */ /* 0x000ff20000100a00 */
        /* <DEDUP_REMOVED lines=9> */
[C---:B------:R-:W-:Y:S08]  /*76480*/  HMMA.1688.F32.TF32 R72, R16.reuse, R154, R72 ;  /* 0x0000009a1048723c */ /* 0x040ff00000081048 */
[C---:B-1----:R-:W-:Y:S08]  /*76490*/  HMMA.1688.F32.TF32 R20, R16.reuse, R150, R68 ;  /* 0x000000961014723c */ /* 0x042ff00000081044 */
[C---:B------:R-:W-:Y:S08]  /*764a0*/  HMMA.1688.F32.TF32 R64, R16.reuse, R146, R64 ;  /* 0x000000921040723c */ /* 0x040ff00000081040 */
[C---:B------:R-:W-:Y:S01]  /*764b0*/  HMMA.1688.F32.TF32 R60, R16.reuse, R142, R60 ;  /* 0x0000008e103c723c */ /* 0x040fe2000008103c */
[----:B------:R-:W-:Y:S01]  /*764c0*/  STL.64 [R1+0xa20], R72 ;  /* 0x000a204801007387 */ /* 0x000fe20000100a00 */
[----:B------:R-:W-:Y:S05]  /*764d0*/  STL.64 [R1+0xa28], R74 ;  /* 0x000a284a01007387 */ /* 0x000fea0000100a00 */
[----:B------:R-:W-:Y:S02]  /*764e0*/  STL.64 [R1+0xa10], R20 ;  /* 0x000a101401007387 */ /* 0x000fe40000100a00 */
[----:B------:R1:W-:Y:S02]  /*764f0*/  STL.64 [R1+0xa18], R22 ;  /* 0x000a181601007387 */ /* 0x0003e40000100a00 */
[C---:B-1----:R-:W-:Y:S04]  /*76500*/  HMMA.1688.F32.TF32 R20, R16.reuse, R138, R56 ;  /* 0x0000008a1014723c */ /* 0x042fe80000081038 */
[----:B------:R-:W-:Y:S01]  /*76510*/  STL.64 [R1+0xa00], R64 ;  /* 0x000a004001007387 */ /* 0x000fe20000100a00 */
[----:B------:R-:W-:Y:S03]  /*76520*/  STL.64 [R1+0xa08], R66 ;  /* 0x000a084201007387 */ /* 0x000fe60000100a00 */
[C---:B------:R-:W-:Y:S04]  /*76530*/  HMMA.1688.F32.TF32 R52, R16.reuse, R134, R52 ;  /* 0x000000861034723c */ /* 0x040fe80000081034 */
[----:B------:R-:W-:Y:S01]  /*76540*/  STL.64 [R1+0x9f0], R60 ;  /* 0x0009f03c01007387 */ /* 0x000fe20000100a00 */
[----:B------:R-:W-:Y:S03]  /*76550*/  STL.64 [R1+0x9f8], R62 ;  /* 0x0009f83e01007387 */ /* 0x000fe60000100a00 */
[C---:B------:R-:W-:Y:S07]  /*76560*/  HMMA.1688.F32.TF32 R48, R16.reuse, R130, R48 ;  /* 0x000000821030723c */ /* 0x040fee0000081030 */
        /* <DEDUP_REMOVED lines=11> */
[C---:B-1----:R-:W-:Y:S08]  /*76620*/  HMMA.1688.F32.TF32 R20, R16.reuse, R114, R32 ;  /* 0x000000721014723c */ /* 0x042ff00000081020 */
[----:B------:R-:W-:Y:S01]  /*76630*/  HMMA.1688.F32.TF32 R16, R16, R110, R248 ;  /* 0x0000006e1010723c */ /* 0x000fe200000810f8 */
[----:B------:R1:W-:Y:S01]  /*76640*/  STL.64 [R1+0x9a0], R40 ;  /* 0x0009a02801007387 */ /* 0x0003e20000100a00 */
[----:B------:R4:W-:Y:S03]  /*76650*/  STL.64 [R1+0x9a8], R42 ;  /* 0x0009a82a01007387 */ /* 0x0009e60000100a00 */
[----:B------:R1:W-:Y:S02]  /*76660*/  STL.64 [R1+0x990], R36 ;  /* 0x0009902401007387 */ /* 0x0003e40000100a00 */
[----:B------:R1:W-:Y:S01]  /*76670*/  STL.64 [R1+0x998], R38 ;  /* 0x0009982601007387 */ /* 0x0003e20000100a00 */
[----:B------:R-:W3:Y:S07]  /*76680*/  LDL.LU R32, [R1+0x1790] ;  /* 0x0017900001207983 */ /* 0x000eee0000300800 */
[----:B------:R-:W-:Y:S01]  /*76690*/  STL.64 [R1+0x980], R20 ;  /* 0x0009801401007387 */ /* 0x000fe20000100a00 */
[----:B------:R2:W-:Y:S07]  /*766a0*/  STL.64 [R1+0x988], R22 ;  /* 0x0009881601007387 */ /* 0x0005ee0000100a00 */
[----:B------:R-:W-:Y:S02]  /*766b0*/  STL.64 [R1+0x910], R16 ;  /* 0x0009101001007387 */ /* 0x000fe40000100a00 */
[----:B------:R2:W-:Y:S01]  /*766c0*/  STL.64 [R1+0x918], R18 ;  /* 0x0009181201007387 */ /* 0x0005e20000100a00 */
[----:B------:R-:W3:Y:S01]  /*766d0*/  LDL.LU R33, [R1+0x1794] ;  /* 0x0017940001217983 */ /* 0x000ee20000300800 */
[----:B------:R-:W3:Y:S02]  /*766e0*/  LDL.LU R34, [R1+0x1798] ;  /* 0x0017980001227983 */ /* 0x000ee40000300800 */
[----:B------:R-:W3:Y:S02]  /*766f0*/  LDL.LU R35, [R1+0x179c] ;  /* 0x00179c0001237983 */ /* 0x000ee40000300800 */
[----:B-1----:R-:W3:Y:S01]  /*76700*/  LDL.LU R40, [R1+0x17d0] ;  /* 0x0017d00001287983 */ /* 0x002ee20000300800 */
[----:B------:R-:W3:Y:S01]  /*76710*/  LDL.LU R41, [R1+0x17d4] ;  /* 0x0017d40001297983 */ /* 0x000ee20000300800 */
[----:B----4-:R-:W3:Y:S02]  /*76720*/  LDL.LU R42, [R1+0x17d8] ;  /* 0x0017d800012a7983 */ /* 0x010ee40000300800 */
[----:B------:R-:W3:Y:S02]  /*76730*/  LDL.LU R43, [R1+0x17dc] ;  /* 0x0017dc00012b7983 */ /* 0x000ee40000300800 */
        /* <DEDUP_REMOVED lines=8> */
[----:B------:R-:W-:Y:S01]  /*767c0*/  STL.64 [R1+0x4c38], R224 ;  /* 0x004c38e001007387 */ /* 0x000fe20000100a00 */
[C---:B--2---:R-:W-:Y:S08]  /*767d0*/  HMMA.1688.F32.TF32 R20, R240.reuse, R226, R28 ;  /* 0x000000e2f014723c */ /* 0x044ff0000008101c */
[C---:B------:R-:W-:Y:S11]  /*767e0*/  HMMA.1688.F32.TF32 R16, R240.reuse, R222, R24 ;  /* 0x000000def010723c */ /* 0x040ff60000081018 */
[----:B------:R-:W-:Y:S04]  /*767f0*/  @!UPT UIADD3 URZ, URZ, URZ, URZ ;  /* 0x0000003f3f3ff290 */ /* 0x000fe8000fffe03f */
[----:B------:R-:W-:Y:S01]  /*76800*/  STL.64 [R1+0x900], R20 ;  /* 0x0009001401007387 */ /* 0x000fe20000100a00 */
[----:B------:R3:W-:Y:S02]  /*76810*/  STL.64 [R1+0x908], R22 ;  /* 0x0009081601007387 */ /* 0x0007e40000100a00 */
[----:B------:R-:W2:Y:S05]  /*76820*/  LDL.LU R28, [R1+0x16f0] ;  /* 0x0016f000011c7983 */ /* 0x000eaa0000300800 */
[----:B------:R-:W-:Y:S01]  /*76830*/  STL.64 [R1+0x8f0], R16 ;  /* 0x0008f01001007387 */ /* 0x000fe20000100a00 */
[----:B------:R4:W-:Y:S01]  /*76840*/  STL.64 [R1+0x8f8], R18 ;  /* 0x0008f81201007387 */ /* 0x0009e20000100a00 */
        /* <DEDUP_REMOVED lines=19> */
[----:B------:R-:W-:Y:S01]  /*76980*/  STL.64 [R1+0x4c40], R220 ;  /* 0x004c40dc01007387 */ /* 0x000fe20000100a00 */
[----:B------:R-:W-:Y:S01]  /*76990*/  STL.64 [R1+0x4c48], R216 ;  /* 0x004c48d801007387 */ /* 0x000fe20000100a00 */
[C---:B---3--:R-:W-:Y:S08]  /*769a0*/  HMMA.1688.F32.TF32 R20, R240.reuse, R218, R40 ;  /* 0x000000daf014723c */ /* 0x048ff00000081028 */
[C---:B----4-:R-:W-:Y:S11]  /*769b0*/  HMMA.1688.F32.TF32 R16, R240.reuse, R214, R36 ;  /* 0x000000d6f010723c */ /* 0x050ff60000081024 */
[----:B------:R-:W-:Y:S04]  /*769c0*/  @!UPT UIADD3 URZ, URZ, URZ, URZ ;  /* 0x0000003f3f3ff290 */ /* 0x000fe8000fffe03f */
[----:B------:R-:W-:Y:S01]  /*769d0*/  STL.64 [R1+0x8e0], R20 ;  /* 0x0008e01401007387 */ /* 0x000fe20000100a00 */
[----:B------:R1:W-:Y:S02]  /*769e0*/  STL.64 [R1+0x8e8], R22 ;  /* 0x0008e81601007387 */ /* 0x0003e40000100a00 */
[----:B------:R-:W-:Y:S05]  /*769f0*/  STL.64 [R1+0x4c50], R212 ;  /* 0x004c50d401007387 */ /* 0x000fea0000100a00 */
[----:B------:R-:W-:Y:S04]  /*76a00*/  STL.64 [R1+0x770], R16 ;  /* 0x0007701001007387 */ /* 0x000fe80000100a00 */
[----:B------:R3:W-:Y:S01]  /*76a10*/  STL.64 [R1+0x778], R18 ;  /* 0x0007781201007387 */ /* 0x0007e20000100a00 */
[C---:B-1----:R-:W-:Y:S08]  /*76a20*/  HMMA.1688.F32.TF32 R20, R240.reuse, R210, R32 ;  /* 0x000000d2f014723c */ /* 0x042ff00000081020 */
[C---:B---3--:R-:W-:Y:S01]  /*76a30*/  HMMA.1688.F32.TF32 R16, R240.reuse, R206, R248 ;  /* 0x000000cef010723c */ /* 0x048fe200000810f8 */
[----:B------:R-:W-:Y:S11]  /*76a40*/  STL.64 [R1+0x4c58], R208 ;  /* 0x004c58d001007387 */ /* 0x000ff60000100a00 */
[----:B------:R-:W-:Y:S03]  /*76a50*/  @!UPT UIADD3 URZ, URZ, URZ, URZ ;  /* 0x0000003f3f3ff290 */ /* 0x000fe6000fffe03f */
[----:B------:R-:W-:Y:S01]  /*76a60*/  STL.64 [R1+0x750], R20 ;  /* 0x0007501401007387 */ /* 0x000fe20000100a00 */
[----:B------:R1:W-:Y:S02]  /*76a70*/  STL.64 [R1+0x758], R22 ;  /* 0x0007581601007387 */ /* 0x0003e40000100a00 */
[----:B------:R-:W3:Y:S05]  /*76a80*/  LDL.LU R32, [R1+0x15e0] ;  /* 0x0015e00001207983 */ /* 0x000eea0000300800 */
[----:B------:R-:W-:Y:S01]  /*76a90*/  STL.64 [R1+0x740], R16 ;  /* 0x0007401001007387 */ /* 0x000fe20000100a00 */
[----:B------:R4:W-:Y:S01]  /*76aa0*/  STL.64 [R1+0x748], R18 ;  /* 0x0007481201007387 */ /* 0x0009e20000100a00 */
        /* <DEDUP_REMOVED lines=15> */
[----:B------:R-:W-:Y:S01]  /*76ba0*/  STL.64 [R1+0x4c60], R204 ;  /* 0x004c60cc01007387 */ /* 0x000fe20000100a00 */
[C---:B--2---:R-:W-:Y:S08]  /*76bb0*/  HMMA.1688.F32.TF32 R52, R240.reuse, R14, R52 ;  /* 0x0000000ef034723c */ /* 0x044ff00000081034 */
[C---:B-1----:R-:W-:Y:S08]  /*76bc0*/  HMMA.1688.F32.TF32 R20, R240.reuse, R10, R48 ;  /* 0x0000000af014723c */ /* 0x042ff00000081030 */
[----:B----4-:R-:W-:Y:S01]  /*76bd0*/  HMMA.1688.F32.TF32 R16, R240, R202, R44 ;  /* 0x000000caf010723c */ /* 0x010fe2000008102c */
[----:B------:R-:W-:-:S02]  /*76be0*/  IMAD.MOV.U32 R56, RZ, RZ, R152 ;  /* 0x000000ffff387224 */ /* 0x000fc400078e0098 */
[----:B------:R-:W-:Y:S01]  /*76bf0*/  IMAD.MOV.U32 R57, RZ, RZ, R153 ;  /* 0x000000ffff397224 */ /* 0x000fe200078e0099 */
[----:B------:R-:W-:Y:S01]  /*76c00*/  MOV R58, R157 ;  /* 0x0000009d003a7202 */ /* 0x000fe20000000f00 */
[----:B------:R-:W-:Y:S02]  /*76c10*/  IMAD.MOV.U32 R59, RZ, RZ, R156 ;  /* 0x000000ffff3b7224 */ /* 0x000fe400078e009c */
[----:B------:R-:W-:Y:S02]  /*76c20*/  IMAD.MOV.U32 R66, RZ, RZ, R149 ;  /* 0x000000ffff427224 */ /* 0x000fe400078e0095 */
[----:B------:R-:W-:Y:S01]  /*76c30*/  IMAD.MOV.U32 R67, RZ, RZ, R148 ;  /* 0x000000ffff437224 */ /* 0x000fe200078e0094 */
[----:B------:R-:W-:Y:S01]  /*76c40*/  MOV R60, R145 ;  /* 0x00000091003c7202 */ /* 0x000fe20000000f00 */
[----:B------:R-:W-:Y:S02]  /*76c50*/  IMAD.MOV.U32 R61, RZ, RZ, R144 ;  /* 0x000000ffff3d7224 */ /* 0x000fe400078e0090 */
[----:B------:R-:W-:-:S02]  /*76c60*/  IMAD.MOV.U32 R62, RZ, RZ, R141 ;  /* 0x000000ffff3e7224 */ /* 0x000fc400078e008d */
[----:B------:R-:W-:Y:S01]  /*76c70*/  IMAD.MOV.U32 R63, RZ, RZ, R140 ;  /* 0x000000ffff3f7224 */ /* 0x000fe200078e008c */
[----:B------:R-:W-:Y:S04]  /*76c80*/  LDS R10, [R3+0x12080] ;  /* 0x01208000030a7984 */ /* 0x000fe80000000800 */
[----:B------:R-:W-:Y:S04]  /*76c90*/  LDS R11, [R4+0x12080] ;  /* 0x01208000040b7984 */ /* 0x000fe80000000800 */
[----:B------:R-:W-:Y:S04]  /*76ca0*/  LDS R14, [R3+0x12100] ;  /* 0x01210000030e7984 */ /* 0x000fe80000000800 */
[----:B------:R-:W-:Y:S04]  /*76cb0*/  LDS R15, [R4+0x12100] ;  /* 0x01210000040f7984 */ /* 0x000fe80000000800 */
[----:B------:R-:W-:Y:S01]  /*76cc0*/  STL.64 [R1+0x730], R52 ;  /* 0x0007303401007387 */ /* 0x000fe20000100a00 */
[----:B------:R-:W-:Y:S02]  /*76cd0*/  STL.64 [R1+0x738], R54 ;  /* 0x0007383601007387 */ /* 0x000fe40000100a00 */
[----:B------:R-:W-:Y:S02]  /*76ce0*/  STL.64 [R1+0x4c68], R200 ;  /* 0x004c68c801007387 */ /* 0x000fe40000100a00 */
[----:B------:R-:W-:Y:S01]  /*76cf0*/  STL.64 [R1+0x720], R20 ;  /* 0x0007201401007387 */ /* 0x000fe20000100a00 */
[----:B------:R1:W-:Y:S01]  /*76d00*/  STL.64 [R1+0x728], R22 ;  /* 0x0007281601007387 */ /* 0x0003e20000100a00 */
[----:B------:R-:W-:Y:S02]  /*76d10*/  STL.64 [R1+0x710], R16 ;  /* 0x0007101001007387 */ /* 0x000fe40000100a00 */
[----:B------:R2:W-:Y:S01]  /*76d20*/  STL.64 [R1+0x718], R18 ;  /* 0x0007181201007387 */ /* 0x0005e20000100a00 */
[C---:B-1----:R-:W-:Y:S08]  /*76d30*/  HMMA.1688.F32.TF32 R20, R240.reuse, R198, R28 ;  /* 0x000000c6f014723c */ /* 0x042ff0000008101c */
[----:B--2---:R-:W-:Y:S01]  /*76d40*/  HMMA.1688.F32.TF32 R16, R240, R194, R24 ;  /* 0x000000c2f010723c */ /* 0x004fe20000081018 */
[----:B------:R-:W-:Y:S11]  /*76d50*/  STL.64 [R1+0x4c70], R196 ;  /* 0x004c70c401007387 */ /* 0x000ff60000100a00 */
[----:B------:R-:W-:Y:S03]  /*76d60*/  @!UPT UIADD3 URZ, URZ, URZ, URZ ;  /* 0x0000003f3f3ff290 */ /* 0x000fe6000fffe03f */
        /* <DEDUP_REMOVED lines=8> */
[----:B------:R-:W4:Y:S01]  /*76df0*/  LDL.LU R52, [R1+0x2a00] ;  /* 0x002a000001347983 */ /* 0x000f220000300800 */
[----:B------:R-:W4:Y:S02]  /*76e00*/  LDL.LU R53, [R1+0x2a04] ;  /* 0x002a040001357983 */ /* 0x000f240000300800 */
[----:B------:R-:W4:Y:S02]  /*76e10*/  LDL.LU R54, [R1+0x2a08] ;  /* 0x002a080001367983 */ /* 0x000f240000300800 */
[----:B------:R-:W4:Y:S01]  /*76e20*/  LDL.LU R55, [R1+0x2a0c] ;  /* 0x002a0c0001377983 */ /* 0x000f220000300800 */
[----:B------:R-:W2:Y:S01]  /*76e30*/  LDL.LU R48, [R1+0x29f0] ;  /* 0x0029f00001307983 */ /* 0x000ea20000300800 */
[----:B------:R-:W2:Y:S02]  /*76e40*/  LDL.LU R49, [R1+0x29f4] ;  /* 0x0029f40001317983 */ /* 0x000ea40000300800 */
[----:B------:R-:W2:Y:S02]  /*76e50*/  LDL.LU R50, [R1+0x29f8] ;  /* 0x0029f80001327983 */ /* 0x000ea40000300800 */
[----:B------:R-:W2:Y:S01]  /*76e60*/  LDL.LU R51, [R1+0x29fc] ;  /* 0x0029fc0001337983 */ /* 0x000ea20000300800 */
[----:B------:R-:W2:Y:S01]  /*76e70*/  LDL.LU R24, [R1+0x29d0] ;  /* 0x0029d00001187983 */ /* 0x000ea20000300800 */
[----:B------:R-:W2:Y:S02]  /*76e80*/  LDL.LU R25, [R1+0x29d4] ;  /* 0x0029d40001197983 */ /* 0x000ea40000300800 */
[----:B------:R-:W2:Y:S02]  /*76e90*/  LDL.LU R26, [R1+0x29d8] ;  /* 0x0029d800011a7983 */ /* 0x000ea40000300800 */
[----:B------:R-:W-:-:S02]  /*76ea0*/  IMAD.MOV.U32 R27, RZ, RZ, R6 ;  /* 0x000000ffff1b7224 */ /* 0x000fc400078e0006 */
[----:B------:R-:W2:Y:S01]  /*76eb0*/  LDL.LU R6, [R1+0x4d14] ;  /* 0x004d140001067983 */ /* 0x000ea20000300800 */
[----:B------:R-:W-:Y:S02]  /*76ec0*/  STL.64 [R1+0x4c78], R192 ;  /* 0x004c78c001007387 */ /* 0x000fe40000100a00 */
[----:B------:R-:W-:Y:S01]  /*76ed0*/  STL.64 [R1+0x4c80], R188 ;  /* 0x004c80bc01007387 */ /* 0x000fe20000100a00 */
[C---:B---3--:R-:W-:Y:S08]  /*76ee0*/  HMMA.1688.F32.TF32 R20, R240.reuse, R190, R40 ;  /* 0x000000bef014723c */ /* 0x048ff00000081028 */
[C---:B-1----:R-:W-:Y:S11]  /*76ef0*/  HMMA.1688.F32.TF32 R16, R240.reuse, R186, R36 ;  /* 0x000000baf010723c */ /* 0x042ff60000081024 */
[----:B------:R-:W-:Y:S04]  /*76f00*/  @!UPT UIADD3 URZ, URZ, URZ, URZ ;  /* 0x0000003f3f3ff290 */ /* 0x000fe8000fffe03f */
[----:B------:R-:W-:Y:S01]  /*76f10*/  STL.64 [R1+0x6e0], R20 ;  /* 0x0006e01401007387 */ /* 0x000fe20000100a00 */
[----:B------:R1:W-:Y:S02]  /*76f20*/  STL.64 [R1+0x6e8], R22 ;  /* 0x0006e81601007387 */ /* 0x0003e40000100a00 */
[----:B------:R-:W-:Y:S05]  /*76f30*/  STL.64 [R1+0x4c88], R184 ;  /* 0x004c88b801007387 */ /* 0x000fea0000100a00 */
[----:B------:R-:W-:Y:S01]  /*76f40*/  STL.64 [R1+0x6d0], R16 ;  /* 0x0006d01001007387 */ /* 0x000fe20000100a00 */
[----:B------:R3:W-:Y:S01]  /*76f50*/  STL.64 [R1+0x6d8], R18 ;  /* 0x0006d81201007387 */ /* 0x0007e20000100a00 */
[C---:B-1----:R-:W-:Y:S08]  /*76f60*/  HMMA.1688.F32.TF32 R20, R240.reuse, R182, R32 ;  /* 0x000000b6f014723c */ /* 0x042ff00000081020 */
[C---:B---3--:R-:W-:Y:S01]  /*76f70*/  HMMA.1688.F32.TF32 R16, R240.reuse, R178, R248 ;  /* 0x000000b2f010723c */ /* 0x048fe200000810f8 */
[----:B------:R-:W-:Y:S04]  /*76f80*/  STL.64 [R1+0x4c90], R180 ;  /* 0x004c90b401007387 */ /* 0x000fe80000100a00 */
[----:B------:R-:W-:Y:S04]  /*76f90*/  LDS R248, [R3+0x10000] ;  /* 0x0100000003f87984 */ /* 0x000fe80000000800 */
[----:B------:R-:W-:Y:S04]  /*76fa0*/  LDS R250, [R3+0x12000] ;  /* 0x0120000003fa7984 */ /* 0x000fe80000000800 */
[----:B------:R-:W-:Y:S04]  /*76fb0*/  LDS R249, [R4+0x10000] ;  /* 0x0100000004f97984 */ /* 0x000fe80000000800 */
[----:B------:R-:W-:Y:S04]  /*76fc0*/  LDS R251, [R4+0x12000] ;  /* 0x0120000004fb7984 */ /* 0x000fe80000000800 */
[----:B------:R-:W-:Y:S01]  /*76fd0*/  STL.64 [R1+0x6c0], R20 ;  /* 0x0006c01401007387 */ /* 0x000fe20000100a00 */
[----:B------:R4:W-:Y:S02]  /*76fe0*/  STL.64 [R1+0x6c8], R22 ;  /* 0x0006c81601007387 */ /* 0x0009e40000100a00 */
[----:B------:R-:W-:Y:S02]  /*76ff0*/  STL.64 [R1+0x4c98], R176 ;  /* 0x004c98b001007387 */ /* 0x000fe40000100a00 */
[----:B------:R-:W-:Y:S01]  /*77000*/  STL.64 [R1+0x6b0], R16 ;  /* 0x0006b01001007387 */ /* 0x000fe20000100a00 */
[----:B------:R1:W-:Y:S04]  /*77010*/  STL.64 [R1+0x6b8], R18 ;  /* 0x0006b81201007387 */ /* 0x0003e80000100a00 */
[----:B--2---:R-:W2:Y:S04]  /*77020*/  LDSM.16.M88.4 R44, [R6+0x60080] ;  /* 0x06008000062c783b */ /* 0x004ea80000000200 */
[----:B------:R-:W3:Y:S04]  /*77030*/  LDSM.16.M88.4 R40, [R6+0x61080] ;  /* 0x061080000628783b */ /* 0x000ee80000000200 */
[----:B------:R-:W3:Y:S04]  /*77040*/  LDSM.16.M88.4 R36, [R6+0x62080] ;  /* 0x062080000624783b */ /* 0x000ee80000000200 */
[----:B------:R-:W3:Y:S01]  /*77050*/  LDSM.16.M88.4 R32, [R6+0x63080] ;  /* 0x063080000620783b */ /* 0x000ee20000000200 */
[C---:B----4-:R-:W-:Y:S08]  /*77060*/  HMMA.1688.F32.TF32 R20, R240.reuse, R174, R52 ;  /* 0x000000aef014723c */ /* 0x050ff00000081034 */
[C---:B-1----:R-:W-:Y:S01]  /*77070*/  HMMA.1688.F32.TF32 R16, R240.reuse, R170, R48 ;  /* 0x000000aaf010723c */ /* 0x042fe20000081030 */
[----:B------:R-:W-:Y:S04]  /*77080*/  LDSM.16.M88.4 R104, [R6+0x71080] ;  /* 0x071080000668783b */ /* 0x000fe80000000200 */
[----:B------:R-:W-:Y:S04]  /*77090*/  LDSM.16.M88.4 R100, [R6+0x72080] ;  /* 0x072080000664783b */ /* 0x000fe80000000200 */
[----:B------:R-:W-:Y:S04]  /*770a0*/  LDSM.16.M88.4 R96, [R6+0x73080] ;  /* 0x073080000660783b */ /* 0x000fe80000000200 */
[----:B------:R-:W-:Y:S04]  /*770b0*/  LDSM.16.M88.4 R92, [R6+0x74080] ;  /* 0x07408000065c783b */ /* 0x000fe80000000200 */
[----:B--2---:R-:W-:Y:S01]  /*770c0*/  STL [R1+0x4aa4], R46 ;  /* 0x004aa42e01007387 */ /* 0x004fe20000100800 */
[----:B------:R-:W-:Y:S02]  /*770d0*/  STL [R1+0x4aa0], R47 ;  /* 0x004aa02f01007387 */ /* 0x000fe40000100800 */
[----:B---3--:R-:W-:Y:S02]  /*770e0*/  STL [R1+0x4a98], R42 ;  /* 0x004a982a01007387 */ /* 0x008fe40000100800 */
[----:B------:R-:W-:Y:S01]  /*770f0*/  STL [R1+0x4a94], R43 ;  /* 0x004a942b01007387 */ /* 0x000fe20000100800 */
[----:B------:R-:W-:Y:S01]  /*77100*/  STL [R1+0x4a8c], R38 ;  /* 0x004a8c2601007387 */ /* 0x000fe20000100800 */
[----:B------:R-:W-:Y:S02]  /*77110*/  STL [R1+0x4a88], R39 ;  /* 0x004a882701007387 */ /* 0x000fe40000100800 */
[----:B------:R-:W-:Y:S02]  /*77120*/  STL [R1+0x4a9c], R34 ;  /* 0x004a9c2201007387 */ /* 0x000fe40000100800 */
[----:B------:R-:W-:Y:S01]  /*77130*/  STL [R1+0x4a90], R35 ;  /* 0x004a902301007387 */ /* 0x000fe20000100800 */
[----:B------:R-:W-:Y:S01]  /*77140*/  STL.64 [R1+0x4ca0], R172 ;  /* 0x004ca0ac01007387 */ /* 0x000fe20000100a00 */
[----:B------:R-:W-:Y:S02]  /*77150*/  STL.64 [R1+0x6a0], R20 ;  /* 0x0006a01401007387 */ /* 0x000fe40000100a00 */
[----:B------:R1:W-:Y:S02]  /*77160*/  STL.64 [R1+0x6a8], R22 ;  /* 0x0006a81601007387 */ /* 0x0003e40000100a00 */
[----:B------:R-:W-:Y:S01]  /*77170*/  STL.64 [R1+0x4ca8], R168 ;  /* 0x004ca8a801007387 */ /* 0x000fe20000100a00 */
[----:B------:R-:W-:Y:S01]  /*77180*/  STL.64 [R1+0x690], R16 ;  /* 0x0006901001007387 */ /* 0x000fe20000100a00 */
        /* <DEDUP_REMOVED lines=10> */
[----:B------:R-:W4:Y:S02]  /*77230*/  LDL.LU R153, [R1+0x4d0c] ;  /* 0x004d0c0001997983 */ /* 0x000f240000300800 */
[----:B------:R-:W2:Y:S02]  /*77240*/  LDL.LU R157, [R1+0x4d08] ;  /* 0x004d0800019d7983 */ /* 0x000ea40000300800 */
[----:B------:R-:W3:Y:S01]  /*77250*/  LDL.LU R156, [R1+0x4d04] ;  /* 0x004d0400019c7983 */ /* 0x000ee20000300800 */
[----:B------:R-:W4:Y:S01]  /*77260*/  LDL.LU R68, [R1+0x2940] ;  /* 0x0029400001447983 */ /* 0x000f220000300800 */
[----:B------:R-:W4:Y:S02]  /*77270*/  LDL.LU R69, [R1+0x2944] ;  /* 0x0029440001457983 */ /* 0x000f240000300800 */
[----:B------:R-:W4:Y:S02]  /*77280*/  LDL.LU R70, [R1+0x2948] ;  /* 0x0029480001467983 */ /* 0x000f240000300800 */
[----:B------:R-:W4:Y:S01]  /*77290*/  LDL.LU R71, [R1+0x294c] ;  /* 0x00294c0001477983 */ /* 0x000f220000300800 */
[----:B------:R-:W4:Y:S01]  /*772a0*/  LDL.LU R72, [R1+0x2950] ;  /* 0x0029500001487983 */ /* 0x000f220000300800 */
[----:B------:R-:W4:Y:S02]  /*772b0*/  LDL.LU R73, [R1+0x2954] ;  /* 0x0029540001497983 */ /* 0x000f240000300800 */
[----:B--2---:R-:W-:-:S02]  /*772c0*/  IMAD.MOV.U32 R75, RZ, RZ, R157 ;  /* 0x000000ffff4b7224 */ /* 0x004fc400078e009d */
[----:B---3--:R-:W-:Y:S02]  /*772d0*/  IMAD.MOV.U32 R74, RZ, RZ, R156 ;  /* 0x000000ffff4a7224 */ /* 0x008fe400078e009c */
[----:B------:R-:W2:Y:S01]  /*772e0*/  LDL.LU R156, [R1+0x4d00] ;  /* 0x004d0000019c7983 */ /* 0x000ea20000300800 */
[----:B------:R-:W3:Y:S02]  /*772f0*/  LDL.LU R157, [R1+0x4cfc] ;  /* 0x004cfc00019d7983 */ /* 0x000ee40000300800 */
[----:B------:R-:W2:Y:S02]  /*77300*/  LDL.LU R24, [R1+0x2980] ;  /* 0x0029800001187983 */ /* 0x000ea40000300800 */
[----:B------:R-:W2:Y:S01]  /*77310*/  LDL.LU R25, [R1+0x2984] ;  /* 0x0029840001197983 */ /* 0x000ea20000300800 */
[----:B------:R-:W2:Y:S01]  /*77320*/  LDL.LU R26, [R1+0x2988] ;  /* 0x00298800011a7983 */ /* 0x000ea20000300800 */
[----:B------:R-:W2:Y:S02]  /*77330*/  LDL.LU R27, [R1+0x298c] ;  /* 0x00298c00011b7983 */ /* 0x000ea40000300800 */
[----:B------:R-:W1:Y:S02]  /*77340*/  LDL.LU R48, [R1+0x29c0] ;  /* 0x0029c00001307983 */ /* 0x000e640000300800 */
[----:B------:R-:W1:Y:S01]  /*77350*/  LDL.LU R49, [R1+0x29c4] ;  /* 0x0029c40001317983 */ /* 0x000e620000300800 */
[----:B------:R-:W1:Y:S01]  /*77360*/  LDL.LU R50, [R1+0x29c8] ;  /* 0x0029c80001327983 */ /* 0x000e620000300800 */
[----:B------:R-:W1:Y:S02]  /*77370*/  LDL.LU R51, [R1+0x29cc] ;  /* 0x0029cc0001337983 */ /* 0x000e640000300800 */
        /* <DEDUP_REMOVED lines=19> */
[----:B----4-:R-:W-:-:S02]  /*774b0*/  IMAD.MOV.U32 R64, RZ, RZ, R153 ;  /* 0x000000ffff407224 */ /* 0x010fc400078e0099 */
[----:B------:R-:W-:Y:S01]  /*774c0*/  IMAD.MOV.U32 R65, RZ, RZ, R152 ;  /* 0x000000ffff417224 */ /* 0x000fe200078e0098 */
[----:B------:R-:W-:Y:S01]  /*774d0*/  HMMA.1688.F32.TF32 R72, R240, R130, R72 ;  /* 0x00000082f048723c */ /* 0x000fe20000081048 */
[----:B------:R-:W-:Y:S01]  /*774e0*/  IMAD.MOV.U32 R52, RZ, RZ, R137 ;  /* 0x000000ffff347224 */ /* 0x000fe200078e0089 */
[----:B------:R-:W-:Y:S01]  /*774f0*/  MOV R53, R136 ;  /* 0x0000008800357202 */ /* 0x000fe20000000f00 */
[----:B------:R-:W-:Y:S02]  /*77500*/  IMAD.MOV.U32 R54, RZ, RZ, R133 ;  /* 0x000000ffff367224 */ /* 0x000fe400078e0085 */
[----:B------:R-:W-:-:S03]  /*77510*/  IMAD.MOV.U32 R55, RZ, RZ, R132 ;  /* 0x000000ffff377224 */ /* 0x000fc600078e0084 */
[----:B------:R-:W-:Y:S08]  /*77520*/  HMMA.1688.F32.TF32 R236, R248, R44, R236 ;  /* 0x0000002cf8ec723c */ /* 0x000ff000000810ec */
[C---:B-1----:R-:W-:Y:S08]  /*77530*/  HMMA.1688.F32.TF32 R20, R240.reuse, R158, R48 ;  /* 0x0000009ef014723c */ /* 0x042ff00000081030 */
[C---:B--2---:R-:W-:Y:S01]  /*77540*/  HMMA.1688.F32.TF32 R16, R240.reuse, R154, R28 ;  /* 0x0000009af010723c */ /* 0x044fe2000008101c */
[----:B---3--:R-:W-:Y:S01]  /*77550*/  IMAD.MOV.U32 R82, RZ, RZ, R157 ;  /* 0x000000ffff527224 */ /* 0x008fe200078e009d */
[----:B------:R-:W-:Y:S01]  /*77560*/  MOV R83, R156 ;  /* 0x0000009c00537202 */ /* 0x000fe20000000f00 */
[----:B------:R-:W1:Y:S04]  /*77570*/  LDSM.16.M88.4 R152, [R6+0x65080] ;  /* 0x065080000698783b */ /* 0x000e680000000200 */
[----:B------:R-:W-:Y:S01]  /*77580*/  LDSM.16.M88.4 R156, [R6+0x64080] ;  /* 0x06408000069c783b */ /* 0x000fe20000000200 */
[----:B------:R-:W-:Y:S07]  /*77590*/  HMMA.1688.F32.TF32 R88, R240, R150, R228 ;  /* 0x00000096f058723c */ /* 0x000fee00000810e4 */
[----:B------:R-:W-:Y:S01]  /*775a0*/  STL.64 [R1+0x660], R20 ;  /* 0x0006601401007387 */ /* 0x000fe20000100a00 */
[----:B------:R2:W-:Y:S07]  /*775b0*/  STL.64 [R1+0x668], R22 ;  /* 0x0006681601007387 */ /* 0x0005ee0000100a00 */
[----:B------:R-:W-:Y:S01]  /*775c0*/  STL.64 [R1+0x650], R16 ;  /* 0x0006501001007387 */ /* 0x000fe20000100a00 */
[----:B------:R3:W-:Y:S02]  /*775d0*/  STL.64 [R1+0x658], R18 ;  /* 0x0006581201007387 */ /* 0x0007e40000100a00 */
[----:B------:R-:W-:-:S02]  /*775e0*/  IMAD.MOV.U32 R28, RZ, RZ, R121 ;  /* 0x000000ffff1c7224 */ /* 0x000fc400078e0079 */
[----:B------:R-:W-:Y:S02]  /*775f0*/  IMAD.MOV.U32 R29, RZ, RZ, R120 ;  /* 0x000000ffff1d7224 */ /* 0x000fe400078e0078 */
[----:B------:R-:W-:Y:S01]  /*77600*/  IMAD.MOV.U32 R30, RZ, RZ, R117 ;  /* 0x000000ffff1e7224 */ /* 0x000fe200078e0075 */
[----:B------:R-:W-:Y:S01]  /*77610*/  MOV R31, R116 ;  /* 0x00000074001f7202 */ /* 0x000fe20000000f00 */
[----:B------:R-:W-:Y:S02]  /*77620*/  IMAD.MOV.U32 R48, RZ, RZ, R129 ;  /* 0x000000ffff307224 */ /* 0x000fe400078e0081 */
[----:B------:R-:W-:Y:S01]  /*77630*/  IMAD.MOV.U32 R49, RZ, RZ, R128 ;  /* 0x000000ffff317224 */ /* 0x000fe200078e0080 */
[----:B------:R-:W-:Y:S01]  /*77640*/  MOV R50, R125 ;  /* 0x0000007d00327202 */ /* 0x000fe20000000f00 */
[----:B------:R-:W-:Y:S01]  /*77650*/  IMAD.MOV.U32 R51, RZ, RZ, R124 ;  /* 0x000000ffff337224 */ /* 0x000fe200078e007c */
[----:B------:R-:W-:Y:S01]  /*77660*/  LDSM.16.M88.4 R148, [R6+0x68080] ;  /* 0x068080000694783b */ /* 0x000fe20000000200 */
[C---:B--2---:R-:W-:Y:S08]  /*77670*/  HMMA.1688.F32.TF32 R20, R240.reuse, R146, R84 ;  /* 0x00000092f014723c */ /* 0x044ff00000081054 */
[----:B---3--:R-:W-:Y:S01]  /*77680*/  HMMA.1688.F32.TF32 R16, R240, R142, R24 ;  /* 0x0000008ef010723c */ /* 0x008fe20000081018 */
[----:B------:R-:W-:Y:S01]  /*77690*/  STL.64 [R1+0x640], R88 ;  /* 0x0006405801007387 */ /* 0x000fe20000100a00 */
[----:B------:R-:W-:Y:S02]  /*776a0*/  STL.64 [R1+0x648], R90 ;  /* 0x0006485a01007387 */ /* 0x000fe40000100a00 */
[----:B------:R-:W-:Y:S04]  /*776b0*/  LDSM.16.M88.4 R144, [R6+0x69080] ;  /* 0x069080000690783b */ /* 0x000fe80000000200 */
[----:B------:R-:W-:Y:S04]  /*776c0*/  LDSM.16.M88.4 R140, [R6+0x6a080] ;  /* 0x06a08000068c783b */ /* 0x000fe80000000200 */
[----:B------:R-:W-:Y:S01]  /*776d0*/  IMAD.MOV.U32 R26, RZ, RZ, R7 ;  /* 0x000000ffff1a7224 */ /* 0x000fe200078e0007 */
[----:B------:R-:W-:Y:S01]  /*776e0*/  LDSM.16.M88.4 R128, [R6+0x6d080] ;  /* 0x06d080000680783b */ /* 0x000fe20000000200 */
[----:B------:R-:W-:-:S02]  /*776f0*/  IMAD.MOV.U32 R27, RZ, RZ, R5 ;  /* 0x000000ffff1b7224 */ /* 0x000fc400078e0005 */
[----:B------:R-:W-:Y:S02]  /*77700*/  IMAD.MOV.U32 R24, RZ, RZ, R113 ;  /* 0x000000ffff187224 */ /* 0x000fe400078e0071 */
[----:B------:R-:W-:Y:S01]  /*77710*/  IMAD.MOV.U32 R25, RZ, RZ, R112 ;  /* 0x000000ffff197224 */ /* 0x000fe200078e0070 */
[----:B------:R-:W-:Y:S04]  /*77720*/  LDSM.16.M88.4 R88, [R6+0x75080] ;  /* 0x075080000658783b */ /* 0x000fe80000000200 */
[----:B------:R-:W-:Y:S04]  /*77730*/  LDSM.16.M88.4 R84, [R6+0x76080] ;  /* 0x076080000654783b */ /* 0x000fe80000000200 */
[----:B------:R-:W-:Y:S01]  /*77740*/  STL.64 [R1+0x630], R20 ;  /* 0x0006301401007387 */ /* 0x000fe20000100a00 */
[----:B------:R2:W-:Y:S02]  /*77750*/  STL.64 [R1+0x638], R22 ;  /* 0x0006381601007387 */ /* 0x0005e40000100a00 */
[----:B------:R-:W-:Y:S02]  /*77760*/  STL.64 [R1+0x620], R16 ;  /* 0x0006201001007387 */ /* 0x000fe40000100a00 */
[----:B------:R3:W-:Y:S01]  /*77770*/  STL.64 [R1+0x628], R18 ;  /* 0x0006281201007387 */ /* 0x0007e20000100a00 */
[C---:B--2---:R-:W-:Y:S08]  /*77780*/  HMMA.1688.F32.TF32 R20, R240.reuse, R138, R80 ;  /* 0x0000008af014723c */ /* 0x044ff00000081050 */
[C---:B---3--:R-:W-:Y:S01]  /*77790*/  HMMA.1688.F32.TF32 R16, R240.reuse, R134, R76 ;  /* 0x00000086f010723c */ /* 0x048fe2000008104c */
[----:B------:R-:W-:Y:S04]  /*777a0*/  LDSM.16.M88.4 R136, [R6+0x6b080] ;  /* 0x06b080000688783b */ /* 0x000fe80000000200 */
[----:B------:R-:W-:Y:S04]  /*777b0*/  LDSM.16.M88.4 R132, [R6+0x6c080] ;  /* 0x06c080000684783b */ /* 0x000fe80000000200 */
[----:B------:R-:W-:Y:S04]  /*777c0*/  LDSM.16.M88.4 R80, [R6+0x77080] ;  /* 0x077080000650783b */ /* 0x000fe80000000200 */
[----:B------:R-:W-:Y:S04]  /*777d0*/  LDSM.16.M88.4 R76, [R6+0x78080] ;  /* 0x07808000064c783b */ /* 0x000fe80000000200 */
[----:B------:R-:W-:Y:S01]  /*777e0*/  STL.64 [R1+0x610], R20 ;  /* 0x0006101401007387 */ /* 0x000fe20000100a00 */
[----:B------:R2:W-:Y:S05]  /*777f0*/  STL.64 [R1+0x618], R22 ;  /* 0x0006181601007387 */ /* 0x0005ea0000100a00 */
[----:B------:R-:W-:Y:S02]  /*77800*/  STL.64 [R1+0x600], R16 ;  /* 0x0006001001007387 */ /* 0x000fe40000100a00 */
[----:B------:R3:W-:Y:S01]  /*77810*/  STL.64 [R1+0x608], R18 ;  /* 0x0006081201007387 */ /* 0x0007e20000100a00 */
[C---:B--2---:R-:W-:Y:S08]  /*77820*/  HMMA.1688.F32.TF32 R20, R240.reuse, R126, R68 ;  /* 0x0000007ef014723c */ /* 0x044ff00000081044 */
[C---:B---3--:R-:W-:Y:S01]  /*77830*/  HMMA.1688.F32.TF32 R16, R240.reuse, R122, R64 ;  /* 0x0000007af010723c */ /* 0x048fe20000081040 */
[----:B------:R-:W-:Y:S01]  /*77840*/  STL.64 [R1+0x5f0], R72 ;  /* 0x0005f04801007387 */ /* 0x000fe20000100a00 */
[----:B------:R-:W-:Y:S03]  /*77850*/  STL.64 [R1+0x5f8], R74 ;  /* 0x0005f84a01007387 */ /* 0x000fe60000100a00 */
[----:B------:R-:W2:Y:S04]  /*77860*/  LDSM.16.M88.4 R120, [R6+0x66080] ;  /* 0x066080000678783b */ /* 0x000ea80000000200 */
[----:B------:R-:W-:Y:S01]  /*77870*/  LDSM.16.M88.4 R124, [R6+0x6e080] ;  /* 0x06e08000067c783b */ /* 0x000fe20000000200 */
[----:B------:R-:W-:Y:S03]  /*77880*/  LDSM.16.M88.4 R72, [R6+0x79080] ;  /* 0x079080000648783b */ /* 0x000fe60000000200 */
[----:B------:R-:W-:Y:S04]  /*77890*/  LDSM.16.M88.4 R68, [R6+0x7a080] ;  /* 0x07a080000644783b */ /* 0x000fe80000000200 */
[----:B------:R-:W-:Y:S04]  /*778a0*/  LDSM.16.M88.4 R64, [R6+0x7b080] ;  /* 0x07b080000640783b */ /* 0x000fe80000000200 */
[----:B------:R-:W-:Y:S01]  /*778b0*/  STL.64 [R1+0x5e0], R20 ;  /* 0x0005e01401007387 */ /* 0x000fe20000100a00 */
[----:B------:R3:W-:Y:S02]  /*778c0*/  STL.64 [R1+0x5e8], R22 ;  /* 0x0005e81601007387 */ /* 0x0007e40000100a00 */
[----:B------:R-:W-:Y:S01]  /*778d0*/  MOV R7, R18 ;  /* 0x0000001200077202 */ /* 0x000fe20000000f00 */
[----:B------:R4:W-:Y:S02]  /*778e0*/  STL.64 [R1+0x5d0], R16 ;  /* 0x0005d01001007387 */ /* 0x0009e40000100a00 */
[----:B------:R-:W-:Y:S01]  /*778f0*/  IMAD.MOV.U32 R5, RZ, RZ, R19 ;  /* 0x000000ffff057224 */ /* 0x000fe200078e0013 */
[C---:B---3--:R-:W-:Y:S08]  /*77900*/  HMMA.1688.F32.TF32 R20, R240.reuse, R118, R60 ;  /* 0x00000076f014723c */ /* 0x048ff0000008103c */
[C---:B----4-:R-:W-:Y:S01]  /*77910*/  HMMA.1688.F32.TF32 R16, R240.reuse, R114, R56 ;  /* 0x00000072f010723c */ /* 0x050fe20000081038 */
[----:B------:R3:W-:Y:S01]  /*77920*/  STL [R1+0x4aec], R5 ;  /* 0x004aec0501007387 */ /* 0x0007e20000100800 */
[----:B------:R4:W-:Y:S06]  /*77930*/  STL [R1+0x4ae8], R7 ;  /* 0x004ae80701007387 */ /* 0x0009ec0000100800 */
[----:B------:R-:W-:Y:S01]  /*77940*/  HMMA.1688.F32.TF32 R240, R240, R110, R52 ;  /* 0x0000006ef0f0723c */ /* 0x000fe20000081034 */
[----:B------:R-:W1:Y:S04]  /*77950*/  LDSM.16.M88.4 R116, [R6+0x67080] ;  /* 0x067080000674783b */ /* 0x000e680000000200 */
[----:B------:R-:W1:Y:S04]  /*77960*/  LDSM.16.M88.4 R112, [R6+0x6f080] ;  /* 0x06f080000670783b */ /* 0x000e680000000200 */
[----:B------:R-:W-:Y:S04]  /*77970*/  LDSM.16.M88.4 R60, [R6+0x7c080] ;  /* 0x07c08000063c783b */ /* 0x000fe80000000200 */
[----:B------:R-:W-:Y:S01]  /*77980*/  LDSM.16.M88.4 R56, [R6+0x7d080] ;  /* 0x07d080000638783b */ /* 0x000fe20000000200 */
[----:B------:R-:W-:Y:S03]  /*77990*/  LDSM.16.M88.4 R52, [R6+0x7e080] ;  /* 0x07e080000634783b */ /* 0x000fe60000000200 */
[----:B------:R-:W-:Y:S01]  /*779a0*/  STL.64 [R1+0x5c0], R20 ;  /* 0x0005c01401007387 */ /* 0x000fe20000100a00 */
[----:B------:R-:W-:Y:S02]  /*779b0*/  STL.64 [R1+0x5c8], R22 ;  /* 0x0005c81601007387 */ /* 0x000fe40000100a00 */
[----:B---3--:R-:W-:-:S02]  /*779c0*/  IMAD.MOV.U32 R5, RZ, RZ, R18 ;  /* 0x000000ffff057224 */ /* 0x008fc400078e0012 */
[----:B------:R3:W-:Y:S02]  /*779d0*/  STL.64 [R1+0x5b0], R16 ;  /* 0x0005b01001007387 */ /* 0x0007e40000100a00 */
[----:B----4-:R-:W-:Y:S02]  /*779e0*/  IMAD.MOV.U32 R7, RZ, RZ, R19 ;  /* 0x000000ffff077224 */ /* 0x010fe400078e0013 */
[C---:B---3--:R-:W-:Y:S01]  /*779f0*/  HMMA.1688.F32.TF32 R16, R248.reuse, R36, R28 ;  /* 0x00000024f810723c */ /* 0x048fe2000008101c */
[----:B------:R3:W-:Y:S01]  /*77a00*/  STL [R1+0x4ac0], R241 ;  /* 0x004ac0f101007387 */ /* 0x0007e20000100800 */
[----:B------:R4:W-:Y:S02]  /*77a10*/  STL [R1+0x4abc], R242 ;  /* 0x004abcf201007387 */ /* 0x0009e40000100800 */
[----:B------:R1:W-:Y:S02]  /*77a20*/  STL [R1+0x4ab8], R243 ;  /* 0x004ab8f301007387 */ /* 0x0003e40000100800 */
[----:B------:R1:W-:Y:S02]  /*77a30*/  STL [R1+0x4ab4], R236 ;  /* 0x004ab4ec01007387 */ /* 0x0003e40000100800 */
[C---:B------:R-:W-:Y:S11]  /*77a40*/  HMMA.1688.F32.TF32 R20, R248.reuse, R40, R48 ;  /* 0x00000028f814723c */ /* 0x040ff60000081030 */
[----:B------:R-:W-:Y:S05]  /*77a50*/  @!UPT UIADD3 URZ, URZ, URZ, URZ ;  /* 0x0000003f3f3ff290 */ /* 0x000fea000fffe03f */
[----:B---3--:R-:W-:Y:S01]  /*77a60*/  IMAD.MOV.U32 R241, RZ, RZ, R16 ;  /* 0x000000fffff17224 */ /* 0x008fe200078e0010 */
[----:B----4-:R-:W-:Y:S01]  /*77a70*/  MOV R242, R17 ;  /* 0x0000001100f27202 */ /* 0x010fe20000000f00 */
[----:B-1----:R-:W-:Y:S02]  /*77a80*/  IMAD.MOV.U32 R243, RZ, RZ, R18 ;  /* 0x000000fffff37224 */ /* 0x002fe400078e0012 */
[----:B------:R-:W-:Y:S01]  /*77a90*/  IMAD.MOV.U32 R236, RZ, RZ, R19 ;  /* 0x000000ffffec7224 */ /* 0x000fe200078e0013 */
[----:B------:R-:W-:Y:S01]  /*77aa0*/  STL [R1+0x4ab0], R237 ;  /* 0x004ab0ed01007387 */ /* 0x000fe20000100800 */
[----:B------:R-:W-:Y:S03]  /*77ab0*/  HMMA.1688.F32.TF32 R16, R248, R32, R24 ;  /* 0x00000020f810723c */ /* 0x000fe60000081018 */
[----:B------:R-:W-:Y:S04]  /*77ac0*/  LDSM.16.M88.4 R48, [R6+0x7f080] ;  /* 0x07f080000630783b */ /* 0x000fe80000000200 */
[----:B------:R-:W-:-:S02]  /*77ad0*/  IMAD.MOV.U32 R24, RZ, RZ, R109 ;  /* 0x000000ffff187224 */ /* 0x000fc400078e006d */
[----:B------:R-:W-:Y:S02]  /*77ae0*/  IMAD.MOV.U32 R25, RZ, RZ, R108 ;  /* 0x000000ffff197224 */ /* 0x000fe400078e006c */
[----:B------:R-:W1:Y:S04]  /*77af0*/  LDSM.16.M88.4 R108, [R6+0x70080] ;  /* 0x07008000066c783b */ /* 0x000e680000000200 */
[----:B------:R3:W-:Y:S01]  /*77b00*/  STL [R1+0x4aac], R238 ;  /* 0x004aacee01007387 */ /* 0x0007e20000100800 */
[----:B------:R4:W-:Y:S02]  /*77b10*/  STL [R1+0x4aa8], R239 ;  /* 0x004aa8ef01007387 */ /* 0x0009e40000100800 */
[----:B------:R-:W-:Y:S02]  /*77b20*/  STL.64 [R1+0x5a0], R20 ;  /* 0x0005a01401007387 */ /* 0x000fe40000100a00 */
[----:B------:R-:W-:Y:S01]  /*77b30*/  STL.64 [R1+0x5a8], R22 ;  /* 0x0005a81601007387 */ /* 0x000fe20000100a00 */
[----:B------:R-:W-:Y:S01]  /*77b40*/  STL.64 [R1+0x4ad0], R242 ;  /* 0x004ad0f201007387 */ /* 0x000fe20000100a00 */
[----:B------:R-:W-:Y:S02]  /*77b50*/  STL.64 [R1+0x4ac8], R240 ;  /* 0x004ac8f001007387 */ /* 0x000fe40000100a00 */
[----:B---3--:R-:W-:Y:S01]  /*77b60*/  IMAD.MOV.U32 R238, RZ, RZ, R17 ;  /* 0x000000ffffee7224 */ /* 0x008fe200078e0011 */
[----:B----4-:R-:W-:Y:S01]  /*77b70*/  MOV R239, R18 ;  /* 0x0000001200ef7202 */ /* 0x010fe20000000f00 */
[----:B------:R-:W-:-:S04]  /*77b80*/  IMAD.MOV.U32 R237, RZ, RZ, R16 ;  /* 0x000000ffffed7224 */ /* 0x000fc800078e0010 */
[----:B------:R-:W-:Y:S01]  /*77b90*/  STL.64 [R1+0x4ae0], R238 ;  /* 0x004ae0ee01007387 */ /* 0x000fe20000100a00 */
[----:B------:R-:W-:Y:S02]  /*77ba0*/  STL.64 [R1+0x4ad8], R236 ;  /* 0x004ad8ec01007387 */ /* 0x000fe40000100a00 */
[----:B------:R-:W-:Y:S02]  /*77bb0*/  STL [R1+0x4a84], R154 ;  /* 0x004a849a01007387 */ /* 0x000fe40000100800 */
[----:B------:R-:W-:Y:S01]  /*77bc0*/  STL [R1+0x4a80], R155 ;  /* 0x004a809b01007387 */ /* 0x000fe20000100800 */
[----:B--2---:R-:W-:Y:S01]  /*77bd0*/  STL [R1+0x4a70], R122 ;  /* 0x004a707a01007387 */ /* 0x004fe20000100800 */
[----:B------:R-:W-:Y:S02]  /*77be0*/  STL [R1+0x4a6c], R123 ;  /* 0x004a6c7b01007387 */ /* 0x000fe40000100800 */
[----:B------:R-:W-:Y:S02]  /*77bf0*/  STL [R1+0x4a64], R118 ;  /* 0x004a647601007387 */ /* 0x000fe40000100800 */
[----:B------:R-:W-:Y:S01]  /*77c00*/  STL [R1+0x4a60], R119 ;  /* 0x004a607701007387 */ /* 0x000fe20000100800 */
[----:B------:R-:W-:Y:S01]  /*77c10*/  STL [R1+0x4a74], R150 ;  /* 0x004a749601007387 */ /* 0x000fe20000100800 */
        /* <DEDUP_REMOVED lines=15> */
[----:B-1----:R-:W-:Y:S01]  /*77d10*/  STL [R1+0x4a44], R110 ;  /* 0x004a446e01007387 */ /* 0x002fe20000100800 */
[----:B------:R-:W-:Y:S02]  /*77d20*/  STL [R1+0x4a38], R111 ;  /* 0x004a386f01007387 */ /* 0x000fe40000100800 */
[----:B------:R-:W-:Y:S01]  /*77d30*/  IMAD.MOV.U32 R26, RZ, RZ, R9 ;  /* 0x000000ffff1a7224 */ /* 0x000fe200078e0009 */
[----:B------:R-:W-:Y:S01]  /*77d40*/  MOV R27, R8 ;  /* 0x00000008001b7202 */ /* 0x000fe20000000f00 */
[----:B------:R-:W-:Y:S01]  /*77d50*/  STL [R1+0x4a4c], R106 ;  /* 0x004a4c6a01007387 */ /* 0x000fe20000100800 */
[----:B------:R-:W-:Y:S02]  /*77d60*/  STL [R1+0x4a48], R107 ;  /* 0x004a486b01007387 */ /* 0x000fe40000100800 */
[----:B------:R-:W-:Y:S02]  /*77d70*/  STL [R1+0x4a54], R102 ;  /* 0x004a546601007387 */ /* 0x000fe40000100800 */
[----:B------:R-:W-:Y:S01]  /*77d80*/  STL [R1+0x4a50], R103 ;  /* 0x004a506701007387 */ /* 0x000fe20000100800 */
[----:B------:R-:W-:Y:S01]  /*77d90*/  STL [R1+0x4930], R98 ;  /* 0x0049306201007387 */ /* 0x000fe20000100800 */
[----:B------:R-:W-:Y:S02]  /*77da0*/  STL [R1+0x492c], R99 ;  /* 0x00492c6301007387 */ /* 0x000fe40000100800 */
[----:B------:R-:W-:-:S02]  /*77db0*/  IMAD.MOV.U32 R46, RZ, RZ, R19 ;  /* 0x000000ffff2e7224 */ /* 0x000fc400078e0013 */
[----:B------:R-:W-:Y:S01]  /*77dc0*/  STL [R1+0x4928], R94 ;  /* 0x0049285e01007387 */ /* 0x000fe20000100800 */
[----:B------:R-:W-:Y:S01]  /*77dd0*/  STL [R1+0x4924], R95 ;  /* 0x0049245f01007387 */ /* 0x000fe20000100800 */
[----:B------:R-:W-:Y:S01]  /*77de0*/  HMMA.1688.F32.TF32 R16, R248, R156, R24 ;  /* 0x0000009cf810723c */ /* 0x000fe20000081018 */
        /* <DEDUP_REMOVED lines=22> */
[----:B------:R1:W-:Y:S01]  /*77f50*/  STL [R1+0x574], R17 ;  /* 0x0005741101007387 */ /* 0x0003e20000100800 */
        /* <DEDUP_REMOVED lines=12> */
[----:B------:R-:W2:Y:S02]  /*78020*/  LDL.LU R220, [R1+0x33e0] ;  /* 0x0033e00001dc7983 */ /* 0x000ea40000300800 */
[----:B------:R-:W2:Y:S02]  /*78030*/  LDL.LU R221, [R1+0x33e4] ;  /* 0x0033e40001dd7983 */ /* 0x000ea40000300800 */
[----:B------:R-:W2:Y:S02]  /*78040*/  LDL.LU R222, [R1+0x33e8] ;  /* 0x0033e80001de7983 */ /* 0x000ea40000300800 */
[----:B------:R-:W-:Y:S01]  /*78050*/  IMAD.MOV.U32 R47, RZ, RZ, R16 ;  /* 0x000000ffff2f7224 */ /* 0x000fe200078e0010 */
[----:B------:R-:W2:Y:S01]  /*78060*/  LDL.LU R223, [R1+0x33ec] ;  /* 0x0033ec0001df7983 */ /* 0x000ea20000300800 */
[----:B------:R-:W2:Y:S02]  /*78070*/  LDL.LU R16, [R1+0x33c0] ;  /* 0x0033c00001107983 */ /* 0x000ea40000300800 */
[----:B------:R-:W-:-:S02]  /*78080*/  IMAD.MOV.U32 R34, RZ, RZ, R18 ;  /* 0x000000ffff227224 */ /* 0x000fc400078e0012 */
[----:B-1----:R-:W2:Y:S02]  /*78090*/  LDL.LU R17, [R1+0x33c4] ;  /* 0x0033c40001117983 */ /* 0x002ea40000300800 */
[----:B------:R-:W-:Y:S01]  /*780a0*/  IMAD.MOV.U32 R42, RZ, RZ, R19 ;  /* 0x000000ffff2a7224 */ /* 0x000fe200078e0013 */
[----:B------:R-:W2:Y:S01]  /*780b0*/  LDL.LU R18, [R1+0x33c8] ;  /* 0x0033c80001127983 */ /* 0x000ea20000300800 */
[----:B------:R-:W2:Y:S02]  /*780c0*/  LDL.LU R19, [R1+0x33cc] ;  /* 0x0033cc0001137983 */ /* 0x000ea40000300800 */
        /* <DEDUP_REMOVED lines=19> */
[----:B------:R-:W4:Y:S03]  /*78200*/  LDL.LU R235, [R1+0x339c] ;  /* 0x00339c0001eb7983 */ /* 0x000f260000300800 */
[----:B------:R-:W-:Y:S04]  /*78210*/  LDS R8, [R3+0x10080] ;  /* 0x0100800003087984 */ /* 0x000fe80000000800 */
[----:B------:R-:W1:Y:S01]  /*78220*/  LDS R9, [R4+0x10080] ;  /* 0x0100800004097984 */ /* 0x000e620000000800 */
[C---:B---3--:R-:W-:Y:S08]  /*78230*/  HMMA.1688.F32.TF32 R160, R248.reuse, R152, R212 ;  /* 0x00000098f8a0723c */ /* 0x048ff000000810d4 */
[C---:B--2---:R-:W-:Y:S08]  /*78240*/  HMMA.1688.F32.TF32 R16, R248.reuse, R144, R16 ;  /* 0x00000090f810723c */ /* 0x044ff00000081010 */
[----:B----4-:R-:W-:Y:S08]  /*78250*/  HMMA.1688.F32.TF32 R164, R248, R120, R216 ;  /* 0x00000078f8a4723c */ /* 0x010ff000000810d8 */
[----:B------:R-:W-:Y:S01]  /*78260*/  IMAD.MOV.U32 R43, RZ, RZ, R160 ;  /* 0x000000ffff2b7224 */ /* 0x000fe200078e00a0 */
[----:B------:R-:W-:Y:S01]  /*78270*/  MOV R35, R161 ;  /* 0x000000a100237202 */ /* 0x000fe20000000f00 */
[----:B------:R-:W-:-:S02]  /*78280*/  IMAD.MOV.U32 R38, RZ, RZ, R162 ;  /* 0x000000ffff267224 */ /* 0x000fc400078e00a2 */
[----:B------:R-:W-:Y:S02]  /*78290*/  IMAD.MOV.U32 R39, RZ, RZ, R163 ;  /* 0x000000ffff277224 */ /* 0x000fe400078e00a3 */
[C---:B------:R-:W-:Y:S02]  /*782a0*/  HMMA.1688.F32.TF32 R160, R248.reuse, R116, R220 ;  /* 0x00000074f8a0723c */ /* 0x040fe400000810dc */
[----:B------:R-:W-:Y:S01]  /*782b0*/  MOV R146, R16 ;  /* 0x0000001000927202 */ /* 0x000fe20000000f00 */
[----:B------:R-:W-:Y:S02]  /*782c0*/  IMAD.MOV.U32 R147, RZ, RZ, R17 ;  /* 0x000000ffff937224 */ /* 0x000fe400078e0011 */
[----:B------:R-:W-:Y:S02]  /*782d0*/  IMAD.MOV.U32 R150, RZ, RZ, R18 ;  /* 0x000000ffff967224 */ /* 0x000fe400078e0012 */
[----:B------:R-:W-:Y:S02]  /*782e0*/  IMAD.MOV.U32 R122, RZ, RZ, R19 ;  /* 0x000000ffff7a7224 */ /* 0x000fe400078e0013 */
[C---:B------:R-:W-:Y:S11]  /*782f0*/  HMMA.1688.F32.TF32 R16, R248.reuse, R140, R28 ;  /* 0x0000008cf810723c */ /* 0x040ff6000008101c */
[----:B------:R-:W-:Y:S03]  /*78300*/  @!UPT UIADD3 URZ, URZ, URZ, URZ ;  /* 0x0000003f3f3ff290 */ /* 0x000fe6000fffe03f */
[----:B------:R-:W-:Y:S01]  /*78310*/  STL [R1+0x544], R161 ;  /* 0x000544a101007387 */ /* 0x000fe20000100800 */
[----:B------:R-:W-:Y:S02]  /*78320*/  STL.64 [R1+0x550], R164 ;  /* 0x000550a401007387 */ /* 0x000fe40000100a00 */
[----:B------:R-:W-:Y:S02]  /*78330*/  STL.64 [R1+0x558], R166 ;  /* 0x000558a601007387 */ /* 0x000fe40000100a00 */
[----:B------:R2:W-:Y:S02]  /*78340*/  STL.64 [R1+0x548], R162 ;  /* 0x000548a201007387 */ /* 0x0005e40000100a00 */
[----:B------:R-:W-:Y:S02]  /*78350*/  IMAD.MOV.U32 R155, RZ, RZ, R160 ;  /* 0x000000ffff9b7224 */ /* 0x000fe400078e00a0 */
[----:B--2---:R-:W-:Y:S01]  /*78360*/  HMMA.1688.F32.TF32 R160, R248, R148, R224 ;  /* 0x00000094f8a0723c */ /* 0x004fe200000810e0 */
[----:B------:R-:W-:Y:S01]  /*78370*/  IMAD.MOV.U32 R123, RZ, RZ, R16 ;  /* 0x000000ffff7b7224 */ /* 0x000fe200078e0010 */
[----:B------:R-:W-:Y:S01]  /*78380*/  MOV R151, R17 ;  /* 0x0000001100977202 */ /* 0x000fe20000000f00 */
[----:B------:R-:W-:-:S02]  /*78390*/  IMAD.MOV.U32 R118, RZ, RZ, R18 ;  /* 0x000000ffff767224 */ /* 0x000fc400078e0012 */
[----:B------:R-:W-:-:S03]  /*783a0*/  IMAD.MOV.U32 R119, RZ, RZ, R19 ;  /* 0x000000ffff777224 */ /* 0x000fc600078e0013 */
[C---:B------:R-:W-:Y:S08]  /*783b0*/  HMMA.1688.F32.TF32 R16, R248.reuse, R136, R20 ;  /* 0x00000088f810723c */ /* 0x040ff00000081014 */
[----:B------:R-:W-:Y:S07]  /*783c0*/  HMMA.1688.F32.TF32 R20, R248, R128, R228 ;  /* 0x00000080f814723c */ /* 0x000fee00000810e4 */
[----:B------:R-:W-:Y:S01]  /*783d0*/  STL.64 [R1+0x530], R160 ;  /* 0x000530a001007387 */ /* 0x000fe20000100a00 */
[----:B------:R2:W-:Y:S02]  /*783e0*/  STL [R1+0x538], R162 ;  /* 0x000538a201007387 */ /* 0x0005e40000100800 */
[----:B------:R-:W3:Y:S02]  /*783f0*/  LDL.LU R224, [R1+0x3360] ;  /* 0x0033600001e07983 */ /* 0x000ee40000300800 */
[----:B------:R-:W3:Y:S01]  /*78400*/  LDL.LU R225, [R1+0x3364] ;  /* 0x0033640001e17983 */ /* 0x000ee20000300800 */
[----:B------:R-:W3:Y:S01]  /*78410*/  LDL.LU R226, [R1+0x3368] ;  /* 0x0033680001e27983 */ /* 0x000ee20000300800 */
[----:B------:R-:W-:-:S02]  /*78420*/  IMAD.MOV.U32 R154, RZ, RZ, R163 ;  /* 0x000000ffff9a7224 */ /* 0x000fc400078e00a3 */
[----:B------:R-:W3:Y:S02]  /*78430*/  LDL.LU R227, [R1+0x336c] ;  /* 0x00336c0001e37983 */ /* 0x000ee40000300800 */
[----:B------:R-:W4:Y:S01]  /*78440*/  LDL.LU R28, [R1+0x3350] ;  /* 0x00335000011c7983 */ /* 0x000f220000300800 */
[----:B------:R-:W4:Y:S01]  /*78450*/  LDL.LU R29, [R1+0x3354] ;  /* 0x00335400011d7983 */ /* 0x000f220000300800 */
[----:B------:R-:W4:Y:S02]  /*78460*/  LDL.LU R30, [R1+0x3358] ;  /* 0x00335800011e7983 */ /* 0x000f240000300800 */
[----:B------:R-:W4:Y:S01]  /*78470*/  LDL.LU R31, [R1+0x335c] ;  /* 0x00335c00011f7983 */ /* 0x000f220000300800 */
[----:B--2---:R-:W-:Y:S01]  /*78480*/  HMMA.1688.F32.TF32 R160, R248, R132, R232 ;  /* 0x00000084f8a0723c */ /* 0x004fe200000810e8 */
[----:B------:R-:W-:Y:S01]  /*78490*/  IMAD.MOV.U32 R142, RZ, RZ, R18 ;  /* 0x000000ffff8e7224 */ /* 0x000fe200078e0012 */
[----:B------:R2:W-:Y:S01]  /*784a0*/  STL.64 [R1+0x500], R16 ;  /* 0x0005001001007387 */ /* 0x0005e20000100a00 */
[----:B------:R-:W-:-:S05]  /*784b0*/  IMAD.MOV.U32 R143, RZ, RZ, R19 ;  /* 0x000000ffff8f7224 */ /* 0x000fca00078e0013 */
[C---:B--2---:R-:W-:Y:S11]  /*784c0*/  HMMA.1688.F32.TF32 R16, R248.reuse, R124, R24 ;  /* 0x0000007cf810723c */ /* 0x044ff60000081018 */
[----:B------:R-:W-:Y:S04]  /*784d0*/  @!UPT UIADD3 URZ, URZ, URZ, URZ ;  /* 0x0000003f3f3ff290 */ /* 0x000fe8000fffe03f */
[----:B------:R-:W-:Y:S01]  /*784e0*/  STL.64 [R1+0x4f0], R160 ;  /* 0x0004f0a001007387 */ /* 0x000fe20000100a00 */
[----:B------:R-:W-:Y:S02]  /*784f0*/  STL.64 [R1+0x4f8], R162 ;  /* 0x0004f8a201007387 */ /* 0x000fe40000100a00 */
[----:B------:R-:W2:Y:S02]  /*78500*/  LDL.LU R232, [R1+0x3340] ;  /* 0x0033400001e87983 */ /* 0x000ea40000300800 */
[----:B------:R-:W-:Y:S01]  /*78510*/  STL.64 [R1+0x4e0], R20 ;  /* 0x0004e01401007387 */ /* 0x000fe20000100a00 */
[----:B------:R-:W-:Y:S04]  /*78520*/  STL.64 [R1+0x4e8], R22 ;  /* 0x0004e81601007387 */ /* 0x000fe80000100a00 */
[----:B------:R1:W-:Y:S01]  /*78530*/  STL.64 [R1+0x4d0], R16 ;  /* 0x0004d01001007387 */ /* 0x0003e20000100a00 */
[----:B------:R1:W-:Y:S02]  /*78540*/  STL.64 [R1+0x4d8], R18 ;  /* 0x0004d81201007387 */ /* 0x0003e40000100a00 */
[----:B------:R-:W2:Y:S02]  /*78550*/  LDL.LU R233, [R1+0x3344] ;  /* 0x0033440001e97983 */ /* 0x000ea40000300800 */
[----:B------:R-:W2:Y:S01]  /*78560*/  LDL.LU R234, [R1+0x3348] ;  /* 0x0033480001ea7983 */ /* 0x000ea20000300800 */
[----:B------:R-:W2:Y:S01]  /*78570*/  LDL.LU R235, [R1+0x334c] ;  /* 0x00334c0001eb7983 */ /* 0x000ea20000300800 */
[----:B------:R-:W2:Y:S02]  /*78580*/  LDL.LU R24, [R1+0x3310] ;  /* 0x0033100001187983 */ /* 0x000ea40000300800 */
[----:B------:R-:W2:Y:S02]  /*78590*/  LDL.LU R25, [R1+0x3314] ;  /* 0x0033140001197983 */ /* 0x000ea40000300800 */
[----:B------:R-:W2:Y:S01]  /*785a0*/  LDL.LU R26, [R1+0x3318] ;  /* 0x00331800011a7983 */ /* 0x000ea20000300800 */
[----:B------:R-:W2:Y:S04]  /*785b0*/  LDL.LU R27, [R1+0x331c] ;  /* 0x00331c00011b7983 */ /* 0x000ea80000300800 */
[----:B-1----:R-:W2:Y:S01]  /*785c0*/  LDL.LU R16, [R1+0x3330] ;  /* 0x0033300001107983 */ /* 0x002ea20000300800 */
        /* <DEDUP_REMOVED lines=11> */
[C---:B----4-:R-:W-:Y:S08]  /*78680*/  HMMA.1688.F32.TF32 R28, R248.reuse, R108, R28 ;  /* 0x0000006cf81c723c */ /* 0x050ff0000008101c */
[C---:B---3--:R-:W-:Y:S11]  /*78690*/  HMMA.1688.F32.TF32 R160, R248.reuse, R112, R224 ;  /* 0x00000070f8a0723c */ /* 0x048ff600000810e0 */
[----:B------:R-:W-:Y:S05]  /*786a0*/  @!UPT UIADD3 URZ, URZ, URZ, URZ ;  /* 0x0000003f3f3ff290 */ /* 0x000fea000fffe03f */
[----:B------:R-:W-:Y:S01]  /*786b0*/  IMAD.MOV.U32 R110, RZ, RZ, R28 ;  /* 0x000000ffff6e7224 */ /* 0x000fe200078e001c */
[----:B------:R-:W-:Y:S01]  /*786c0*/  MOV R138, R29 ;  /* 0x0000001d008a7202 */ /* 0x000fe20000000f00 */
[----:B------:R-:W3:Y:S01]  /*786d0*/  LDL.LU R28, [R1+0x32f0] ;  /* 0x0032f000011c7983 */ /* 0x000ee20000300800 */
[----:B------:R-:W-:Y:S02]  /*786e0*/  IMAD.MOV.U32 R139, RZ, RZ, R30 ;  /* 0x000000ffff8b7224 */ /* 0x000fe400078e001e */
[----:B------:R-:W3:Y:S02]  /*786f0*/  LDL.LU R29, [R1+0x32f4] ;  /* 0x0032f400011d7983 */ /* 0x000ee40000300800 */
[----:B------:R-:W-:Y:S01]  /*78700*/  IMAD.MOV.U32 R111, RZ, RZ, R31 ;  /* 0x000000ffff6f7224 */ /* 0x000fe200078e001f */
[----:B------:R-:W3:Y:S01]  /*78710*/  LDL.LU R30, [R1+0x32f8] ;  /* 0x0032f800011e7983 */ /* 0x000ee20000300800 */
[----:B------:R-:W3:Y:S01]  /*78720*/  LDL.LU R31, [R1+0x32fc] ;  /* 0x0032fc00011f7983 */ /* 0x000ee20000300800 */
[----:B------:R-:W-:Y:S01]  /*78730*/  MOV R102, R160 ;  /* 0x000000a000667202 */ /* 0x000fe20000000f00 */
[----:B--2---:R-:W-:Y:S01]  /*78740*/  HMMA.1688.F32.TF32 R16, R248, R100, R16 ;  /* 0x00000064f810723c */ /* 0x004fe20000081010 */
[----:B------:R-:W-:-:S02]  /*78750*/  IMAD.MOV.U32 R103, RZ, RZ, R161 ;  /* 0x000000ffff677224 */ /* 0x000fc400078e00a1 */
[----:B------:R-:W-:Y:S02]  /*78760*/  IMAD.MOV.U32 R106, RZ, RZ, R162 ;  /* 0x000000ffff6a7224 */ /* 0x000fe400078e00a2 */
[----:B------:R-:W-:-:S03]  /*78770*/  IMAD.MOV.U32 R107, RZ, RZ, R163 ;  /* 0x000000ffff6b7224 */ /* 0x000fc600078e00a3 */
[C---:B------:R-:W-:Y:S08]  /*78780*/  HMMA.1688.F32.TF32 R160, R248.reuse, R104, R232 ;  /* 0x00000068f8a0723c */ /* 0x040ff000000810e8 */
[----:B------:R-:W-:Y:S01]  /*78790*/  HMMA.1688.F32.TF32 R20, R248, R96, R20 ;  /* 0x00000060f814723c */ /* 0x000fe20000081014 */
[----:B------:R-:W2:Y:S01]  /*787a0*/  LDL.LU R232, [R1+0x32e0] ;  /* 0x0032e00001e87983 */ /* 0x000ea20000300800 */
[----:B------:R-:W2:Y:S02]  /*787b0*/  LDL.LU R233, [R1+0x32e4] ;  /* 0x0032e40001e97983 */ /* 0x000ea40000300800 */
[----:B------:R-:W2:Y:S02]  /*787c0*/  LDL.LU R234, [R1+0x32e8] ;  /* 0x0032e80001ea7983 */ /* 0x000ea40000300800 */
[----:B------:R-:W2:Y:S02]  /*787d0*/  LDL.LU R235, [R1+0x32ec] ;  /* 0x0032ec0001eb7983 */ /* 0x000ea40000300800 */
[----:B------:R-:W-:-:S02]  /*787e0*/  IMAD.MOV.U32 R131, RZ, RZ, R16 ;  /* 0x000000ffff837224 */ /* 0x000fc400078e0010 */
[----:B------:R-:W-:Y:S02]  /*787f0*/  IMAD.MOV.U32 R115, RZ, RZ, R17 ;  /* 0x000000ffff737224 */ /* 0x000fe400078e0011 */
[----:B------:R-:W-:Y:S01]  /*78800*/  IMAD.MOV.U32 R126, RZ, RZ, R18 ;  /* 0x000000ffff7e7224 */ /* 0x000fe200078e0012 */
[----:B------:R-:W-:Y:S02]  /*78810*/  MOV R127, R19 ;  /* 0x00000013007f7202 */ /* 0x000fe40000000f00 */
[C---:B------:R-:W-:Y:S01]  /*78820*/  HMMA.1688.F32.TF32 R16, R248.reuse, R92, R24 ;  /* 0x0000005cf810723c */ /* 0x040fe20000081018 */
[----:B------:R-:W4:Y:S07]  /*78830*/  LDL.LU R24, [R1+0x32d0] ;  /* 0x0032d00001187983 */ /* 0x000f2e0000300800 */
[----:B------:R-:W-:Y:S02]  /*78840*/  STL.64 [R1+0x480], R20 ;  /* 0x0004801401007387 */ /* 0x000fe40000100a00 */
[----:B------:R-:W-:Y:S11]  /*78850*/  STL.64 [R1+0x488], R22 ;  /* 0x0004881601007387 */ /* 0x000ff60000100a00 */
[----:B------:R-:W-:Y:S02]  /*78860*/  @!UPT UIADD3 URZ, URZ, URZ, URZ ;  /* 0x0000003f3f3ff290 */ /* 0x000fe4000fffe03f */
[----:B------:R-:W-:Y:S01]  /*78870*/  STL.64 [R1+0x470], R16 ;  /* 0x0004701001007387 */ /* 0x000fe20000100a00 */
[----:B------:R1:W-:Y:S02]  /*78880*/  STL.64 [R1+0x478], R18 ;  /* 0x0004781201007387 */ /* 0x0003e40000100a00 */
[----:B------:R-:W4:Y:S02]  /*78890*/  LDL.LU R25, [R1+0x32d4] ;  /* 0x0032d40001197983 */ /* 0x000f240000300800 */
[----:B------:R-:W4:Y:S01]  /*788a0*/  LDL.LU R26, [R1+0x32d8] ;  /* 0x0032d800011a7983 */ /* 0x000f220000300800 */
[----:B------:R-:W4:Y:S01]  /*788b0*/  LDL.LU R27, [R1+0x32dc] ;  /* 0x0032dc00011b7983 */ /* 0x000f220000300800 */
[----:B-1----:R-:W-:Y:S03]  /*788c0*/  HMMA.1688.F32.TF32 R16, R248, R88, R228 ;  /* 0x00000058f810723c */ /* 0x002fe600000810e4 */
[----:B------:R-:W4:Y:S01]  /*788d0*/  LDL.LU R228, [R1+0x32c0] ;  /* 0x0032c00001e47983 */ /* 0x000f220000300800 */
[----:B------:R-:W4:Y:S02]  /*788e0*/  LDL.LU R229, [R1+0x32c4] ;  /* 0x0032c40001e57983 */ /* 0x000f240000300800 */
[----:B------:R-:W4:Y:S02]  /*788f0*/  LDL.LU R230, [R1+0x32c8] ;  /* 0x0032c80001e67983 */ /* 0x000f240000300800 */
[----:B------:R-:W4:Y:S11]  /*78900*/  LDL.LU R231, [R1+0x32cc] ;  /* 0x0032cc0001e77983 */ /* 0x000f360000300800 */
[----:B------:R-:W-:Y:S05]  /*78910*/  @!UPT UIADD3 URZ, URZ, URZ, URZ ;  /* 0x0000003f3f3ff290 */ /* 0x000fea000fffe03f */
[----:B------:R-:W-:Y:S02]  /*78920*/  IMAD.MOV.U32 R54, RZ, RZ, R16 ;  /* 0x000000ffff367224 */ /* 0x000fe400078e0010 */
[----:B------:R-:W-:Y:S02]  /*78930*/  IMAD.MOV.U32 R55, RZ, RZ, R17 ;  /* 0x000000ffff377224 */ /* 0x000fe400078e0011 */
[----:B------:R-:W-:Y:S02]  /*78940*/  IMAD.MOV.U32 R58, RZ, RZ, R18 ;  /* 0x000000ffff3a7224 */ /* 0x000fe400078e0012 */
[----:B------:R-:W-:-:S05]  /*78950*/  IMAD.MOV.U32 R59, RZ, RZ, R19 ;  /* 0x000000ffff3b7224 */ /* 0x000fca00078e0013 */
[----:B------:R-:W-:Y:S01]  /*78960*/  STL [R1+0x498c], R59 ;  /* 0x00498c3b01007387 */ /* 0x000fe20000100800 */
[----:B------:R-:W-:Y:S02]  /*78970*/  STL [R1+0x4988], R58 ;  /* 0x0049883a01007387 */ /* 0x000fe40000100800 */
[----:B------:R-:W-:Y:S02]  /*78980*/  STL [R1+0x4984], R55 ;  /* 0x0049843701007387 */ /* 0x000fe40000100800 */
[----:B------:R-:W-:Y:S01]  /*78990*/  STL [R1+0x4980], R54 ;  /* 0x0049803601007387 */ /* 0x000fe20000100800 */
[C---:B---3--:R-:W-:Y:S11]  /*789a0*/  HMMA.1688.F32.TF32 R16, R248.reuse, R84, R28 ;  /* 0x00000054f810723c */ /* 0x048ff6000008101c */
[----:B------:R-:W-:Y:S11]  /*789b0*/  @!UPT UIADD3 URZ, URZ, URZ, URZ ;  /* 0x0000003f3f3ff290 */ /* 0x000ff6000fffe03f */
[----:B------:R-:W-:Y:S01]  /*789c0*/  @!UPT UIADD3 URZ, URZ, URZ, URZ ;  /* 0x0000003f3f3ff290 */ /* 0x000fe2000fffe03f */
[----:B------:R2:W-:Y:S01]  /*789d0*/  STL.64 [R1+0x450], R16 ;  /* 0x0004501001007387 */ /* 0x0005e20000100a00 */
[----:B------:R-:W-:Y:S01]  /*789e0*/  MOV R50, R18 ;  /* 0x0000001200327202 */ /* 0x000fe20000000f00 */
[----:B------:R-:W-:Y:S02]  /*789f0*/  IMAD.MOV.U32 R51, RZ, RZ, R19 ;  /* 0x000000ffff337224 */ /* 0x000fe400078e0013 */
[----:B------:R-:W3:Y:S01]  /*78a00*/  LDL.LU R28, [R1+0x32b0] ;  /* 0x0032b000011c7983 */ /* 0x000ee20000300800 */
[----:B------:R-:W3:Y:S01]  /*78a10*/  LDL.LU R29, [R1+0x32b4] ;  /* 0x0032b400011d7983 */ /* 0x000ee20000300800 */
[----:B------:R-:W3:Y:S02]  /*78a20*/  LDL.LU R30, [R1+0x32b8] ;  /* 0x0032b800011e7983 */ /* 0x000ee40000300800 */
[----:B------:R-:W3:Y:S01]  /*78a30*/  LDL.LU R31, [R1+0x32bc] ;  /* 0x0032bc00011f7983 */ /* 0x000ee20000300800 */
[C---:B--2---:R-:W-:Y:S01]  /*78a40*/  HMMA.1688.F32.TF32 R16, R248.reuse, R80, R232 ;  /* 0x00000050f810723c */ /* 0x044fe200000810e8 */
[----:B------:R1:W-:Y:S01]  /*78a50*/  STL [R1+0x4994], R51 ;  /* 0x0049943301007387 */ /* 0x0003e20000100800 */
[----:B------:R2:W-:Y:S11]  /*78a60*/  STL [R1+0x4990], R50 ;  /* 0x0049903201007387 */ /* 0x0005f60000100800 */
[----:B------:R-:W-:Y:S11]  /*78a70*/  @!UPT UIADD3 URZ, URZ, URZ, URZ ;  /* 0x0000003f3f3ff290 */ /* 0x000ff6000fffe03f */
[----:B------:R-:W-:Y:S02]  /*78a80*/  IMAD.MOV.U32 R59, RZ, RZ, R16 ;  /* 0x000000ffff3b7224 */ /* 0x000fe400078e0010 */
[----:B------:R-:W-:Y:S02]  /*78a90*/  IMAD.MOV.U32 R58, RZ, RZ, R17 ;  /* 0x000000ffff3a7224 */ /* 0x000fe400078e0011 */
[----:B------:R-:W-:Y:S01]  /*78aa0*/  IMAD.MOV.U32 R55, RZ, RZ, R18 ;  /* 0x000000ffff377224 */ /* 0x000fe200078e0012 */
[----:B------:R-:W-:Y:S02]  /*78ab0*/  MOV R54, R19 ;  /* 0x0000001300367202 */ /* 0x000fe40000000f00 */
[C---:B----4-:R-:W-:Y:S03]  /*78ac0*/  HMMA.1688.F32.TF32 R16, R248.reuse, R76, R24 ;  /* 0x0000004cf810723c */ /* 0x050fe60000081018 */
[----:B------:R-:W-:Y:S01]  /*78ad0*/  STL [R1+0x49a4], R54 ;  /* 0x0049a43601007387 */ /* 0x000fe20000100800 */
[----:B------:R-:W-:Y:S02]  /*78ae0*/  STL [R1+0x49a0], R55 ;  /* 0x0049a03701007387 */ /* 0x000fe40000100800 */
[----:B------:R-:W-:Y:S02]  /*78af0*/  STL [R1+0x499c], R59 ;  /* 0x00499c3b01007387 */ /* 0x000fe40000100800 */
[----:B------:R-:W-:Y:S11]  /*78b00*/  STL [R1+0x4998], R58 ;  /* 0x0049983a01007387 */ /* 0x000ff60000100800 */
[----:B------:R-:W-:Y:S04]  /*78b10*/  @!UPT UIADD3 URZ, URZ, URZ, URZ ;  /* 0x0000003f3f3ff290 */ /* 0x000fe8000fffe03f */
[----:B------:R4:W-:Y:S01]  /*78b20*/  STL.64 [R1+0x430], R16 ;  /* 0x0004301001007387 */ /* 0x0009e20000100a00 */
[----:B------:R-:W3:Y:S02]  /*78b30*/  LDL.LU R24, [R1+0x30] ;  /* 0x0000300001187983 */ /* 0x000ee40000300800 */
[----:B------:R-:W3:Y:S02]  /*78b40*/  LDL.LU R25, [R1+0x34] ;  /* 0x0000340001197983 */ /* 0x000ee40000300800 */
[----:B------:R-:W3:Y:S01]  /*78b50*/  LDL.LU R26, [R1+0x38] ;  /* 0x00003800011a7983 */ /* 0x000ee20000300800 */
[----:B------:R-:W3:Y:S01]  /*78b60*/  LDL.LU R27, [R1+0x3c] ;  /* 0x00003c00011b7983 */ /* 0x000ee20000300800 */
[----:B-1----:R-:W-:Y:S02]  /*78b70*/  IMAD.MOV.U32 R51, RZ, RZ, R18 ;  /* 0x000000ffff337224 */ /* 0x002fe400078e0012 */
[----:B--2---:R-:W-:Y:S02]  /*78b80*/  IMAD.MOV.U32 R50, RZ, RZ, R19 ;  /* 0x000000ffff327224 */ /* 0x004fe400078e0013 */
[C---:B----4-:R-:W-:Y:S03]  /*78b90*/  HMMA.1688.F32.TF32 R16, R248.reuse, R72, R228 ;  /* 0x00000048f810723c */ /* 0x050fe600000810e4 */
[----:B------:R-:W-:Y:S01]  /*78ba0*/  STL [R1+0x49ac], R50 ;  /* 0x0049ac3201007387 */ /* 0x000fe20000100800 */
[----:B------:R-:W-:Y:S02]  /*78bb0*/  STL [R1+0x49a8], R51 ;  /* 0x0049a83301007387 */ /* 0x000fe40000100800 */
[----:B------:R-:W2:Y:S02]  /*78bc0*/  LDL.LU R232, [R1+0x20] ;  /* 0x0000200001e87983 */ /* 0x000ea40000300800 */
[----:B------:R-:W2:Y:S01]  /*78bd0*/  LDL.LU R233, [R1+0x24] ;  /* 0x0000240001e97983 */ /* 0x000ea20000300800 */
[----:B------:R-:W2:Y:S01]  /*78be0*/  LDL.LU R234, [R1+0x28] ;  /* 0x0000280001ea7983 */ /* 0x000ea20000300800 */
[----:B------:R-:W2:Y:S11]  /*78bf0*/  LDL.LU R235, [R1+0x2c] ;  /* 0x00002c0001eb7983 */ /* 0x000eb60000300800 */
[----:B------:R-:W-:Y:S03]  /*78c00*/  @!UPT UIADD3 URZ, URZ, URZ, URZ ;  /* 0x0000003f3f3ff290 */ /* 0x000fe6000fffe03f */
[----:B------:R-:W-:Y:S01]  /*78c10*/  IMAD.MOV.U32 R67, RZ, RZ, R19 ;  /* 0x000000ffff437224 */ /* 0x000fe200078e0013 */
[----:B------:R-:W-:Y:S01]  /*78c20*/  MOV R66, R18 ;  /* 0x0000001200427202 */ /* 0x000fe20000000f00 */
[----:B------:R-:W-:Y:S02]  /*78c30*/  IMAD.MOV.U32 R63, RZ, RZ, R17 ;  /* 0x000000ffff3f7224 */ /* 0x000fe400078e0011 */
[----:B------:R-:W-:Y:S01]  /*78c40*/  IMAD.MOV.U32 R62, RZ, RZ, R16 ;  /* 0x000000ffff3e7224 */ /* 0x000fe200078e0010 */
[----:B------:R-:W-:Y:S01]  /*78c50*/  STL [R1+0x49bc], R67 ;  /* 0x0049bc4301007387 */ /* 0x000fe20000100800 */
[----:B------:R-:W-:Y:S02]  /*78c60*/  STL [R1+0x49b8], R66 ;  /* 0x0049b84201007387 */ /* 0x000fe40000100800 */
[----:B------:R1:W-:Y:S02]  /*78c70*/  STL [R1+0x49b4], R63 ;  /* 0x0049b43f01007387 */ /* 0x0003e40000100800 */
[----:B------:R4:W-:Y:S01]  /*78c80*/  STL [R1+0x49b0], R62 ;  /* 0x0049b03e01007387 */ /* 0x0009e20000100800 */
[----:B------:R-:W2:Y:S01]  /*78c90*/  LDL.LU R228, [R1+0x10] ;  /* 0x0000100001e47983 */ /* 0x000ea20000300800 */
[----:B------:R-:W2:Y:S02]  /*78ca0*/  LDL.LU R229, [R1+0x14] ;  /* 0x0000140001e57983 */ /* 0x000ea40000300800 */
[----:B------:R-:W2:Y:S02]  /*78cb0*/  LDL.LU R230, [R1+0x18] ;  /* 0x0000180001e67983 */ /* 0x000ea40000300800 */
[----:B------:R-:W2:Y:S01]  /*78cc0*/  LDL.LU R231, [R1+0x1c] ;  /* 0x00001c0001e77983 */ /* 0x000ea20000300800 */
[C---:B---3--:R-:W-:Y:S01]  /*78cd0*/  HMMA.1688.F32.TF32 R16, R248.reuse, R68, R28 ;  /* 0x00000044f810723c */ /* 0x048fe2000008101c */
[----:B------:R-:W3:Y:S01]  /*78ce0*/  LDL.LU R28, [R1] ;  /* 0x00000000011c7983 */ /* 0x000ee20000300800 */
[----:B------:R-:W3:Y:S02]  /*78cf0*/  LDL.LU R29, [R1+0x4] ;  /* 0x00000400011d7983 */ /* 0x000ee40000300800 */
[----:B------:R-:W3:Y:S02]  /*78d00*/  LDL.LU R30, [R1+0x8] ;  /* 0x00000800011e7983 */ /* 0x000ee40000300800 */
[----:B------:R-:W3:Y:S11]  /*78d10*/  LDL.LU R31, [R1+0xc] ;  /* 0x00000c00011f7983 */ /* 0x000ef60000300800 */
[----:B------:R-:W-:Y:S07]  /*78d20*/  @!UPT UIADD3 URZ, URZ, URZ, URZ ;  /* 0x0000003f3f3ff290 */ /* 0x000fee000fffe03f */
[----:B------:R-:W-:Y:S01]  /*78d30*/  MOV R58, R19 ;  /* 0x00000013003a7202 */ /* 0x000fe20000000f00 */
[----:B------:R-:W-:Y:S02]  /*78d40*/  IMAD.MOV.U32 R59, RZ, RZ, R18 ;  /* 0x000000ffff3b7224 */ /* 0x000fe400078e0012 */
[----:B------:R-:W-:Y:S02]  /*78d50*/  IMAD.MOV.U32 R55, RZ, RZ, R17 ;  /* 0x000000ffff377224 */ /* 0x000fe400078e0011 */
[----:B------:R-:W-:Y:S01]  /*78d60*/  IMAD.MOV.U32 R54, RZ, RZ, R16 ;  /* 0x000000ffff367224 */ /* 0x000fe200078e0010 */
[----:B------:R-:W-:Y:S01]  /*78d70*/  STL [R1+0x49cc], R58 ;  /* 0x0049cc3a01007387 */ /* 0x000fe20000100800 */
[----:B------:R-:W-:Y:S02]  /*78d80*/  STL [R1+0x49c8], R59 ;  /* 0x0049c83b01007387 */ /* 0x000fe40000100800 */
[----:B------:R1:W-:Y:S02]  /*78d90*/  STL [R1+0x49c4], R55 ;  /* 0x0049c43701007387 */ /* 0x0003e40000100800 */
[----:B------:R1:W-:Y:S01]  /*78da0*/  STL [R1+0x49c0], R54 ;  /* 0x0049c03601007387 */ /* 0x0003e20000100800 */
[C---:B------:R-:W-:Y:S01]  /*78db0*/  HMMA.1688.F32.TF32 R16, R248.reuse, R64, R24 ;  /* 0x00000040f810723c */ /* 0x040fe20000081018 */
[----:B------:R-:W3:Y:S01]  /*78dc0*/  LDL.LU R24, [R1+0x2c20] ;  /* 0x002c200001187983 */ /* 0x000ee20000300800 */
[----:B------:R-:W3:Y:S02]  /*78dd0*/  LDL.LU R25, [R1+0x2c24] ;  /* 0x002c240001197983 */ /* 0x000ee40000300800 */
[----:B------:R-:W3:Y:S02]  /*78de0*/  LDL.LU R26, [R1+0x2c28] ;  /* 0x002c2800011a7983 */ /* 0x000ee40000300800 */
[----:B------:R-:W3:Y:S11]  /*78df0*/  LDL.LU R27, [R1+0x2c2c] ;  /* 0x002c2c00011b7983 */ /* 0x000ef60000300800 */
[----:B------:R-:W-:Y:S07]  /*78e00*/  @!UPT UIADD3 URZ, URZ, URZ, URZ ;  /* 0x0000003f3f3ff290 */ /* 0x000fee000fffe03f */
[----:B-1----:R-:W-:Y:S02]  /*78e10*/  IMAD.MOV.U32 R63, RZ, RZ, R16 ;  /* 0x000000ffff3f7224 */ /* 0x002fe400078e0010 */
[----:B----4-:R-:W-:Y:S02]  /*78e20*/  IMAD.MOV.U32 R62, RZ, RZ, R17 ;  /* 0x000000ffff3e7224 */ /* 0x010fe400078e0011 */
[----:B------:R-:W-:Y:S02]  /*78e30*/  IMAD.MOV.U32 R50, RZ, RZ, R18 ;  /* 0x000000ffff327224 */ /* 0x000fe400078e0012 */
[----:B------:R-:W-:Y:S02]  /*78e40*/  IMAD.MOV.U32 R51, RZ, RZ, R19 ;  /* 0x000000ffff337224 */ /* 0x000fe400078e0013 */
[C---:B--2---:R-:W-:Y:S11]  /*78e50*/  HMMA.1688.F32.TF32 R16, R248.reuse, R60, R232 ;  /* 0x0000003cf810723c */ /* 0x044ff600000810e8 */
[----:B------:R-:W-:Y:S11]  /*78e60*/  @!UPT UIADD3 URZ, URZ, URZ, URZ ;  /* 0x0000003f3f3ff290 */ /* 0x000ff6000fffe03f */
[----:B------:R-:W-:Y:S02]  /*78e70*/  @!UPT UIADD3 URZ, URZ, URZ, URZ ;  /* 0x0000003f3f3ff290 */ /* 0x000fe4000fffe03f */
[----:B------:R-:W-:Y:S01]  /*78e80*/  MOV R55, R16 ;  /* 0x0000001000377202 */ /* 0x000fe20000000f00 */
[----:B------:R-:W-:Y:S02]  /*78e90*/  IMAD.MOV.U32 R54, RZ, RZ, R17 ;  /* 0x000000ffff367224 */ /* 0x000fe400078e0011 */
[----:B------:R-:W-:Y:S02]  /*78ea0*/  IMAD.MOV.U32 R67, RZ, RZ, R18 ;  /* 0x000000ffff437224 */ /* 0x000fe400078e0012 */
[----:B------:R-:W-:Y:S02]  /*78eb0*/  IMAD.MOV.U32 R66, RZ, RZ, R19 ;  /* 0x000000ffff427224 */ /* 0x000fe400078e0013 */
[C---:B------:R-:W-:Y:S01]  /*78ec0*/  HMMA.1688.F32.TF32 R16, R248.reuse, R56, R228 ;  /* 0x00000038f810723c */ /* 0x040fe200000810e4 */
[----:B------:R-:W-:Y:S01]  /*78ed0*/  STL [R1+0x49dc], R51 ;  /* 0x0049dc3301007387 */ /* 0x000fe20000100800 */
[----:B------:R-:W-:Y:S02]  /*78ee0*/  STL [R1+0x49d8], R50 ;  /* 0x0049d83201007387 */ /* 0x000fe40000100800 */
[----:B------:R-:W-:Y:S11]  /*78ef0*/  STL [R1+0x49d4], R62 ;  /* 0x0049d43e01007387 */ /* 0x000ff60000100800 */
[----:B------:R-:W-:Y:S09]  /*78f00*/  @!UPT UIADD3 URZ, URZ, URZ, URZ ;  /* 0x0000003f3f3ff290 */ /* 0x000ff2000fffe03f */
[----:B------:R-:W-:Y:S01]  /*78f10*/  IMAD.MOV.U32 R70, RZ, RZ, R16 ;  /* 0x000000ffff467224 */ /* 0x000fe200078e0010 */
[----:B------:R-:W-:Y:S01]  /*78f20*/  MOV R71, R17 ;  /* 0x0000001100477202 */ /* 0x000fe20000000f00 */
[----:B------:R-:W-:Y:S02]  /*78f30*/  IMAD.MOV.U32 R74, RZ, RZ, R18 ;  /* 0x000000ffff4a7224 */ /* 0x000fe400078e0012 */
[----:B------:R-:W-:Y:S01]  /*78f40*/  IMAD.MOV.U32 R75, RZ, RZ, R19 ;  /* 0x000000ffff4b7224 */ /* 0x000fe200078e0013 */
[----:B------:R1:W-:Y:S01]  /*78f50*/  STL [R1+0x49d0], R63 ;  /* 0x0049d03f01007387 */ /* 0x0003e20000100800 */
[----:B------:R-:W-:Y:S02]  /*78f60*/  STL [R1+0x49ec], R66 ;  /* 0x0049ec4201007387 */ /* 0x000fe40000100800 */
[----:B------:R-:W-:Y:S02]  /*78f70*/  STL [R1+0x49e8], R67 ;  /* 0x0049e84301007387 */ /* 0x000fe40000100800 */
[----:B------:R2:W-:Y:S01]  /*78f80*/  STL [R1+0x49e4], R54 ;  /* 0x0049e43601007387 */ /* 0x0005e20000100800 */
[----:B------:R4:W-:Y:S01]  /*78f90*/  STL [R1+0x49e0], R55 ;  /* 0x0049e03701007387 */ /* 0x0009e20000100800 */
[----:B------:R-:W-:Y:S02]  /*78fa0*/  STL [R1+0x49fc], R75 ;  /* 0x0049fc4b01007387 */ /* 0x000fe40000100800 */
[----:B------:R-:W-:Y:S02]  /*78fb0*/  STL [R1+0x49f8], R74 ;  /* 0x0049f84a01007387 */ /* 0x000fe40000100800 */
[----:B------:R1:W-:Y:S01]  /*78fc0*/  STL [R1+0x49f4], R71 ;  /* 0x0049f44701007387 */ /* 0x0003e20000100800 */
[----:B------:R1:W-:Y:S01]  /*78fd0*/  STL [R1+0x49f0], R70 ;  /* 0x0049f04601007387 */ /* 0x0003e20000100800 */
[C---:B---3--:R-:W-:Y:S11]  /*78fe0*/  HMMA.1688.F32.TF32 R16, R248.reuse, R52, R28 ;  /* 0x00000034f810723c */ /* 0x048ff6000008101c */
[----:B------:R-:W-:Y:S11]  /*78ff0*/  @!UPT UIADD3 URZ, URZ, URZ, URZ ;  /* 0x0000003f3f3ff290 */ /* 0x000ff6000fffe03f */
[----:B------:R-:W-:Y:S02]  /*79000*/  @!UPT UIADD3 URZ, URZ, URZ, URZ ;  /* 0x0000003f3f3ff290 */ /* 0x000fe4000fffe03f */
[----:B------:R-:W-:Y:S01]  /*79010*/  IMAD.MOV.U32 R59, RZ, RZ, R19 ;  /* 0x000000ffff3b7224 */ /* 0x000fe200078e0013 */
[----:B------:R-:W-:Y:S01]  /*79020*/  MOV R58, R18 ;  /* 0x00000012003a7202 */ /* 0x000fe20000000f00 */
[----:B-1----:R-:W-:Y:S02]  /*79030*/  IMAD.MOV.U32 R63, RZ, RZ, R17 ;  /* 0x000000ffff3f7224 */ /* 0x002fe400078e0011 */
        /* <DEDUP_REMOVED lines=9> */
[----:B------:R-:W-:Y:S01]  /*790d0*/  HMMA.1688.F32.TF32 R248, R248, R48, R24 ;  /* 0x00000030f8f8723c */ /* 0x000fe20000081018 */
[----:B------:R-:W2:Y:S06]  /*790e0*/  LDL.LU R24, [R1+0x3240] ;  /* 0x0032400001187983 */ /* 0x000eac0000300800 */
[----:B------:R-:W-:-:S02]  /*790f0*/  IMAD.MOV.U32 R25, RZ, RZ, R12 ;  /* 0x000000ffff197224 */ /* 0x000fc400078e000c */
[----:B------:R-:W-:Y:S01]  /*79100*/  IMAD.MOV.U32 R26, RZ, RZ, R13 ;  /* 0x000000ffff1a7224 */ /* 0x000fe200078e000d */
[----:B------:R-:W2:Y:S01]  /*79110*/  LDL.LU R12, [R1+0x4cf8] ;  /* 0x004cf800010c7983 */ /* 0x000ea20000300800 */
[----:B------:R-:W2:Y:S02]  /*79120*/  LDL.LU R13, [R1+0x4cf4] ;  /* 0x004cf400010d7983 */ /* 0x000ea40000300800 */
[----:B------:R-:W-:Y:S02]  /*79130*/  IMAD.MOV.U32 R27, RZ, RZ, R244 ;  /* 0x000000ffff1b7224 */ /* 0x000fe400078e00f4 */
        /* <DEDUP_REMOVED lines=10> */
[----:B------:R-:W4:Y:S02]  /*791e0*/  LDL.LU R233, [R1+0x3274] ;  /* 0x0032740001e97983 */ /* 0x000f240000300800 */
[----:B------:R-:W4:Y:S02]  /*791f0*/  LDL.LU R234, [R1+0x3278] ;  /* 0x0032780001ea7983 */ /* 0x000f240000300800 */
[----:B------:R-:W-:-:S02]  /*79200*/  IMAD.MOV.U32 R28, RZ, RZ, R245 ;  /* 0x000000ffff1c7224 */ /* 0x000fc400078e00f5 */
[----:B------:R-:W-:Y:S02]  /*79210*/  IMAD.MOV.U32 R29, RZ, RZ, R246 ;  /* 0x000000ffff1d7224 */ /* 0x000fe400078e00f6 */
[----:B------:R-:W-:Y:S01]  /*79220*/  IMAD.MOV.U32 R30, RZ, RZ, R247 ;  /* 0x000000ffff1e7224 */ /* 0x000fe200078e00f7 */
[----:B--2---:R-:W-:Y:S02]  /*79230*/  MOV R235, R244 ;  /* 0x000000f400eb7202 */ /* 0x004fe40000000f00 */
[----:B------:R-:W2:Y:S01]  /*79240*/  LDL.LU R244, [R1+0x4cec] ;  /* 0x004cec0001f47983 */ /* 0x000ea20000300800 */
[----:B------:R-:W2:Y:S02]  /*79250*/  LDL.LU R245, [R1+0x4ce8] ;  /* 0x004ce80001f57983 */ /* 0x000ea40000300800 */
[----:B------:R-:W2:Y:S02]  /*79260*/  LDL.LU R246, [R1+0x4ce4] ;  /* 0x004ce40001f67983 */ /* 0x000ea40000300800 */
[----:B------:R-:W2:Y:S01]  /*79270*/  LDL.LU R247, [R1+0x4ce0] ;  /* 0x004ce00001f77983 */ /* 0x000ea20000300800 */
[----:B------:R-:W2:Y:S01]  /*79280*/  LDL.LU R31, [R1+0x325c] ;  /* 0x00325c00011f7983 */ /* 0x000ea20000300800 */
[----:B------:R-:W2:Y:S02]  /*79290*/  LDL.LU R228, [R1+0x3260] ;  /* 0x0032600001e47983 */ /* 0x000ea40000300800 */
[----:B------:R-:W2:Y:S01]  /*792a0*/  LDL.LU R229, [R1+0x3264] ;  /* 0x0032640001e57983 */ /* 0x000ea20000300800 */
[C---:B---3--:R-:W-:Y:S11]  /*792b0*/  HMMA.1688.F32.TF32 R16, R8.reuse, R36, R16 ;  /* 0x000000240810723c */ /* 0x048ff60000081010 */
[----:B------:R-:W-:Y:S11]  /*792c0*/  @!UPT UIADD3 URZ, URZ, URZ, URZ ;  /* 0x0000003f3f3ff290 */ /* 0x000ff6000fffe03f */
[----:B------:R-:W-:Y:S02]  /*792d0*/  @!UPT UIADD3 URZ, URZ, URZ, URZ ;  /* 0x0000003f3f3ff290 */ /* 0x000fe4000fffe03f */
[----:B------:R-:W-:Y:S01]  /*792e0*/  MOV R78, R16 ;  /* 0x00000010004e7202 */ /* 0x000fe20000000f00 */
[----:B------:R-:W-:Y:S02]  /*792f0*/  IMAD.MOV.U32 R79, RZ, RZ, R17 ;  /* 0x000000ffff4f7224 */ /* 0x000fe400078e0011 */
[----:B------:R-:W-:Y:S02]  /*79300*/  IMAD.MOV.U32 R82, RZ, RZ, R18 ;  /* 0x000000ffff527224 */ /* 0x000fe400078e0012 */
[----:B------:R-:W-:Y:S02]  /*79310*/  IMAD.MOV.U32 R83, RZ, RZ, R19 ;  /* 0x000000ffff537224 */ /* 0x000fe400078e0013 */
[C---:B------:R-:W-:Y:S01]  /*79320*/  HMMA.1688.F32.TF32 R16, R8.reuse, R32, R20 ;  /* 0x000000200810723c */ /* 0x040fe20000081014 */
[----:B------:R-:W-:Y:S01]  /*79330*/  IMAD.MOV.U32 R230, RZ, RZ, R13 ;  /* 0x000000ffffe67224 */ /* 0x000fe200078e000d */
[----:B------:R-:W-:Y:S01]  /*79340*/  MOV R231, R12 ;  /* 0x0000000c00e77202 */ /* 0x000fe20000000f00 */
[----:B------:R3:W-:Y:S11]  /*79350*/  STL [R1+0x4a14], R250 ;  /* 0x004a14fa01007387 */ /* 0x0007f60000100800 */
[----:B------:R-:W-:Y:S10]  /*79360*/  @!UPT UIADD3 URZ, URZ, URZ, URZ ;  /* 0x0000003f3f3ff290 */ /* 0x000ff4000fffe03f */
[----:B------:R-:W-:Y:S01]  /*79370*/  IMAD.MOV.U32 R54, RZ, RZ, R16 ;  /* 0x000000ffff367224 */ /* 0x000fe200078e0010 */
[----:B----4-:R-:W-:Y:S01]  /*79380*/  MOV R55, R17 ;  /* 0x0000001100377202 */ /* 0x010fe20000000f00 */
[----:B------:R-:W-:Y:S02]  /*79390*/  IMAD.MOV.U32 R51, RZ, RZ, R18 ;  /* 0x000000ffff337224 */ /* 0x000fe400078e0012 */
[----:B------:R-:W-:Y:S02]  /*793a0*/  IMAD.MOV.U32 R50, RZ, RZ, R19 ;  /* 0x000000ffff327224 */ /* 0x000fe400078e0013 */
[----:B------:R-:W-:Y:S01]  /*793b0*/  IMAD.MOV.U32 R114, RZ, RZ, R160 ;  /* 0x000000ffff727224 */ /* 0x000fe200078e00a0 */
[C---:B------:R-:W-:Y:S01]  /*793c0*/  HMMA.1688.F32.TF32 R16, R8.reuse, R156, R232 ;  /* 0x0000009c0810723c */ /* 0x040fe200000810e8 */
[----:B------:R-:W-:Y:S01]  /*793d0*/  IMAD.MOV.U32 R130, RZ, RZ, R161 ;  /* 0x000000ffff827224 */ /* 0x000fe200078e00a1 */
[----:B------:R-:W-:Y:S01]  /*793e0*/  MOV R134, R162 ;  /* 0x000000a200867202 */ /* 0x000fe20000000f00 */
[----:B------:R-:W-:Y:S01]  /*793f0*/  IMAD.MOV.U32 R135, RZ, RZ, R163 ;  /* 0x000000ffff877224 */ /* 0x000fe200078e00a3 */
[----:B------:R-:W-:Y:S04]  /*79400*/  LDS R12, [R3+0x10100] ;  /* 0x01010000030c7984 */ /* 0x000fe80000000800 */
[----:B------:R-:W4:Y:S11]  /*79410*/  LDS R13, [R4+0x10100] ;  /* 0x01010000040d7984 */ /* 0x000f360000000800 */
[----:B------:R-:W-:Y:S05]  /*79420*/  @!UPT UIADD3 URZ, URZ, URZ, URZ ;  /* 0x0000003f3f3ff290 */ /* 0x000fea000fffe03f */
[----:B------:R-:W-:Y:S02]  /*79430*/  IMAD.MOV.U32 R71, RZ, RZ, R16 ;  /* 0x000000ffff477224 */ /* 0x000fe400078e0010 */
[----:B------:R-:W-:Y:S01]  /*79440*/  IMAD.MOV.U32 R70, RZ, RZ, R17 ;  /* 0x000000ffff467224 */ /* 0x000fe200078e0011 */
[----:B------:R-:W-:Y:S01]  /*79450*/  MOV R66, R18 ;  /* 0x0000001200427202 */ /* 0x000fe20000000f00 */
[----:B------:R-:W-:Y:S01]  /*79460*/  IMAD.MOV.U32 R67, RZ, RZ, R19 ;  /* 0x000000ffff437224 */ /* 0x000fe200078e0013 */
[----:B------:R1:W-:Y:S01]  /*79470*/  STL [R1+0x4a10], R251 ;  /* 0x004a10fb01007387 */ /* 0x0003e20000100800 */
[C---:B------:R-:W-:Y:S11]  /*79480*/  HMMA.1688.F32.TF32 R160, R8.reuse, R40, R224 ;  /* 0x0000002808a0723c */ /* 0x040ff600000810e0 */
[----:B------:R-:W-:Y:S11]  /*79490*/  @!UPT UIADD3 URZ, URZ, URZ, URZ ;  /* 0x0000003f3f3ff290 */ /* 0x000ff6000fffe03f */
[----:B------:R-:W-:Y:S02]  /*794a0*/  @!UPT UIADD3 URZ, URZ, URZ, URZ ;  /* 0x0000003f3f3ff290 */ /* 0x000fe4000fffe03f */
[----:B------:R-:W-:Y:S02]  /*794b0*/  IMAD.MOV.U32 R86, RZ, RZ, R160 ;  /* 0x000000ffff567224 */ /* 0x000fe400078e00a0 */
[----:B------:R-:W-:Y:S02]  /*794c0*/  IMAD.MOV.U32 R98, RZ, RZ, R161 ;  /* 0x000000ffff627224 */ /* 0x000fe400078e00a1 */
[----:B------:R-:W-:Y:S01]  /*794d0*/  IMAD.MOV.U32 R99, RZ, RZ, R162 ;  /* 0x000000ffff637224 */ /* 0x000fe200078e00a2 */
[C---:B--2---:R-:W-:Y:S08]  /*794e0*/  HMMA.1688.F32.TF32 R16, R8.reuse, R152, R228 ;  /* 0x000000980810723c */ /* 0x044ff000000810e4 */
[C---:B------:R-:W-:Y:S11]  /*794f0*/  HMMA.1688.F32.TF32 R244, R8.reuse, R44, R244 ;  /* 0x0000002c08f4723c */ /* 0x040ff600000810f4 */
[----:B------:R-:W-:Y:S05]  /*79500*/  @!UPT UIADD3 URZ, URZ, URZ, URZ ;  /* 0x0000003f3f3ff290 */ /* 0x000fea000fffe03f */
[----:B------:R-:W-:Y:S02]  /*79510*/  IMAD.MOV.U32 R95, RZ, RZ, R16 ;  /* 0x000000ffff5f7224 */ /* 0x000fe400078e0010 */
[----:B------:R-:W-:Y:S02]  /*79520*/  IMAD.MOV.U32 R87, RZ, RZ, R17 ;  /* 0x000000ffff577224 */ /* 0x000fe400078e0011 */
[----:B------:R-:W-:Y:S01]  /*79530*/  IMAD.MOV.U32 R90, RZ, RZ, R18 ;  /* 0x000000ffff5a7224 */ /* 0x000fe200078e0012 */
[----:B------:R-:W-:Y:S02]  /*79540*/  MOV R91, R19 ;  /* 0x00000013005b7202 */ /* 0x000fe40000000f00 */
[C---:B------:R-:W-:Y:S01]  /*79550*/  HMMA.1688.F32.TF32 R16, R8.reuse, R120, R28 ;  /* 0x000000780810723c */ /* 0x040fe2000008101c */
[----:B------:R-:W-:Y:S01]  /*79560*/  STL.64 [R1+0x4af8], R246 ;  /* 0x004af8f601007387 */ /* 0x000fe20000100a00 */
[----:B------:R2:W-:Y:S02]  /*79570*/  STL.64 [R1+0x4af0], R244 ;  /* 0x004af0f401007387 */ /* 0x0005e40000100a00 */
[----:B------:R-:W-:Y:S02]  /*79580*/  STL.64 [R1+0x4cd8], R158 ;  /* 0x004cd89e01007387 */ /* 0x000fe40000100a00 */
[----:B------:R1:W-:Y:S01]  /*79590*/  STL.64 [R1+0x4cd0], R156 ;  /* 0x004cd09c01007387 */ /* 0x0003e20000100a00 */
[----:B------:R-:W-:Y:S01]  /*795a0*/  STL.64 [R1+0x4cc8], R154 ;  /* 0x004cc89a01007387 */ /* 0x000fe20000100a00 */
[----:B------:R1:W-:Y:S11]  /*795b0*/  STL.64 [R1+0x4cc0], R152 ;  /* 0x004cc09801007387 */ /* 0x0003f60000100a00 */
[----:B------:R-:W-:Y:S05]  /*795c0*/  @!UPT UIADD3 URZ, URZ, URZ, URZ ;  /* 0x0000003f3f3ff290 */ /* 0x000fea000fffe03f */
[----:B-1----:R-:W-:Y:S02]  /*795d0*/  IMAD.MOV.U32 R63, RZ, RZ, R16 ;  /* 0x000000ffff3f7224 */ /* 0x002fe400078e0010 */
[----:B------:R-:W-:Y:S02]  /*795e0*/  IMAD.MOV.U32 R62, RZ, RZ, R17 ;  /* 0x000000ffff3e7224 */ /* 0x000fe400078e0011 */
[----:B------:R-:W-:Y:S02]  /*795f0*/  IMAD.MOV.U32 R75, RZ, RZ, R18 ;  /* 0x000000ffff4b7224 */ /* 0x000fe400078e0012 */
[----:B------:R-:W-:Y:S02]  /*79600*/  IMAD.MOV.U32 R74, RZ, RZ, R19 ;  /* 0x000000ffff4a7224 */ /* 0x000fe400078e0013 */
[----:B------:R-:W-:Y:S01]  /*79610*/  HMMA.1688.F32.TF32 R16, R8, R116, R24 ;  /* 0x000000740810723c */ /* 0x000fe20000081018 */
        /* <DEDUP_REMOVED lines=11> */
[----:B------:R-:W4:Y:S06]  /*796d0*/  LDL.LU R23, [R1+0x30dc] ;  /* 0x0030dc0001177983 */ /* 0x000f2c0000300800 */
[----:B---3--:R-:W-:Y:S01]  /*796e0*/  MOV R250, R16 ;  /* 0x0000001000fa7202 */ /* 0x008fe20000000f00 */
[----:B------:R-:W-:Y:S01]  /*796f0*/  IMAD.MOV.U32 R251, RZ, RZ, R17 ;  /* 0x000000fffffb7224 */ /* 0x000fe200078e0011 */
[----:B------:R-:W3:Y:S01]  /*79700*/  LDL.LU R16, [R1+0x30e0] ;  /* 0x0030e00001107983 */ /* 0x000ee20000300800 */
[----:B------:R-:W-:-:S02]  /*79710*/  IMAD.MOV.U32 R59, RZ, RZ, R18 ;  /* 0x000000ffff3b7224 */ /* 0x000fc400078e0012 */
[----:B------:R-:W3:Y:S02]  /*79720*/  LDL.LU R17, [R1+0x30e4] ;  /* 0x0030e40001117983 */ /* 0x000ee40000300800 */
[----:B------:R-:W-:Y:S01]  /*79730*/  IMAD.MOV.U32 R58, RZ, RZ, R19 ;  /* 0x000000ffff3a7224 */ /* 0x000fe200078e0013 */
        /* <DEDUP_REMOVED lines=58> */
[----:B--2---:R-:W2:Y:S02]  /*79ae0*/  LDL.LU R244, [R1+0x3220] ;  /* 0x0032200001f47983 */ /* 0x004ea40000300800 */
[----:B------:R-:W2:Y:S01]  /*79af0*/  LDL.LU R245, [R1+0x3224] ;  /* 0x0032240001f57983 */ /* 0x000ea20000300800 */
[----:B------:R-:W2:Y:S01]  /*79b00*/  LDL.LU R246, [R1+0x3228] ;  /* 0x0032280001f67983 */ /* 0x000ea20000300800 */
[----:B------:R-:W2:Y:S02]  /*79b10*/  LDL.LU R247, [R1+0x322c] ;  /* 0x00322c0001f77983 */ /* 0x000ea40000300800 */
[----:B------:R-:W2:Y:S02]  /*79b20*/  LDL.LU R156, [R1+0x3230] ;  /* 0x00323000019c7983 */ /* 0x000ea40000300800 */
[----:B------:R-:W2:Y:S01]  /*79b30*/  LDL.LU R157, [R1+0x3234] ;  /* 0x00323400019d7983 */ /* 0x000ea20000300800 */
[----:B------:R-:W2:Y:S01]  /*79b40*/  LDL.LU R158, [R1+0x3238] ;  /* 0x00323800019e7983 */ /* 0x000ea20000300800 */
[----:B------:R-:W2:Y:S02]  /*79b50*/  LDL.LU R159, [R1+0x323c] ;  /* 0x00323c00019f7983 */ /* 0x000ea40000300800 */
[----:B------:R-:W3:Y:S02]  /*79b60*/  LDL.LU R160, [R1+0x31f0] ;  /* 0x0031f00001a07983 */ /* 0x000ee40000300800 */
[----:B------:R-:W3:Y:S02]  /*79b70*/  LDL.LU R161, [R1+0x31f4] ;  /* 0x0031f40001a17983 */ /* 0x000ee40000300800 */
[----:B------:R-:W-:Y:S01]  /*79b80*/  IMAD.MOV.U32 R94, RZ, RZ, R163 ;  /* 0x000000ffff5e7224 */ /* 0x000fe200078e00a3 */
        /* <DEDUP_REMOVED lines=26> */
[----:B------:R-:W-:Y:S02]  /*79d30*/  STL.64 [R1+0x4b08], R250 ;  /* 0x004b08fa01007387 */ /* 0x000fe40000100a00 */
[----:B------:R-:W-:Y:S01]  /*79d40*/  STL.64 [R1+0x4b00], R248 ;  /* 0x004b00f801007387 */ /* 0x000fe20000100a00 */
[C---:B--2---:R-:W-:Y:S08]  /*79d50*/  HMMA.1688.F32.TF32 R152, R8.reuse, R148, R156 ;  /* 0x000000940898723c */ /* 0x044ff0000008109c */
[C---:B------:R-:W-:Y:S08]  /*79d60*/  HMMA.1688.F32.TF32 R244, R8.reuse, R144, R244 ;  /* 0x0000009008f4723c */ /* 0x040ff000000810f4 */
[C---:B---3--:R-:W-:Y:S07]  /*79d70*/  HMMA.1688.F32.TF32 R156, R8.reuse, R140, R236 ;  /* 0x0000008c089c723c */ /* 0x048fee00000810ec */
[----:B------:R-:W-:Y:S01]  /*79d80*/  STL.64 [R1+0x390], R152 ;  /* 0x0003909801007387 */ /* 0x000fe20000100a00 */
[----:B------:R1:W-:Y:S02]  /*79d90*/  STL.64 [R1+0x398], R154 ;  /* 0x0003989a01007387 */ /* 0x0003e40000100a00 */
[C---:B-1----:R-:W-:Y:S05]  /*79da0*/  HMMA.1688.F32.TF32 R152, R8.reuse, R136, R240 ;  /* 0x000000880898723c */ /* 0x042fea00000810f0 */
[----:B------:R-:W-:Y:S01]  /*79db0*/  STL.64 [R1+0x380], R244 ;  /* 0x000380f401007387 */ /* 0x000fe20000100a00 */
[----:B------:R-:W-:Y:S02]  /*79dc0*/  STL.64 [R1+0x388], R246 ;  /* 0x000388f601007387 */ /* 0x000fe40000100a00 */
[C---:B----4-:R-:W-:Y:S05]  /*79dd0*/  HMMA.1688.F32.TF32 R160, R8.reuse, R132, R160 ;  /* 0x0000008408a0723c */ /* 0x050fea00000810a0 */
[----:B------:R-:W-:Y:S01]  /*79de0*/  STL.64 [R1+0x370], R156 ;  /* 0x0003709c01007387 */ /* 0x000fe20000100a00 */
[----:B------:R1:W-:Y:S02]  /*79df0*/  STL.64 [R1+0x378], R158 ;  /* 0x0003789e01007387 */ /* 0x0003e40000100a00 */
[C---:B-1----:R-:W-:Y:S07]  /*79e00*/  HMMA.1688.F32.TF32 R156, R8.reuse, R128, R164 ;  /* 0x00000080089c723c */ /* 0x042fee00000810a4 */
[----:B------:R-:W-:Y:S01]  /*79e10*/  STL.64 [R1+0x360], R152 ;  /* 0x0003609801007387 */ /* 0x000fe20000100a00 */
[----:B------:R1:W-:Y:S02]  /*79e20*/  STL.64 [R1+0x368], R154 ;  /* 0x0003689a01007387 */ /* 0x0003e40000100a00 */
[C---:B-1----:R-:W-:Y:S05]  /*79e30*/  HMMA.1688.F32.TF32 R152, R8.reuse, R124, R168 ;  /* 0x0000007c0898723c */ /* 0x042fea00000810a8 */
[----:B------:R-:W-:Y:S01]  /*79e40*/  STL.64 [R1+0x350], R160 ;  /* 0x000350a001007387 */ /* 0x000fe20000100a00 */
[----:B------:R1:W-:Y:S07]  /*79e50*/  STL.64 [R1+0x358], R162 ;  /* 0x000358a201007387 */ /* 0x0003ee0000100a00 */
[----:B------:R-:W-:Y:S02]  /*79e60*/  STL.64 [R1+0x340], R156 ;  /* 0x0003409c01007387 */ /* 0x000fe40000100a00 */
[----:B------:R2:W-:Y:S01]  /*79e70*/  STL.64 [R1+0x348], R158 ;  /* 0x0003489e01007387 */ /* 0x0005e20000100a00 */
[C---:B-1----:R-:W-:Y:S08]  /*79e80*/  HMMA.1688.F32.TF32 R160, R8.reuse, R112, R172 ;  /* 0x0000007008a0723c */ /* 0x042ff000000810ac */
[C---:B--2---:R-:W-:Y:S01]  /*79e90*/  HMMA.1688.F32.TF32 R156, R8.reuse, R108, R176 ;  /* 0x0000006c089c723c */ /* 0x044fe200000810b0 */
[----:B------:R-:W-:Y:S01]  /*79ea0*/  STL.64 [R1+0x330], R152 ;  /* 0x0003309801007387 */ /* 0x000fe20000100a00 */
[----:B------:R1:W-:Y:S06]  /*79eb0*/  STL.64 [R1+0x338], R154 ;  /* 0x0003389a01007387 */ /* 0x0003ec0000100a00 */
[C---:B-1----:R-:W-:Y:S07]  /*79ec0*/  HMMA.1688.F32.TF32 R152, R8.reuse, R104, R180 ;  /* 0x000000680898723c */ /* 0x042fee00000810b4 */
        /* <DEDUP_REMOVED lines=31> */
[C---:B------:R-:W-:Y:S08]  /*7a0c0*/  HMMA.1688.F32.TF32 R20, R8.reuse, R52, R20 ;  /* 0x000000340814723c */ /* 0x040ff00000081014 */
[C---:B-1----:R-:W-:Y:S08]  /*7a0d0*/  HMMA.1688.F32.TF32 R160, R8.reuse, R64, R220 ;  /* 0x0000004008a0723c */ /* 0x042ff000000810dc */
[C---:B--2---:R-:W-:Y:S01]  /*7a0e0*/  HMMA.1688.F32.TF32 R156, R8.reuse, R60, R224 ;  /* 0x0000003c089c723c */ /* 0x044fe200000810e0 */
[----:B------:R-:W-:Y:S01]  /*7a0f0*/  STL.64 [R1+0xa0], R152 ;  /* 0x0000a09801007387 */ /* 0x000fe20000100a00 */
[----:B------:R1:W-:Y:S06]  /*7a100*/  STL.64 [R1+0xa8], R154 ;  /* 0x0000a89a01007387 */ /* 0x0003ec0000100a00 */
[C---:B-1----:R-:W-:Y:S08]  /*7a110*/  HMMA.1688.F32.TF32 R152, R8.reuse, R56, R16 ;  /* 0x000000380898723c */ /* 0x042ff00000081010 */
[----:B------:R-:W-:Y:S08]  /*7a120*/  HMMA.1688.F32.TF32 R16, R8, R48, R232 ;  /* 0x000000300810723c */ /* 0x000ff000000810e8 */
[C---:B------:R-:W-:Y:S01]  /*7a130*/  HMMA.1688.F32.TF32 R8, R12.reuse, R44, R228 ;  /* 0x0000002c0c08723c */ /* 0x040fe200000810e4 */
[----:B------:R-:W-:Y:S01]  /*7a140*/  STL.64 [R1+0x90], R160 ;  /* 0x000090a001007387 */ /* 0x000fe20000100a00 */
[----:B------:R-:W-:Y:S02]  /*7a150*/  STL.64 [R1+0x98], R162 ;  /* 0x000098a201007387 */ /* 0x000fe40000100a00 */
[----:B------:R-:W-:Y:S02]  /*7a160*/  STL.64 [R1+0x80], R156 ;  /* 0x0000809c01007387 */ /* 0x000fe40000100a00 */
[----:B------:R-:W-:Y:S01]  /*7a170*/  STL.64 [R1+0x88], R158 ;  /* 0x0000889e01007387 */ /* 0x000fe20000100a00 */
[----:B------:R-:W-:Y:S04]  /*7a180*/  LDS R228, [R3+0x10180] ;  /* 0x0101800003e47984 */ /* 0x000fe80000000800 */
[----:B------:R-:W-:Y:S04]  /*7a190*/  LDS R230, [R3+0x12180] ;  /* 0x0121800003e67984 */ /* 0x000fe80000000800 */
[----:B------:R-:W-:Y:S04]  /*7a1a0*/  LDS R229, [R4+0x10180] ;  /* 0x0101800004e57984 */ /* 0x000fe80000000800 */
[----:B------:R-:W1:Y:S04]  /*7a1b0*/  LDS R231, [R4+0x12180] ;  /* 0x0121800004e77984 */ /* 0x000e680000000800 */
[----:B------:R-:W-:Y:S01]  /*7a1c0*/  STL.64 [R1+0x70], R152 ;  /* 0x0000709801007387 */ /* 0x000fe20000100a00 */
[----:B------:R-:W-:Y:S02]  /*7a1d0*/  STL.64 [R1+0x78], R154 ;  /* 0x0000789a01007387 */ /* 0x000fe40000100a00 */
[----:B------:R-:W-:Y:S02]  /*7a1e0*/  STL.64 [R1+0x60], R20 ;  /* 0x0000601401007387 */ /* 0x000fe40000100a00 */
[----:B------:R-:W-:Y:S01]  /*7a1f0*/  STL.64 [R1+0x68], R22 ;  /* 0x0000681601007387 */ /* 0x000fe20000100a00 */
[----:B------:R-:W-:Y:S01]  /*7a200*/  STL.64 [R1+0x50], R16 ;  /* 0x0000501001007387 */ /* 0x000fe20000100a00 */
[----:B------:R2:W-:Y:S02]  /*7a210*/  STL.64 [R1+0x58], R18 ;  /* 0x0000581201007387 */ /* 0x0005e40000100a00 */
[----:B------:R-:W-:Y:S02]  /*7a220*/  STL.64 [R1+0x40], R8 ;  /* 0x0000400801007387 */ /* 0x000fe40000100a00 */
[----:B------:R3:W-:Y:S01]  /*7a230*/  STL.64 [R1+0x48], R10 ;  /* 0x0000480a01007387 */ /* 0x0007e20000100a00 */
[C---:B--2---:R-:W-:Y:S08]  /*7a240*/  HMMA.1688.F32.TF32 R16, R12.reuse, R40, R28 ;  /* 0x000000280c10723c */ /* 0x044ff0000008101c */
[C---:B---3--:R-:W-:Y:S01]  /*7a250*/  HMMA.1688.F32.TF32 R8, R12.reuse, R36, R24 ;  /* 0x000000240c08723c */ /* 0x048fe20000081018 */
[----:B------:R-:W2:Y:S11]  /*7a260*/  LDL.LU R28, [R1+0x2f00] ;  /* 0x002f0000011c7983 */ /* 0x000eb60000300800 */
[----:B------:R-:W-:Y:S03]  /*7a270*/  @!UPT UIADD3 URZ, URZ, URZ, URZ ;  /* 0x0000003f3f3ff290 */ /* 0x000fe6000fffe03f */
[----:B------:R3:W-:Y:S01]  /*7a280*/  STL.64 [R1+0x310], R16 ;  /* 0x0003101001007387 */ /* 0x0007e20000100a00 */
[----:B------:R4:W-:Y:S07]  /*7a290*/  STL.64 [R1+0x318], R18 ;  /* 0x0003181201007387 */ /* 0x0009ee0000100a00 */
[----:B------:R1:W-:Y:S02]  /*7a2a0*/  STL.64 [R1+0x300], R8 ;  /* 0x0003000801007387 */ /* 0x0003e40000100a00 */
[----:B------:R1:W-:Y:S01]  /*7a2b0*/  STL.64 [R1+0x308], R10 ;  /* 0x0003080a01007387 */ /* 0x0003e20000100a00 */
[----:B------:R-:W2:Y:S01]  /*7a2c0*/  LDL.LU R29, [R1+0x2f04] ;  /* 0x002f0400011d7983 */ /* 0x000ea20000300800 */
[----:B------:R-:W2:Y:S02]  /*7a2d0*/  LDL.LU R30, [R1+0x2f08] ;  /* 0x002f0800011e7983 */ /* 0x000ea40000300800 */
[----:B------:R-:W2:Y:S02]  /*7a2e0*/  LDL.LU R31, [R1+0x2f0c] ;  /* 0x002f0c00011f7983 */ /* 0x000ea40000300800 */
[----:B------:R-:W2:Y:S01]  /*7a2f0*/  LDL.LU R20, [R1+0x2f20] ;  /* 0x002f200001147983 */ /* 0x000ea20000300800 */
[----:B------:R-:W2:Y:S01]  /*7a300*/  LDL.LU R21, [R1+0x2f24] ;  /* 0x002f240001157983 */ /* 0x000ea20000300800 */
[----:B------:R-:W2:Y:S02]  /*7a310*/  LDL.LU R22, [R1+0x2f28] ;  /* 0x002f280001167983 */ /* 0x000ea40000300800 */
[----:B------:R-:W2:Y:S01]  /*7a320*/  LDL.LU R23, [R1+0x2f2c] ;  /* 0x002f2c0001177983 */ /* 0x000ea20000300800 */
[----:B---3--:R-:W3:Y:S01]  /*7a330*/  LDL.LU R16, [R1+0x2f30] ;  /* 0x002f300001107983 */ /* 0x008ee20000300800 */
[----:B------:R-:W3:Y:S02]  /*7a340*/  LDL.LU R17, [R1+0x2f34] ;  /* 0x002f340001117983 */ /* 0x000ee40000300800 */
[----:B----4-:R-:W3:Y:S02]  /*7a350*/  LDL.LU R18, [R1+0x2f38] ;  /* 0x002f380001127983 */ /* 0x010ee40000300800 */
[----:B------:R-:W3:Y:S01]  /*7a360*/  LDL.LU R19, [R1+0x2f3c] ;  /* 0x002f3c0001137983 */ /* 0x000ee20000300800 */
        /* <DEDUP_REMOVED lines=104> */
[C---:B--2---:R-:W-:Y:S11]  /*7a9f0*/  HMMA.1688.F32.TF32 R156, R12.reuse, R32, R156 ;  /* 0x000000200c9c723c */ /* 0x044ff6000008109c */
[----:B------:R-:W-:Y:S11]  /*7aa00*/  @!UPT UIADD3 URZ, URZ, URZ, URZ ;  /* 0x0000003f3f3ff290 */ /* 0x000ff6000fffe03f */
[----:B------:R-:W-:Y:S01]  /*7aa10*/  @!UPT UIADD3 URZ, URZ, URZ, URZ ;  /* 0x0000003f3f3ff290 */ /* 0x000fe2000fffe03f */
[----:B------:R-:W-:Y:S01]  /*7aa20*/  STL.64 [R1+0x2f0], R156 ;  /* 0x0002f09c01007387 */ /* 0x000fe20000100a00 */
[----:B------:R1:W-:Y:S03]  /*7aa30*/  STL.64 [R1+0x2f8], R158 ;  /* 0x0002f89e01007387 */ /* 0x0003e60000100a00 */
[----:B-1----:R-:W2:Y:S01]  /*7aa40*/  LDL.LU.64 R158, [R1+0x4cd8] ;  /* 0x004cd800019e7983 */ /* 0x002ea20000300a00 */
[----:B------:R-:W2:Y:S02]  /*7aa50*/  LDL.LU.64 R156, [R1+0x4cd0] ;  /* 0x004cd000019c7983 */ /* 0x000ea40000300a00 */
[C---:B--2---:R-:W-:Y:S11]  /*7aa60*/  HMMA.1688.F32.TF32 R152, R12.reuse, R156, R152 ;  /* 0x0000009c0c98723c */ /* 0x044ff60000081098 */
[----:B------:R-:W-:Y:S11]  /*7aa70*/  @!UPT UIADD3 URZ, URZ, URZ, URZ ;  /* 0x0000003f3f3ff290 */ /* 0x000ff6000fffe03f */
[----:B------:R-:W-:Y:S01]  /*7aa80*/  @!UPT UIADD3 URZ, URZ, URZ, URZ ;  /* 0x0000003f3f3ff290 */ /* 0x000fe2000fffe03f */
[----:B------:R-:W-:Y:S01]  /*7aa90*/  STL.64 [R1+0x2e0], R152 ;  /* 0x0002e09801007387 */ /* 0x000fe20000100a00 */
[----:B------:R1:W-:Y:S03]  /*7aaa0*/  STL.64 [R1+0x2e8], R154 ;  /* 0x0002e89a01007387 */ /* 0x0003e60000100a00 */
[----:B-1----:R-:W2:Y:S01]  /*7aab0*/  LDL.LU.64 R154, [R1+0x4cc8] ;  /* 0x004cc800019a7983 */ /* 0x002ea20000300a00 */
[----:B------:R-:W2:Y:S01]  /*7aac0*/  LDL.LU.64 R152, [R1+0x4cc0] ;  /* 0x004cc00001987983 */ /* 0x000ea20000300a00 */
[C---:B------:R-:W-:Y:S08]  /*7aad0*/  HMMA.1688.F32.TF32 R164, R12.reuse, R120, R164 ;  /* 0x000000780ca4723c */ /* 0x040ff000000810a4 */
[C---:B------:R-:W-:Y:S08]  /*7aae0*/  HMMA.1688.F32.TF32 R168, R12.reuse, R116, R168 ;  /* 0x000000740ca8723c */ /* 0x040ff000000810a8 */
[C---:B------:R-:W-:Y:S08]  /*7aaf0*/  HMMA.1688.F32.TF32 R172, R12.reuse, R148, R172 ;  /* 0x000000940cac723c */ /* 0x040ff000000810ac */
        /* <DEDUP_REMOVED lines=14> */
[C---:B--2---:R-:W-:Y:S11]  /*7abe0*/  HMMA.1688.F32.TF32 R160, R12.reuse, R152, R160 ;  /* 0x000000980ca0723c */ /* 0x044ff600000810a0 */
[----:B------:R-:W-:Y:S11]  /*7abf0*/  @!UPT UIADD3 URZ, URZ, URZ, URZ ;  /* 0x0000003f3f3ff290 */ /* 0x000ff6000fffe03f */
[----:B------:R-:W-:Y:S01]  /*7ac00*/  @!UPT UIADD3 URZ, URZ, URZ, URZ ;  /* 0x0000003f3f3ff290 */ /* 0x000fe2000fffe03f */
[----:B------:R1:W-:Y:S01]  /*7ac10*/  STL.64 [R1+0x2d0], R160 ;  /* 0x0002d0a001007387 */ /* 0x0003e20000100a00 */
[----:B------:R-:W-:Y:S03]  /*7ac20*/  STL.64 [R1+0x2d8], R162 ;  /* 0x0002d8a201007387 */ /* 0x000fe60000100a00 */
[----:B-1----:R-:W2:Y:S01]  /*7ac30*/  LDL.LU.64 R160, [R1+0x4cb8] ;  /* 0x004cb80001a07983 */ /* 0x002ea20000300a00 */
[----:B------:R1:W-:Y:S02]  /*7ac40*/  STL.64 [R1+0x2c0], R164 ;  /* 0x0002c0a401007387 */ /* 0x0003e40000100a00 */
[----:B------:R-:W-:Y:S01]  /*7ac50*/  STL.64 [R1+0x2c8], R166 ;  /* 0x0002c8a601007387 */ /* 0x000fe20000100a00 */
[----:B-1----:R-:W3:Y:S01]  /*7ac60*/  LDL.LU.64 R164, [R1+0x4cb0] ;  /* 0x004cb00001a47983 */ /* 0x002ee20000300a00 */
[----:B------:R1:W-:Y:S02]  /*7ac70*/  STL.64 [R1+0x2b0], R168 ;  /* 0x0002b0a801007387 */ /* 0x0003e40000100a00 */
[----:B------:R-:W-:Y:S01]  /*7ac80*/  STL.64 [R1+0x2b8], R170 ;  /* 0x0002b8aa01007387 */ /* 0x000fe20000100a00 */
[----:B-1----:R-:W2:Y:S01]  /*7ac90*/  LDL.LU.64 R168, [R1+0x4ca8] ;  /* 0x004ca80001a87983 */ /* 0x002ea20000300a00 */
        /* <DEDUP_REMOVED lines=41> */
[----:B-1----:R-:W3:Y:S01]  /*7af30*/  LDL.LU.64 R224, [R1+0x4c38] ;  /* 0x004c380001e07983 */ /* 0x002ee20000300a00 */
[C---:B------:R-:W-:Y:S01]  /*7af40*/  HMMA.1688.F32.TF32 R248, R12.reuse, R80, R248 ;  /* 0x000000500cf8723c */ /* 0x040fe200000810f8 */
[----:B------:R-:W-:Y:S02]  /*7af50*/  STL.64 [R1+0x1c0], R8 ;  /* 0x0001c00801007387 */ /* 0x000fe40000100a00 */
[----:B------:R1:W-:Y:S05]  /*7af60*/  STL.64 [R1+0x1c8], R10 ;  /* 0x0001c80a01007387 */ /* 0x0003ea0000100a00 */
[C---:B-1----:R-:W-:Y:S08]  /*7af70*/  HMMA.1688.F32.TF32 R8, R12.reuse, R76, R244 ;  /* 0x0000004c0c08723c */ /* 0x042ff000000810f4 */
[C---:B------:R-:W-:Y:S08]  /*7af80*/  HMMA.1688.F32.TF32 R244, R12.reuse, R72, R236 ;  /* 0x000000480cf4723c */ /* 0x040ff000000810ec */
[C---:B----4-:R-:W-:Y:S01]  /*7af90*/  HMMA.1688.F32.TF32 R236, R12.reuse, R68, R240 ;  /* 0x000000440cec723c */ /* 0x050fe200000810f0 */
[----:B------:R-:W-:Y:S01]  /*7afa0*/  STL.64 [R1+0x1b0], R248 ;  /* 0x0001b0f801007387 */ /* 0x000fe20000100a00 */
[----:B------:R-:W-:Y:S05]  /*7afb0*/  STL.64 [R1+0x1b8], R250 ;  /* 0x0001b8fa01007387 */ /* 0x000fea0000100a00 */
[----:B------:R-:W-:Y:S01]  /*7afc0*/  STL.64 [R1+0x1a0], R8 ;  /* 0x0001a00801007387 */ /* 0x000fe20000100a00 */
[----:B------:R1:W-:Y:S02]  /*7afd0*/  STL.64 [R1+0x1a8], R10 ;  /* 0x0001a80a01007387 */ /* 0x0003e40000100a00 */
[C---:B-1----:R-:W-:Y:S05]  /*7afe0*/  HMMA.1688.F32.TF32 R8, R12.reuse, R64, R16 ;  /* 0x000000400c08723c */ /* 0x042fea0000081010 */
[----:B------:R-:W-:Y:S01]  /*7aff0*/  STL.64 [R1+0x190], R244 ;  /* 0x000190f401007387 */ /* 0x000fe20000100a00 */
[----:B------:R-:W-:Y:S07]  /*7b000*/  STL.64 [R1+0x198], R246 ;  /* 0x000198f601007387 */ /* 0x000fee0000100a00 */
[----:B------:R-:W-:Y:S02]  /*7b010*/  STL.64 [R1+0x180], R236 ;  /* 0x000180ec01007387 */ /* 0x000fe40000100a00 */
[----:B------:R-:W-:Y:S01]  /*7b020*/  STL.64 [R1+0x188], R238 ;  /* 0x000188ee01007387 */ /* 0x000fe20000100a00 */
[C---:B------:R-:W-:Y:S08]  /*7b030*/  HMMA.1688.F32.TF32 R20, R12.reuse, R60, R20 ;  /* 0x0000003c0c14723c */ /* 0x040ff00000081014 */
[C---:B------:R-:W-:Y:S01]  /*7b040*/  HMMA.1688.F32.TF32 R16, R12.reuse, R56, R232 ;  /* 0x000000380c10723c */ /* 0x040fe200000810e8 */
[----:B------:R-:W-:Y:S01]  /*7b050*/  STL.64 [R1+0x170], R8 ;  /* 0x0001700801007387 */ /* 0x000fe20000100a00 */
[----:B------:R1:W-:Y:S06]  /*7b060*/  STL.64 [R1+0x178], R10 ;  /* 0x0001780a01007387 */ /* 0x0003ec0000100a00 */
[C---:B-1----:R-:W-:Y:S07]  /*7b070*/  HMMA.1688.F32.TF32 R8, R12.reuse, R52, R28 ;  /* 0x000000340c08723c */ /* 0x042fee000008101c */
[----:B------:R1:W-:Y:S01]  /*7b080*/  STL.64 [R1+0x160], R20 ;  /* 0x0001601401007387 */ /* 0x0003e20000100a00 */
[----:B------:R4:W-:Y:S01]  /*7b090*/  STL.64 [R1+0x168], R22 ;  /* 0x0001681601007387 */ /* 0x0009e20000100a00 */
[----:B------:R-:W-:Y:S11]  /*7b0a0*/  HMMA.1688.F32.TF32 R12, R12, R48, R24 ;  /* 0x000000300c0c723c */ /* 0x000ff60000081018 */
[----:B------:R-:W-:Y:S03]  /*7b0b0*/  @!UPT UIADD3 URZ, URZ, URZ, URZ ;  /* 0x0000003f3f3ff290 */ /* 0x000fe6000fffe03f */
[----:B------:R-:W-:Y:S01]  /*7b0c0*/  STL.64 [R1+0x47b0], R10 ;  /* 0x0047b00a01007387 */ /* 0x000fe20000100a00 */
[----:B------:R-:W-:Y:S02]  /*7b0d0*/  STL.64 [R1+0x150], R16 ;  /* 0x0001501001007387 */ /* 0x000fe40000100a00 */
[----:B------:R1:W-:Y:S02]  /*7b0e0*/  STL.64 [R1+0x158], R18 ;  /* 0x0001581201007387 */ /* 0x0003e40000100a00 */
[----:B------:R-:W-:Y:S01]  /*7b0f0*/  STL.64 [R1+0x47a8], R8 ;  /* 0x0047a80801007387 */ /* 0x000fe20000100a00 */
[----:B--2---:R-:W-:Y:S01]  /*7b100*/  MOV R29, R221 ;  /* 0x000000dd001d7202 */ /* 0x004fe20000000f00 */
[----:B------:R-:W-:Y:S02]  /*7b110*/  IMAD.MOV.U32 R30, RZ, RZ, R220 ;  /* 0x000000ffff1e7224 */ /* 0x000fe400078e00dc */
[----:B---3--:R-:W-:Y:S02]  /*7b120*/  IMAD.MOV.U32 R28, RZ, RZ, R225 ;  /* 0x000000ffff1c7224 */ /* 0x008fe400078e00e1 */
[----:B------:R-:W2:Y:S01]  /*7b130*/  LDL.LU R225, [R1+0x4c34] ;  /* 0x004c340001e17983 */ /* 0x000ea20000300800 */
[----:B------:R-:W3:Y:S02]  /*7b140*/  LDL.LU R221, [R1+0x4c30] ;  /* 0x004c300001dd7983 */ /* 0x000ee40000300800 */
[----:B------:R-:W3:Y:S02]  /*7b150*/  LDL.LU R220, [R1+0x4c2c] ;  /* 0x004c2c0001dc7983 */ /* 0x000ee40000300800 */
[----:B------:R-:W-:-:S02]  /*7b160*/  IMAD.MOV.U32 R31, RZ, RZ, R224 ;  /* 0x000000ffff1f7224 */ /* 0x000fc400078e00e0 */
        /* <DEDUP_REMOVED lines=9> */
[----:B-1----:R-:W3:Y:S02]  /*7b200*/  LDL.LU R20, [R1+0x2ed0] ;  /* 0x002ed00001147983 */ /* 0x002ee40000300800 */
[----:B------:R-:W3:Y:S02]  /*7b210*/  LDL.LU R21, [R1+0x2ed4] ;  /* 0x002ed40001157983 */ /* 0x000ee40000300800 */
[----:B----4-:R-:W4:Y:S01]  /*7b220*/  LDL.LU R22, [R1+0x2ed8] ;  /* 0x002ed80001167983 */ /* 0x010f220000300800 */
        /* <DEDUP_REMOVED lines=9> */
[----:B------:R-:W-:Y:S01]  /*7b2c0*/  HMMA.1688.F32.TF32 R28, R228, R152, R28 ;  /* 0x00000098e41c723c */ /* 0x000fe2000008101c */
[----:B------:R-:W4:Y:S02]  /*7b2d0*/  LDL.LU R170, [R1+0x2e88] ;  /* 0x002e880001aa7983 */ /* 0x000f240000300800 */
[----:B------:R-:W4:Y:S01]  /*7b2e0*/  LDL.LU R171, [R1+0x2e8c] ;  /* 0x002e8c0001ab7983 */ /* 0x000f220000300800 */
[----:B------:R-:W-:Y:S01]  /*7b2f0*/  STL.64 [R1+0x47c0], R14 ;  /* 0x0047c00e01007387 */ /* 0x000fe20000100a00 */
[----:B------:R-:W-:Y:S02]  /*7b300*/  STL.64 [R1+0x47b8], R12 ;  /* 0x0047b80c01007387 */ /* 0x000fe40000100a00 */
[----:B------:R-:W-:-:S02]  /*7b310*/  IMAD.MOV.U32 R210, RZ, RZ, R173 ;  /* 0x000000ffffd27224 */ /* 0x000fc400078e00ad */
[----:B------:R-:W-:Y:S01]  /*7b320*/  IMAD.MOV.U32 R211, RZ, RZ, R172 ;  /* 0x000000ffffd37224 */ /* 0x000fe200078e00ac */
[----:B------:R-:W-:Y:S01]  /*7b330*/  MOV R194, R181 ;  /* 0x000000b500c27202 */ /* 0x000fe20000000f00 */
[----:B------:R-:W-:Y:S01]  /*7b340*/  IMAD.MOV.U32 R195, RZ, RZ, R180 ;  /* 0x000000ffffc37224 */ /* 0x000fe200078e00b4 */
        /* <DEDUP_REMOVED lines=9> */
[----:B------:R-:W-:Y:S01]  /*7b3e0*/  HMMA.1688.F32.TF32 R208, R228, R100, R208 ;  /* 0x00000064e4d0723c */ /* 0x000fe200000810d0 */
[----:B------:R-:W-:-:S02]  /*7b3f0*/  IMAD.MOV.U32 R236, RZ, RZ, R216 ;  /* 0x000000ffffec7224 */ /* 0x000fc400078e00d8 */
[----:B------:R-:W-:Y:S01]  /*7b400*/  IMAD.MOV.U32 R237, RZ, RZ, R217 ;  /* 0x000000ffffed7224 */ /* 0x000fe200078e00d9 */
[----:B------:R-:W-:Y:S04]  /*7b410*/  LDS R232, [R3+0x10200] ;  /* 0x0102000003e87984 */ /* 0x000fe80000000800 */
[----:B------:R-:W-:Y:S01]  /*7b420*/  STL.64 [R1+0x47d0], R18 ;  /* 0x0047d01201007387 */ /* 0x000fe20000100a00 */
[----:B------:R1:W-:Y:S02]  /*7b430*/  STL.64 [R1+0x47c8], R16 ;  /* 0x0047c81001007387 */ /* 0x0003e40000100a00 */
[----:B------:R-:W-:Y:S02]  /*7b440*/  STL.64 [R1+0x47e0], R222 ;  /* 0x0047e0de01007387 */ /* 0x000fe40000100a00 */
[----:B------:R2:W-:Y:S01]  /*7b450*/  STL.64 [R1+0x47d8], R220 ;  /* 0x0047d8dc01007387 */ /* 0x0005e20000100a00 */
[----:B------:R-:W-:Y:S01]  /*7b460*/  STL.64 [R1+0x47f0], R226 ;  /* 0x0047f0e201007387 */ /* 0x000fe20000100a00 */
[----:B------:R-:W-:Y:S03]  /*7b470*/  STL.64 [R1+0x47e8], R224 ;  /* 0x0047e8e001007387 */ /* 0x000fe60000100a00 */
[----:B------:R-:W-:Y:S01]  /*7b480*/  STL.64 [R1+0x4800], R22 ;  /* 0x0048001601007387 */ /* 0x000fe20000100a00 */
[----:B------:R3:W-:Y:S03]  /*7b490*/  STL.64 [R1+0x47f8], R20 ;  /* 0x0047f81401007387 */ /* 0x0007e60000100a00 */
[----:B------:R-:W-:Y:S04]  /*7b4a0*/  LDS R234, [R3+0x12200] ;  /* 0x0122000003ea7984 */ /* 0x000fe80000000800 */
[----:B------:R-:W-:Y:S04]  /*7b4b0*/  LDS R233, [R4+0x10200] ;  /* 0x0102000004e97984 */ /* 0x000fe80000000800 */
[----:B------:R-:W4:Y:S04]  /*7b4c0*/  LDS R235, [R4+0x12200] ;  /* 0x0122000004eb7984 */ /* 0x000f280000000800 */
[----:B------:R-:W-:Y:S01]  /*7b4d0*/  STL.64 [R1+0x4810], R26 ;  /* 0x0048101a01007387 */ /* 0x000fe20000100a00 */
[----:B------:R1:W-:Y:S02]  /*7b4e0*/  STL.64 [R1+0x4808], R24 ;  /* 0x0048081801007387 */ /* 0x0003e40000100a00 */
[----:B------:R-:W-:Y:S02]  /*7b4f0*/  STL.64 [R1+0x4820], R30 ;  /* 0x0048201e01007387 */ /* 0x000fe40000100a00 */
[----:B------:R1:W-:Y:S01]  /*7b500*/  STL.64 [R1+0x4818], R28 ;  /* 0x0048181c01007387 */ /* 0x0003e20000100a00 */
[----:B------:R-:W-:Y:S01]  /*7b510*/  STL.64 [R1+0x4830], R162 ;  /* 0x004830a201007387 */ /* 0x000fe20000100a00 */
[----:B------:R-:W-:Y:S02]  /*7b520*/  STL.64 [R1+0x4828], R160 ;  /* 0x004828a001007387 */ /* 0x000fe40000100a00 */
[----:B------:R-:W-:Y:S02]  /*7b530*/  STL.64 [R1+0x4840], R166 ;  /* 0x004840a601007387 */ /* 0x000fe40000100a00 */
[----:B------:R1:W-:Y:S01]  /*7b540*/  STL.64 [R1+0x4838], R164 ;  /* 0x004838a401007387 */ /* 0x0003e20000100a00 */
[----:B------:R-:W2:Y:S01]  /*7b550*/  LDL.LU R173, [R1+0x4c24] ;  /* 0x004c240001ad7983 */ /* 0x000ea20000300800 */
[----:B------:R-:W2:Y:S02]  /*7b560*/  LDL.LU R172, [R1+0x4c20] ;  /* 0x004c200001ac7983 */ /* 0x000ea40000300800 */
[----:B------:R-:W2:Y:S02]  /*7b570*/  LDL.LU R181, [R1+0x4c1c] ;  /* 0x004c1c0001b57983 */ /* 0x000ea40000300800 */
[----:B------:R-:W2:Y:S01]  /*7b580*/  LDL.LU R180, [R1+0x4c18] ;  /* 0x004c180001b47983 */ /* 0x000ea20000300800 */
[----:B------:R-:W2:Y:S01]  /*7b590*/  LDL.LU R178, [R1+0x2e68] ;  /* 0x002e680001b27983 */ /* 0x000ea20000300800 */
[----:B------:R-:W2:Y:S02]  /*7b5a0*/  LDL.LU R179, [R1+0x2e6c] ;  /* 0x002e6c0001b37983 */ /* 0x000ea40000300800 */
        /* <DEDUP_REMOVED lines=13> */
[----:B------:R-:W4:Y:S01]  /*7b680*/  LDL.LU R207, [R1+0x2dfc] ;  /* 0x002dfc0001cf7983 */ /* 0x000f220000300800 */
[----:B------:R-:W4:Y:S01]  /*7b690*/  LDL.LU R214, [R1+0x2dd8] ;  /* 0x002dd80001d67983 */ /* 0x000f220000300800 */
[----:B------:R-:W4:Y:S02]  /*7b6a0*/  LDL.LU R215, [R1+0x2ddc] ;  /* 0x002ddc0001d77983 */ /* 0x000f240000300800 */
[----:B------:R-:W-:Y:S02]  /*7b6b0*/  STL.64 [R1+0x4850], R170 ;  /* 0x004850aa01007387 */ /* 0x000fe40000100a00 */
[----:B------:R1:W-:Y:S01]  /*7b6c0*/  STL.64 [R1+0x4848], R168 ;  /* 0x004848a801007387 */ /* 0x0003e20000100a00 */
[C---:B--2---:R-:W-:Y:S08]  /*7b6d0*/  HMMA.1688.F32.TF32 R176, R228.reuse, R140, R176 ;  /* 0x0000008ce4b0723c */ /* 0x044ff000000810b0 */
[C---:B---3--:R-:W-:Y:S08]  /*7b6e0*/  HMMA.1688.F32.TF32 R172, R228.reuse, R144, R172 ;  /* 0x00000090e4ac723c */ /* 0x048ff000000810ac */
[C---:B------:R-:W-:Y:S08]  /*7b6f0*/  HMMA.1688.F32.TF32 R180, R228.reuse, R136, R180 ;  /* 0x00000088e4b4723c */ /* 0x040ff000000810b4 */
[C---:B------:R-:W-:Y:S08]  /*7b700*/  HMMA.1688.F32.TF32 R184, R228.reuse, R132, R184 ;  /* 0x00000084e4b8723c */ /* 0x040ff000000810b8 */
[C---:B------:R-:W-:Y:S08]  /*7b710*/  HMMA.1688.F32.TF32 R188, R228.reuse, R128, R188 ;  /* 0x00000080e4bc723c */ /* 0x040ff000000810bc */
[C---:B------:R-:W-:Y:S08]  /*7b720*/  HMMA.1688.F32.TF32 R196, R228.reuse, R112, R196 ;  /* 0x00000070e4c4723c */ /* 0x040ff000000810c4 */
[C---:B------:R-:W-:Y:S08]  /*7b730*/  HMMA.1688.F32.TF32 R200, R228.reuse, R108, R200 ;  /* 0x0000006ce4c8723c */ /* 0x040ff000000810c8 */
[----:B----4-:R-:W-:Y:S01]  /*7b740*/  HMMA.1688.F32.TF32 R204, R228, R104, R204 ;  /* 0x00000068e4cc723c */ /* 0x010fe200000810cc */
[----:B------:R-:W-:Y:S01]  /*7b750*/  STL.64 [R1+0x4860], R174 ;  /* 0x004860ae01007387 */ /* 0x000fe20000100a00 */
[----:B------:R2:W-:Y:S02]  /*7b760*/  STL.64 [R1+0x4858], R172 ;  /* 0x004858ac01007387 */ /* 0x0005e40000100a00 */
[----:B------:R-:W-:Y:S02]  /*7b770*/  STL.64 [R1+0x4870], R178 ;  /* 0x004870b201007387 */ /* 0x000fe40000100a00 */
[----:B------:R-:W-:Y:S01]  /*7b780*/  STL.64 [R1+0x4868], R176 ;  /* 0x004868b001007387 */ /* 0x000fe20000100a00 */
        /* <DEDUP_REMOVED lines=9> */
[----:B------:R-:W-:Y:S02]  /*7b820*/  STL.64 [R1+0x48b8], R196 ;  /* 0x0048b8c401007387 */ /* 0x000fe40000100a00 */
[----:B------:R-:W-:Y:S02]  /*7b830*/  STL.64 [R1+0x48d0], R202 ;  /* 0x0048d0ca01007387 */ /* 0x000fe40000100a00 */
[----:B------:R-:W-:Y:S01]  /*7b840*/  STL.64 [R1+0x48c8], R200 ;  /* 0x0048c8c801007387 */ /* 0x000fe20000100a00 */
[----:B------:R-:W-:Y:S01]  /*7b850*/  STL.64 [R1+0x48e0], R206 ;  /* 0x0048e0ce01007387 */ /* 0x000fe20000100a00 */
[----:B------:R-:W-:Y:S02]  /*7b860*/  STL.64 [R1+0x48d8], R204 ;  /* 0x0048d8cc01007387 */ /* 0x000fe40000100a00 */
[----:B------:R-:W-:Y:S02]  /*7b870*/  STL.64 [R1+0x48f0], R210 ;  /* 0x0048f0d201007387 */ /* 0x000fe40000100a00 */
[----:B------:R-:W-:Y:S01]  /*7b880*/  STL.64 [R1+0x48e8], R208 ;  /* 0x0048e8d001007387 */ /* 0x000fe20000100a00 */
[----:B------:R-:W2:Y:S01]  /*7b890*/  LDL.LU R216, [R1+0x4c14] ;  /* 0x004c140001d87983 */ /* 0x000ea20000300800 */
[----:B------:R-:W3:Y:S02]  /*7b8a0*/  LDL.LU R217, [R1+0x4c10] ;  /* 0x004c100001d97983 */ /* 0x000ee40000300800 */
[----:B------:R-:W4:Y:S02]  /*7b8b0*/  LDL.LU R238, [R1+0x2cd8] ;  /* 0x002cd80001ee7983 */ /* 0x000f240000300800 */
[----:B------:R-:W4:Y:S01]  /*7b8c0*/  LDL.LU R239, [R1+0x2cdc] ;  /* 0x002cdc0001ef7983 */ /* 0x000f220000300800 */
[----:B------:R-:W4:Y:S01]  /*7b8d0*/  LDL.LU R248, [R1+0x2cf0] ;  /* 0x002cf00001f87983 */ /* 0x000f220000300800 */
[----:B------:R-:W4:Y:S02]  /*7b8e0*/  LDL.LU R249, [R1+0x2cf4] ;  /* 0x002cf40001f97983 */ /* 0x000f240000300800 */
[----:B--2---:R-:W-:Y:S01]  /*7b8f0*/  IMAD.MOV.U32 R250, RZ, RZ, R216 ;  /* 0x000000fffffa7224 */ /* 0x004fe200078e00d8 */
[----:B---3--:R-:W-:Y:S01]  /*7b900*/  MOV R251, R217 ;  /* 0x000000d900fb7202 */ /* 0x008fe20000000f00 */
[----:B------:R-:W2:Y:S01]  /*7b910*/  LDL.LU R216, [R1+0x4c0c] ;  /* 0x004c0c0001d87983 */ /* 0x000ea20000300800 */
[----:B------:R-:W3:Y:S02]  /*7b920*/  LDL.LU R217, [R1+0x4c08] ;  /* 0x004c080001d97983 */ /* 0x000ee40000300800 */
[----:B-1----:R-:W4:Y:S02]  /*7b930*/  LDL.LU R16, [R1+0x2be0] ;  /* 0x002be00001107983 */ /* 0x002f240000300800 */
[----:B------:R-:W4:Y:S01]  /*7b940*/  LDL.LU R17, [R1+0x2be4] ;  /* 0x002be40001117983 */ /* 0x000f220000300800 */
[----:B------:R-:W4:Y:S01]  /*7b950*/  LDL.LU R18, [R1+0x2be8] ;  /* 0x002be80001127983 */ /* 0x000f220000300800 */
[----:B------:R-:W4:Y:S02]  /*7b960*/  LDL.LU R19, [R1+0x2bec] ;  /* 0x002bec0001137983 */ /* 0x000f240000300800 */
[----:B--2---:R-:W-:-:S02]  /*7b970*/  IMAD.MOV.U32 R220, RZ, RZ, R216 ;  /* 0x000000ffffdc7224 */ /* 0x004fc400078e00d8 */
[----:B---3--:R-:W-:Y:S01]  /*7b980*/  IMAD.MOV.U32 R221, RZ, RZ, R217 ;  /* 0x000000ffffdd7224 */ /* 0x008fe200078e00d9 */
[----:B------:R-:W2:Y:S01]  /*7b990*/  LDL.LU R216, [R1+0x4c04] ;  /* 0x004c040001d87983 */ /* 0x000ea20000300800 */
[----:B------:R-:W3:Y:S02]  /*7b9a0*/  LDL.LU R217, [R1+0x4c00] ;  /* 0x004c000001d97983 */ /* 0x000ee40000300800 */
[----:B------:R-:W4:Y:S02]  /*7b9b0*/  LDL.LU R222, [R1+0x2bf8] ;  /* 0x002bf80001de7983 */ /* 0x000f240000300800 */
        /* <DEDUP_REMOVED lines=10> */
[----:B------:R-:W4:Y:S01]  /*7ba60*/  LDL.LU R27, [R1+0x2d4c] ;  /* 0x002d4c00011b7983 */ /* 0x000f220000300800 */
[----:B--2---:R-:W-:Y:S01]  /*7ba70*/  MOV R28, R216 ;  /* 0x000000d8001c7202 */ /* 0x004fe20000000f00 */
        /* <DEDUP_REMOVED lines=15> */
[----:B------:R-:W4:Y:S01]  /*7bb70*/  LDL.LU R172, [R1+0x2d90] ;  /* 0x002d900001ac7983 */ /* 0x000f220000300800 */
[----:B--2---:R-:W-:Y:S01]  /*7bb80*/  MOV R174, R216 ;  /* 0x000000d800ae7202 */ /* 0x004fe20000000f00 */
[----:B---3--:R-:W-:-:S02]  /*7bb90*/  IMAD.MOV.U32 R173, RZ, RZ, R217 ;  /* 0x000000ffffad7224 */ /* 0x008fc400078e00d9 */
[----:B------:R-:W2:Y:S01]  /*7bba0*/  LDL.LU R217, [R1+0x4be4] ;  /* 0x004be40001d97983 */ /* 0x000ea20000300800 */
[----:B------:R-:W2:Y:S02]  /*7bbb0*/  LDL.LU R216, [R1+0x4be0] ;  /* 0x004be00001d87983 */ /* 0x000ea40000300800 */
[----:B------:R-:W3:Y:S02]  /*7bbc0*/  LDL.LU R175, [R1+0x2d9c] ;  /* 0x002d9c0001af7983 */ /* 0x000ee40000300800 */
[----:B------:R-:W2:Y:S01]  /*7bbd0*/  LDL.LU R180, [R1+0x2db0] ;  /* 0x002db00001b47983 */ /* 0x000ea20000300800 */
[----:B------:R-:W2:Y:S01]  /*7bbe0*/  LDL.LU R181, [R1+0x2db4] ;  /* 0x002db40001b57983 */ /* 0x000ea20000300800 */
[----:B------:R-:W2:Y:S02]  /*7bbf0*/  LDL.LU R182, [R1+0x2db8] ;  /* 0x002db80001b67983 */ /* 0x000ea40000300800 */
[----:B------:R-:W2:Y:S02]  /*7bc00*/  LDL.LU R183, [R1+0x2dbc] ;  /* 0x002dbc0001b77983 */ /* 0x000ea40000300800 */
        /* <DEDUP_REMOVED lines=30> */
[----:B------:R-:W-:Y:S08]  /*7bdf0*/  HMMA.1688.F32.TF32 R212, R228, R96, R212 ;  /* 0x00000060e4d4723c */ /* 0x000ff000000810d4 */
[----:B----4-:R-:W-:Y:S11]  /*7be00*/  HMMA.1688.F32.TF32 R16, R232, R44, R16 ;  /* 0x0000002ce810723c */ /* 0x010ff60000081010 */
[----:B------:R-:W-:Y:S04]  /*7be10*/  @!UPT UIADD3 URZ, URZ, URZ, URZ ;  /* 0x0000003f3f3ff290 */ /* 0x000fe8000fffe03f */
[----:B------:R-:W-:Y:S01]  /*7be20*/  STL.64 [R1+0x4900], R214 ;  /* 0x004900d601007387 */ /* 0x000fe20000100a00 */
[----:B------:R-:W-:Y:S01]  /*7be30*/  STL.64 [R1+0x48f8], R212 ;  /* 0x0048f8d401007387 */ /* 0x000fe20000100a00 */
        /* <DEDUP_REMOVED lines=11> */
[----:B------:R-:W-:Y:S01]  /*7bef0*/  HMMA.1688.F32.TF32 R20, R228, R48, R220 ;  /* 0x00000030e414723c */ /* 0x000fe200000810dc */
        /* <DEDUP_REMOVED lines=29> */
[----:B------:R2:W-:Y:S02]  /*7c0d0*/  STL.64 [R1+0x1768], R18 ;  /* 0x0017681201007387 */ /* 0x0005e40000100a00 */
[C---:B--2---:R-:W-:Y:S08]  /*7c0e0*/  HMMA.1688.F32.TF32 R16, R232.reuse, R40, R12 ;  /* 0x00000028e810723c */ /* 0x044ff0000008100c */
[C---:B------:R-:W-:Y:S08]  /*7c0f0*/  HMMA.1688.F32.TF32 R12, R232.reuse, R36, R8 ;  /* 0x00000024e80c723c */ /* 0x040ff00000081008 */
[C---:B------:R-:W-:Y:S07]  /*7c100*/  HMMA.1688.F32.TF32 R8, R232.reuse, R32, R248 ;  /* 0x00000020e808723c */ /* 0x040fee00000810f8 */
[----:B------:R-:W-:Y:S01]  /*7c110*/  STL.64 [R1+0x1790], R16 ;  /* 0x0017901001007387 */ /* 0x000fe20000100a00 */
[----:B------:R-:W-:Y:S02]  /*7c120*/  STL.64 [R1+0x1798], R18 ;  /* 0x0017981201007387 */ /* 0x000fe40000100a00 */
[----:B------:R-:W-:Y:S05]  /*7c130*/  STL.64 [R1+0x4bd8], R34 ;  /* 0x004bd82201007387 */ /* 0x000fea0000100a00 */
[----:B------:R-:W-:Y:S01]  /*7c140*/  STL.64 [R1+0x17b0], R12 ;  /* 0x0017b00c01007387 */ /* 0x000fe20000100a00 */
[----:B------:R-:W-:Y:S01]  /*7c150*/  STL.64 [R1+0x17b8], R14 ;  /* 0x0017b80e01007387 */ /* 0x000fe20000100a00 */
[----:B------:R-:W-:Y:S06]  /*7c160*/  STL.64 [R1+0x4bd0], R32 ;  /* 0x004bd02001007387 */ /* 0x000fec0000100a00 */
[----:B------:R-:W-:Y:S02]  /*7c170*/  STL.64 [R1+0x17d0], R8 ;  /* 0x0017d00801007387 */ /* 0x000fe40000100a00 */
[----:B------:R2:W-:Y:S02]  /*7c180*/  STL.64 [R1+0x17d8], R10 ;  /* 0x0017d80a01007387 */ /* 0x0005e40000100a00 */
[C---:B--2---:R-:W-:Y:S01]  /*7c190*/  HMMA.1688.F32.TF32 R8, R232.reuse, R156, R244 ;  /* 0x0000009ce808723c */ /* 0x044fe200000810f4 */
[----:B------:R-:W-:Y:S01]  /*7c1a0*/  STL.64 [R1+0x4bc8], R158 ;  /* 0x004bc89e01007387 */ /* 0x000fe20000100a00 */
[----:B------:R-:W-:Y:S11]  /*7c1b0*/  STL.64 [R1+0x4bc0], R156 ;  /* 0x004bc09c01007387 */ /* 0x000ff60000100a00 */
[----:B------:R-:W-:Y:S10]  /*7c1c0*/  @!UPT UIADD3 URZ, URZ, URZ, URZ ;  /* 0x0000003f3f3ff290 */ /* 0x000ff4000fffe03f */
[----:B------:R-:W-:Y:S01]  /*7c1d0*/  STL.64 [R1+0x17f0], R8 ;  /* 0x0017f00801007387 */ /* 0x000fe20000100a00 */
[----:B------:R2:W-:Y:S02]  /*7c1e0*/  STL.64 [R1+0x17f8], R10 ;  /* 0x0017f80a01007387 */ /* 0x0005e40000100a00 */
[C---:B--2---:R-:W-:Y:S01]  /*7c1f0*/  HMMA.1688.F32.TF32 R8, R232.reuse, R152, R236 ;  /* 0x00000098e808723c */ /* 0x044fe200000810ec */
[----:B------:R-:W-:Y:S01]  /*7c200*/  STL.64 [R1+0x4bb8], R154 ;  /* 0x004bb89a01007387 */ /* 0x000fe20000100a00 */
[----:B------:R-:W-:Y:S11]  /*7c210*/  STL.64 [R1+0x4bb0], R152 ;  /* 0x004bb09801007387 */ /* 0x000ff60000100a00 */
[----:B------:R-:W-:Y:S10]  /*7c220*/  @!UPT UIADD3 URZ, URZ, URZ, URZ ;  /* 0x0000003f3f3ff290 */ /* 0x000ff4000fffe03f */
[----:B------:R-:W-:Y:S01]  /*7c230*/  STL.64 [R1+0x1810], R8 ;  /* 0x0018100801007387 */ /* 0x000fe20000100a00 */
[----:B------:R2:W-:Y:S02]  /*7c240*/  STL.64 [R1+0x1818], R10 ;  /* 0x0018180a01007387 */ /* 0x0005e40000100a00 */
[----:B------:R-:W1:Y:S01]  /*7c250*/  LDL.LU R236, [R1+0x2ac0] ;  /* 0x002ac00001ec7983 */ /* 0x000e620000300800 */
[C---:B--2---:R-:W-:Y:S11]  /*7c260*/  HMMA.1688.F32.TF32 R8, R232.reuse, R120, R240 ;  /* 0x00000078e808723c */ /* 0x044ff600000810f0 */
[----:B------:R-:W-:Y:S11]  /*7c270*/  @!UPT UIADD3 URZ, URZ, URZ, URZ ;  /* 0x0000003f3f3ff290 */ /* 0x000ff6000fffe03f */
[----:B------:R-:W-:Y:S01]  /*7c280*/  @!UPT UIADD3 URZ, URZ, URZ, URZ ;  /* 0x0000003f3f3ff290 */ /* 0x000fe2000fffe03f */
[----:B------:R2:W-:Y:S01]  /*7c290*/  STL.64 [R1+0x1830], R8 ;  /* 0x0018300801007387 */ /* 0x0005e20000100a00 */
[----:B------:R3:W-:Y:S02]  /*7c2a0*/  STL.64 [R1+0x1838], R10 ;  /* 0x0018380a01007387 */ /* 0x0007e40000100a00 */
[----:B------:R-:W1:Y:S02]  /*7c2b0*/  LDL.LU R237, [R1+0x2ac4] ;  /* 0x002ac40001ed7983 */ /* 0x000e640000300800 */
[----:B------:R-:W1:Y:S01]  /*7c2c0*/  LDL.LU R238, [R1+0x2ac8] ;  /* 0x002ac80001ee7983 */ /* 0x000e620000300800 */
[----:B------:R-:W1:Y:S01]  /*7c2d0*/  LDL.LU R239, [R1+0x2acc] ;  /* 0x002acc0001ef7983 */ /* 0x000e620000300800 */
[----:B------:R-:W4:Y:S02]  /*7c2e0*/  LDL.LU R248, [R1+0x2af0] ;  /* 0x002af00001f87983 */ /* 0x000f240000300800 */
[----:B------:R-:W4:Y:S02]  /*7c2f0*/  LDL.LU R249, [R1+0x2af4] ;  /* 0x002af40001f97983 */ /* 0x000f240000300800 */
[----:B------:R-:W4:Y:S01]  /*7c300*/  LDL.LU R250, [R1+0x2af8] ;  /* 0x002af80001fa7983 */ /* 0x000f220000300800 */
[----:B------:R-:W4:Y:S04]  /*7c310*/  LDL.LU R251, [R1+0x2afc] ;  /* 0x002afc0001fb7983 */ /* 0x000f280000300800 */
[----:B--2---:R-:W2:Y:S01]  /*7c320*/  LDL.LU R8, [R1+0x2b00] ;  /* 0x002b000001087983 */ /* 0x004ea20000300800 */
[----:B------:R-:W2:Y:S02]  /*7c330*/  LDL.LU R9, [R1+0x2b04] ;  /* 0x002b040001097983 */ /* 0x000ea40000300800 */
[----:B---3--:R-:W2:Y:S02]  /*7c340*/  LDL.LU R10, [R1+0x2b08] ;  /* 0x002b0800010a7983 */ /* 0x008ea40000300800 */
[----:B------:R-:W2:Y:S01]  /*7c350*/  LDL.LU R11, [R1+0x2b0c] ;  /* 0x002b0c00010b7983 */ /* 0x000ea20000300800 */
[----:B------:R-:W3:Y:S01]  /*7c360*/  LDL.LU R12, [R1+0x2b10] ;  /* 0x002b1000010c7983 */ /* 0x000ee20000300800 */
[----:B------:R-:W3:Y:S02]  /*7c370*/  LDL.LU R13, [R1+0x2b14] ;  /* 0x002b1400010d7983 */ /* 0x000ee40000300800 */
[----:B------:R-:W3:Y:S02]  /*7c380*/  LDL.LU R14, [R1+0x2b18] ;  /* 0x002b1800010e7983 */ /* 0x000ee40000300800 */
[----:B------:R-:W3:Y:S01]  /*7c390*/  LDL.LU R15, [R1+0x2b1c] ;  /* 0x002b1c00010f7983 */ /* 0x000ee20000300800 */
        /* <DEDUP_REMOVED lines=92> */
[----:B------:R-:W-:Y:S01]  /*7c960*/  STL.64 [R1+0x4ba8], R122 ;  /* 0x004ba87a01007387 */ /* 0x000fe20000100a00 */
[----:B------:R3:W-:Y:S01]  /*7c970*/  STL.64 [R1+0x4ba0], R120 ;  /* 0x004ba07801007387 */ /* 0x0007e20000100a00 */
[C---:B--2---:R-:W-:Y:S08]  /*7c980*/  HMMA.1688.F32.TF32 R32, R232.reuse, R148, R212 ;  /* 0x00000094e820723c */ /* 0x044ff000000810d4 */
[C---:B---3--:R-:W-:Y:S08]  /*7c990*/  HMMA.1688.F32.TF32 R120, R232.reuse, R116, R216 ;  /* 0x00000074e878723c */ /* 0x048ff000000810d8 */
[C---:B------:R-:W-:Y:S11]  /*7c9a0*/  HMMA.1688.F32.TF32 R152, R232.reuse, R144, R208 ;  /* 0x00000090e898723c */ /* 0x040ff600000810d0 */
[----:B------:R-:W-:Y:S04]  /*7c9b0*/  @!UPT UIADD3 URZ, URZ, URZ, URZ ;  /* 0x0000003f3f3ff290 */ /* 0x000fe8000fffe03f */
[----:B------:R-:W-:Y:S01]  /*7c9c0*/  STL.64 [R1+0x1850], R120 ;  /* 0x0018507801007387 */ /* 0x000fe20000100a00 */
[----:B------:R2:W-:Y:S02]  /*7c9d0*/  STL.64 [R1+0x1858], R122 ;  /* 0x0018587a01007387 */ /* 0x0005e40000100a00 */
[----:B------:R-:W-:Y:S02]  /*7c9e0*/  STL.64 [R1+0x1860], R32 ;  /* 0x0018602001007387 */ /* 0x000fe40000100a00 */
[----:B------:R4:W-:Y:S01]  /*7c9f0*/  STL.64 [R1+0x1868], R34 ;  /* 0x0018682201007387 */ /* 0x0009e20000100a00 */
[C---:B--2---:R-:W-:Y:S08]  /*7ca00*/  HMMA.1688.F32.TF32 R120, R232.reuse, R140, R204 ;  /* 0x0000008ce878723c */ /* 0x044ff000000810cc */
[C---:B----4-:R-:W-:Y:S01]  /*7ca10*/  HMMA.1688.F32.TF32 R32, R232.reuse, R136, R200 ;  /* 0x00000088e820723c */ /* 0x050fe200000810c8 */
[----:B------:R-:W-:Y:S01]  /*7ca20*/  STL.64 [R1+0x1870], R152 ;  /* 0x0018709801007387 */ /* 0x000fe20000100a00 */
[----:B------:R2:W-:Y:S06]  /*7ca30*/  STL.64 [R1+0x1878], R154 ;  /* 0x0018789a01007387 */ /* 0x0005ec0000100a00 */
[C---:B--2---:R-:W-:Y:S07]  /*7ca40*/  HMMA.1688.F32.TF32 R152, R232.reuse, R132, R196 ;  /* 0x00000084e898723c */ /* 0x044fee00000810c4 */
[----:B------:R-:W-:Y:S01]  /*7ca50*/  STL.64 [R1+0x1890], R120 ;  /* 0x0018907801007387 */ /* 0x000fe20000100a00 */
[----:B------:R2:W-:Y:S07]  /*7ca60*/  STL.64 [R1+0x1898], R122 ;  /* 0x0018987a01007387 */ /* 0x0005ee0000100a00 */
[----:B------:R-:W-:Y:S02]  /*7ca70*/  STL.64 [R1+0x18b0], R32 ;  /* 0x0018b02001007387 */ /* 0x000fe40000100a00 */
[----:B------:R3:W-:Y:S01]  /*7ca80*/  STL.64 [R1+0x18b8], R34 ;  /* 0x0018b82201007387 */ /* 0x0007e20000100a00 */
[C---:B--2---:R-:W-:Y:S08]  /*7ca90*/  HMMA.1688.F32.TF32 R120, R232.reuse, R128, R192 ;  /* 0x00000080e878723c */ /* 0x044ff000000810c0 */
[C---:B---3--:R-:W-:Y:S01]  /*7caa0*/  HMMA.1688.F32.TF32 R32, R232.reuse, R124, R188 ;  /* 0x0000007ce820723c */ /* 0x048fe200000810bc */
        /* <DEDUP_REMOVED lines=32> */
[C---:B------:R-:W-:Y:S01]  /*7ccb0*/  HMMA.1688.F32.TF32 R8, R232.reuse, R56, R8 ;  /* 0x00000038e808723c */ /* 0x040fe20000081008 */
[----:B------:R-:W-:Y:S01]  /*7ccc0*/  STL.64 [R1+0x2830], R152 ;  /* 0x0028309801007387 */ /* 0x000fe20000100a00 */
[----:B------:R-:W-:Y:S03]  /*7ccd0*/  STL.64 [R1+0x2838], R154 ;  /* 0x0028389a01007387 */ /* 0x000fe60000100a00 */
        /* <DEDUP_REMOVED lines=11> */
[----:B------:R2:W-:Y:S01]  /*7cd90*/  STL.64 [R1+0x27d8], R18 ;  /* 0x0027d81201007387 */ /* 0x0005e20000100a00 */
[----:B------:R-:W-:Y:S01]  /*7cda0*/  STL.64 [R1+0x27c0], R12 ;  /* 0x0027c00c01007387 */ /* 0x000fe20000100a00 */
[----:B------:R3:W-:Y:S02]  /*7cdb0*/  STL.64 [R1+0x27c8], R14 ;  /* 0x0027c80e01007387 */ /* 0x0007e40000100a00 */
[----:B------:R-:W-:Y:S02]  /*7cdc0*/  STL.64 [R1+0x27b0], R8 ;  /* 0x0027b00801007387 */ /* 0x000fe40000100a00 */
[----:B------:R1:W-:Y:S01]  /*7cdd0*/  STL.64 [R1+0x27b8], R10 ;  /* 0x0027b80a01007387 */ /* 0x0003e20000100a00 */
[C---:B--2---:R-:W-:Y:S08]  /*7cde0*/  HMMA.1688.F32.TF32 R16, R232.reuse, R52, R248 ;  /* 0x00000034e810723c */ /* 0x044ff000000810f8 */
[----:B---3--:R-:W-:Y:S08]  /*7cdf0*/  HMMA.1688.F32.TF32 R12, R232, R48, R244 ;  /* 0x00000030e80c723c */ /* 0x008ff000000810f4 */
[C---:B-1----:R-:W-:Y:S01]  /*7ce00*/  HMMA.1688.F32.TF32 R8, R228.reuse, R44, R236 ;  /* 0x0000002ce408723c */ /* 0x042fe200000810ec */
        /* <DEDUP_REMOVED lines=10> */
[----:B------:R-:W3:Y:S01]  /*7ceb0*/  LDL.LU R236, [R1+0x1b40] ;  /* 0x001b400001ec7983 */ /* 0x000ee20000300800 */
[C---:B--2---:R-:W-:Y:S11]  /*7cec0*/  HMMA.1688.F32.TF32 R8, R228.reuse, R40, R240 ;  /* 0x00000028e408723c */ /* 0x044ff600000810f0 */
[----:B------:R-:W-:Y:S11]  /*7ced0*/  @!UPT UIADD3 URZ, URZ, URZ, URZ ;  /* 0x0000003f3f3ff290 */ /* 0x000ff6000fffe03f */
[----:B------:R-:W-:Y:S01]  /*7cee0*/  @!UPT UIADD3 URZ, URZ, URZ, URZ ;  /* 0x0000003f3f3ff290 */ /* 0x000fe2000fffe03f */
[----:B------:R2:W-:Y:S01]  /*7cef0*/  STL.64 [R1+0x2790], R8 ;  /* 0x0027900801007387 */ /* 0x0005e20000100a00 */
[----:B------:R4:W-:Y:S02]  /*7cf00*/  STL.64 [R1+0x2798], R10 ;  /* 0x0027980a01007387 */ /* 0x0009e40000100a00 */
        /* <DEDUP_REMOVED lines=115> */
[----:B--2---:R-:W2:Y:S02]  /*7d640*/  LDL.LU R8, [R1+0x1b70] ;  /* 0x001b700001087983 */ /* 0x004ea40000300800 */
[----:B------:R-:W2:Y:S02]  /*7d650*/  LDL.LU R9, [R1+0x1b74] ;  /* 0x001b740001097983 */ /* 0x000ea40000300800 */
[----:B----4-:R-:W2:Y:S01]  /*7d660*/  LDL.LU R10, [R1+0x1b78] ;  /* 0x001b7800010a7983 */ /* 0x010ea20000300800 */
[----:B------:R-:W2:Y:S01]  /*7d670*/  LDL.LU R11, [R1+0x1b7c] ;  /* 0x001b7c00010b7983 */ /* 0x000ea20000300800 */
[----:B------:R-:W1:Y:S02]  /*7d680*/  LDL.LU R240, [R1+0x1b30] ;  /* 0x001b300001f07983 */ /* 0x000e640000300800 */
[----:B------:R-:W1:Y:S02]  /*7d690*/  LDL.LU R241, [R1+0x1b34] ;  /* 0x001b340001f17983 */ /* 0x000e640000300800 */
[----:B------:R-:W1:Y:S01]  /*7d6a0*/  LDL.LU R242, [R1+0x1b38] ;  /* 0x001b380001f27983 */ /* 0x000e620000300800 */
[----:B------:R-:W1:Y:S01]  /*7d6b0*/  LDL.LU R243, [R1+0x1b3c] ;  /* 0x001b3c0001f37983 */ /* 0x000e620000300800 */
[C---:B---3--:R-:W-:Y:S11]  /*7d6c0*/  HMMA.1688.F32.TF32 R32, R228.reuse, R36, R32 ;  /* 0x00000024e420723c */ /* 0x048ff60000081020 */
[----:B------:R-:W-:Y:S11]  /*7d6d0*/  @!UPT UIADD3 URZ, URZ, URZ, URZ ;  /* 0x0000003f3f3ff290 */ /* 0x000ff6000fffe03f */
[----:B------:R-:W-:Y:S01]  /*7d6e0*/  @!UPT UIADD3 URZ, URZ, URZ, URZ ;  /* 0x0000003f3f3ff290 */ /* 0x000fe2000fffe03f */
[----:B------:R-:W-:Y:S01]  /*7d6f0*/  STL.64 [R1+0x2780], R32 ;  /* 0x0027802001007387 */ /* 0x000fe20000100a00 */
[----:B------:R3:W-:Y:S03]  /*7d700*/  STL.64 [R1+0x2788], R34 ;  /* 0x0027882201007387 */ /* 0x0007e60000100a00 */
[----:B---3--:R-:W3:Y:S01]  /*7d710*/  LDL.LU.64 R34, [R1+0x4bd8] ;  /* 0x004bd80001227983 */ /* 0x008ee20000300a00 */
[----:B------:R-:W4:Y:S02]  /*7d720*/  LDL.LU.64 R32, [R1+0x4bd0] ;  /* 0x004bd00001207983 */ /* 0x000f240000300a00 */
[C---:B----4-:R-:W-:Y:S11]  /*7d730*/  HMMA.1688.F32.TF32 R156, R228.reuse, R32, R156 ;  /* 0x00000020e49c723c */ /* 0x050ff6000008109c */
[----:B------:R-:W-:Y:S11]  /*7d740*/  @!UPT UIADD3 URZ, URZ, URZ, URZ ;  /* 0x0000003f3f3ff290 */ /* 0x000ff6000fffe03f */
[----:B------:R-:W-:Y:S01]  /*7d750*/  @!UPT UIADD3 URZ, URZ, URZ, URZ ;  /* 0x0000003f3f3ff290 */ /* 0x000fe2000fffe03f */
[----:B------:R-:W-:Y:S01]  /*7d760*/  STL.64 [R1+0x2770], R156 ;  /* 0x0027709c01007387 */ /* 0x000fe20000100a00 */
[----:B------:R4:W-:Y:S03]  /*7d770*/  STL.64 [R1+0x2778], R158 ;  /* 0x0027789e01007387 */ /* 0x0009e60000100a00 */
[----:B----4-:R-:W4:Y:S01]  /*7d780*/  LDL.LU.64 R158, [R1+0x4bc8] ;  /* 0x004bc800019e7983 */ /* 0x010f220000300a00 */
[----:B------:R-:W2:Y:S02]  /*7d790*/  LDL.LU.64 R156, [R1+0x4bc0] ;  /* 0x004bc000019c7983 */ /* 0x000ea40000300a00 */
[C---:B--2---:R-:W-:Y:S11]  /*7d7a0*/  HMMA.1688.F32.TF32 R152, R228.reuse, R156, R152 ;  /* 0x0000009ce498723c */ /* 0x044ff60000081098 */
[----:B------:R-:W-:Y:S11]  /*7d7b0*/  @!UPT UIADD3 URZ, URZ, URZ, URZ ;  /* 0x0000003f3f3ff290 */ /* 0x000ff6000fffe03f */
[----:B------:R-:W-:Y:S01]  /*7d7c0*/  @!UPT UIADD3 URZ, URZ, URZ, URZ ;  /* 0x0000003f3f3ff290 */ /* 0x000fe2000fffe03f */
[----:B------:R-:W-:Y:S01]  /*7d7d0*/  STL.64 [R1+0x2760], R152 ;  /* 0x0027609801007387 */ /* 0x000fe20000100a00 */
[----:B------:R2:W-:Y:S03]  /*7d7e0*/  STL.64 [R1+0x2768], R154 ;  /* 0x0027689a01007387 */ /* 0x0005e60000100a00 */
[----:B--2---:R-:W2:Y:S01]  /*7d7f0*/  LDL.LU.64 R154, [R1+0x4bb8] ;  /* 0x004bb800019a7983 */ /* 0x004ea20000300a00 */
[----:B------:R-:W2:Y:S02]  /*7d800*/  LDL.LU.64 R152, [R1+0x4bb0] ;  /* 0x004bb00001987983 */ /* 0x000ea40000300a00 */
[C---:B--2---:R-:W-:Y:S11]  /*7d810*/  HMMA.1688.F32.TF32 R120, R228.reuse, R152, R120 ;  /* 0x00000098e478723c */ /* 0x044ff60000081078 */
[----:B------:R-:W-:Y:S11]  /*7d820*/  @!UPT UIADD3 URZ, URZ, URZ, URZ ;  /* 0x0000003f3f3ff290 */ /* 0x000ff6000fffe03f */
[----:B------:R-:W-:Y:S01]  /*7d830*/  @!UPT UIADD3 URZ, URZ, URZ, URZ ;  /* 0x0000003f3f3ff290 */ /* 0x000fe2000fffe03f */
[----:B------:R-:W-:Y:S01]  /*7d840*/  STL.64 [R1+0x2750], R120 ;  /* 0x0027507801007387 */ /* 0x000fe20000100a00 */
[----:B------:R2:W-:Y:S03]  /*7d850*/  STL.64 [R1+0x2758], R122 ;  /* 0x0027587a01007387 */ /* 0x0005e60000100a00 */
[----:B--2---:R-:W2:Y:S01]  /*7d860*/  LDL.LU.64 R122, [R1+0x4ba8] ;  /* 0x004ba800017a7983 */ /* 0x004ea20000300a00 */
[----:B------:R-:W2:Y:S01]  /*7d870*/  LDL.LU.64 R120, [R1+0x4ba0] ;  /* 0x004ba00001787983 */ /* 0x000ea20000300a00 */
        /* <DEDUP_REMOVED lines=57> */
[C---:B-1----:R-:W-:Y:S08]  /*7dc10*/  HMMA.1688.F32.TF32 R24, R228.reuse, R72, R220 ;  /* 0x00000048e418723c */ /* 0x042ff000000810dc */
[C---:B------:R-:W-:Y:S08]  /*7dc20*/  HMMA.1688.F32.TF32 R20, R228.reuse, R68, R16 ;  /* 0x00000044e414723c */ /* 0x040ff00000081010 */
[C---:B------:R-:W-:Y:S08]  /*7dc30*/  HMMA.1688.F32.TF32 R16, R228.reuse, R64, R12 ;  /* 0x00000040e410723c */ /* 0x040ff0000008100c */
[C---:B------:R-:W-:Y:S08]  /*7dc40*/  HMMA.1688.F32.TF32 R12, R228.reuse, R60, R8 ;  /* 0x0000003ce40c723c */ /* 0x040ff00000081008 */
[C---:B------:R-:W-:Y:S01]  /*7dc50*/  HMMA.1688.F32.TF32 R8, R228.reuse, R56, R248 ;  /* 0x00000038e408723c */ /* 0x040fe200000810f8 */
[----:B------:R-:W-:Y:S01]  /*7dc60*/  STL.64 [R1+0x2620], R28 ;  /* 0x0026201c01007387 */ /* 0x000fe20000100a00 */
[----:B------:R-:W-:Y:S02]  /*7dc70*/  STL.64 [R1+0x2628], R30 ;  /* 0x0026281e01007387 */ /* 0x000fe40000100a00 */
[----:B------:R-:W-:Y:S02]  /*7dc80*/  STL.64 [R1+0x2610], R24 ;  /* 0x0026101801007387 */ /* 0x000fe40000100a00 */
[----:B------:R-:W-:Y:S01]  /*7dc90*/  STL.64 [R1+0x2618], R26 ;  /* 0x0026181a01007387 */ /* 0x000fe20000100a00 */
[----:B------:R-:W-:Y:S01]  /*7dca0*/  STL.64 [R1+0x2600], R20 ;  /* 0x0026001401007387 */ /* 0x000fe20000100a00 */
[----:B------:R-:W-:Y:S02]  /*7dcb0*/  STL.64 [R1+0x2608], R22 ;  /* 0x0026081601007387 */ /* 0x000fe40000100a00 */
[----:B------:R-:W-:Y:S02]  /*7dcc0*/  STL.64 [R1+0x25f0], R16 ;  /* 0x0025f01001007387 */ /* 0x000fe40000100a00 */
[----:B------:R1:W-:Y:S03]  /*7dcd0*/  STL.64 [R1+0x25f8], R18 ;  /* 0x0025f81201007387 */ /* 0x0003e60000100a00 */
[----:B------:R-:W-:Y:S01]  /*7dce0*/  STL.64 [R1+0x25e0], R12 ;  /* 0x0025e00c01007387 */ /* 0x000fe20000100a00 */
[----:B------:R2:W-:Y:S07]  /*7dcf0*/  STL.64 [R1+0x25e8], R14 ;  /* 0x0025e80e01007387 */ /* 0x0005ee0000100a00 */
[----:B------:R-:W-:Y:S02]  /*7dd00*/  STL.64 [R1+0x25d0], R8 ;  /* 0x0025d00801007387 */ /* 0x000fe40000100a00 */
[----:B------:R2:W-:Y:S01]  /*7dd10*/  STL.64 [R1+0x25d8], R10 ;  /* 0x0025d80a01007387 */ /* 0x0005e20000100a00 */
[C---:B-1----:R-:W-:Y:S08]  /*7dd20*/  HMMA.1688.F32.TF32 R16, R228.reuse, R52, R244 ;  /* 0x00000034e410723c */ /* 0x042ff000000810f4 */
[----:B--2---:R-:W-:Y:S08]  /*7dd30*/  HMMA.1688.F32.TF32 R12, R228, R48, R236 ;  /* 0x00000030e40c723c */ /* 0x004ff000000810ec */
[C---:B------:R-:W-:Y:S01]  /*7dd40*/  HMMA.1688.F32.TF32 R8, R232.reuse, R44, R240 ;  /* 0x0000002ce808723c */ /* 0x040fe200000810f0 */
[----:B------:R-:W-:Y:S04]  /*7dd50*/  LDS R228, [R3+0x10380] ;  /* 0x0103800003e47984 */ /* 0x000fe80000000800 */
[----:B------:R-:W-:Y:S04]  /*7dd60*/  LDS R230, [R3+0x12380] ;  /* 0x0123800003e67984 */ /* 0x000fe80000000800 */
[----:B------:R-:W-:Y:S04]  /*7dd70*/  LDS R229, [R4+0x10380] ;  /* 0x0103800004e57984 */ /* 0x000fe80000000800 */
[----:B------:R-:W1:Y:S04]  /*7dd80*/  LDS R231, [R4+0x12380] ;  /* 0x0123800004e77984 */ /* 0x000e680000000800 */
[----:B------:R-:W-:Y:S01]  /*7dd90*/  STL.64 [R1+0x25c0], R16 ;  /* 0x0025c01001007387 */ /* 0x000fe20000100a00 */
[----:B------:R-:W-:Y:S02]  /*7dda0*/  STL.64 [R1+0x25c8], R18 ;  /* 0x0025c81201007387 */ /* 0x000fe40000100a00 */
[----:B------:R-:W2:Y:S02]  /*7ddb0*/  LDL.LU R236, [R1+0x1990] ;  /* 0x0019900001ec7983 */ /* 0x000ea40000300800 */
[----:B------:R3:W-:Y:S01]  /*7ddc0*/  STL.64 [R1+0x1b40], R12 ;  /* 0x001b400c01007387 */ /* 0x0007e20000100a00 */
[----:B------:R3:W-:Y:S01]  /*7ddd0*/  STL.64 [R1+0x1b48], R14 ;  /* 0x001b480e01007387 */ /* 0x0007e20000100a00 */
[----:B------:R1:W-:Y:S02]  /*7dde0*/  STL.64 [R1+0x1b30], R8 ;  /* 0x001b300801007387 */ /* 0x0003e40000100a00 */
[----:B------:R1:W-:Y:S02]  /*7ddf0*/  STL.64 [R1+0x1b38], R10 ;  /* 0x001b380a01007387 */ /* 0x0003e40000100a00 */
        /* <DEDUP_REMOVED lines=11> */
[----:B---3--:R-:W3:Y:S02]  /*7deb0*/  LDL.LU R12, [R1+0x19d0] ;  /* 0x0019d000010c7983 */ /* 0x008ee40000300800 */
[----:B------:R-:W3:Y:S01]  /*7dec0*/  LDL.LU R13, [R1+0x19d4] ;  /* 0x0019d400010d7983 */ /* 0x000ee20000300800 */
[----:B------:R-:W3:Y:S01]  /*7ded0*/  LDL.LU R14, [R1+0x19d8] ;  /* 0x0019d800010e7983 */ /* 0x000ee20000300800 */
[----:B------:R-:W3:Y:S02]  /*7dee0*/  LDL.LU R15, [R1+0x19dc] ;  /* 0x0019dc00010f7983 */ /* 0x000ee40000300800 */
        /* <DEDUP_REMOVED lines=84> */
[----:B-1----:R-:W4:Y:S02]  /*7e430*/  LDL.LU R8, [R1+0x19c0] ;  /* 0x0019c00001087983 */ /* 0x002f240000300800 */
[----:B------:R-:W4:Y:S01]  /*7e440*/  LDL.LU R9, [R1+0x19c4] ;  /* 0x0019c40001097983 */ /* 0x000f220000300800 */
[----:B------:R-:W4:Y:S01]  /*7e450*/  LDL.LU R10, [R1+0x19c8] ;  /* 0x0019c800010a7983 */ /* 0x000f220000300800 */
[----:B------:R-:W4:Y:S02]  /*7e460*/  LDL.LU R11, [R1+0x19cc] ;  /* 0x0019cc00010b7983 */ /* 0x000f240000300800 */
[----:B------:R-:W4:Y:S02]  /*7e470*/  LDL.LU R240, [R1+0x1980] ;  /* 0x0019800001f07983 */ /* 0x000f240000300800 */
[----:B------:R-:W4:Y:S01]  /*7e480*/  LDL.LU R241, [R1+0x1984] ;  /* 0x0019840001f17983 */ /* 0x000f220000300800 */
[----:B------:R-:W4:Y:S01]  /*7e490*/  LDL.LU R242, [R1+0x1988] ;  /* 0x0019880001f27983 */ /* 0x000f220000300800 */
        /* <DEDUP_REMOVED lines=55> */
[C---:B-1----:R-:W-:Y:S08]  /*7e810*/  HMMA.1688.F32.TF32 R28, R232.reuse, R96, R224 ;  /* 0x00000060e81c723c */ /* 0x042ff000000810e0 */
[C---:B--2---:R-:W-:Y:S08]  /*7e820*/  HMMA.1688.F32.TF32 R24, R232.reuse, R92, R220 ;  /* 0x0000005ce818723c */ /* 0x044ff000000810dc */
[C---:B---3--:R-:W-:Y:S08]  /*7e830*/  HMMA.1688.F32.TF32 R20, R232.reuse, R88, R16 ;  /* 0x00000058e814723c */ /* 0x048ff00000081010 */
        /* <DEDUP_REMOVED lines=16> */
[C---:B--2---:R-:W-:Y:S08]  /*7e940*/  HMMA.1688.F32.TF32 R12, R232.reuse, R68, R236 ;  /* 0x00000044e80c723c */ /* 0x044ff000000810ec */
[----:B---3--:R-:W-:Y:S07]  /*7e950*/  HMMA.1688.F32.TF32 R8, R232, R64, R240 ;  /* 0x00000040e808723c */ /* 0x008fee00000810f0 */
[----:B------:R-:W-:Y:S01]  /*7e960*/  STL.64 [R1+0x2430], R16 ;  /* 0x0024301001007387 */ /* 0x000fe20000100a00 */
[----:B------:R-:W-:Y:S02]  /*7e970*/  STL.64 [R1+0x2438], R18 ;  /* 0x0024381201007387 */ /* 0x000fe40000100a00 */
[----:B------:R-:W2:Y:S05]  /*7e980*/  LDL.LU R236, [R1+0x1680] ;  /* 0x0016800001ec7983 */ /* 0x000eaa0000300800 */
[----:B------:R1:W-:Y:S01]  /*7e990*/  STL.64 [R1+0x2420], R12 ;  /* 0x0024200c01007387 */ /* 0x0003e20000100a00 */
[----:B------:R3:W-:Y:S07]  /*7e9a0*/  STL.64 [R1+0x2428], R14 ;  /* 0x0024280e01007387 */ /* 0x0007ee0000100a00 */
        /* <DEDUP_REMOVED lines=13> */
[----:B-1----:R-:W2:Y:S02]  /*7ea80*/  LDL.LU R12, [R1+0x1700] ;  /* 0x00170000010c7983 */ /* 0x002ea40000300800 */
[----:B------:R-:W2:Y:S01]  /*7ea90*/  LDL.LU R13, [R1+0x1704] ;  /* 0x00170400010d7983 */ /* 0x000ea20000300800 */
[----:B---3--:R-:W2:Y:S01]  /*7eaa0*/  LDL.LU R14, [R1+0x1708] ;  /* 0x00170800010e7983 */ /* 0x008ea20000300800 */
[----:B------:R-:W2:Y:S02]  /*7eab0*/  LDL.LU R15, [R1+0x170c] ;  /* 0x00170c00010f7983 */ /* 0x000ea40000300800 */
[----:B------:R-:W3:Y:S02]  /*7eac0*/  LDL.LU R16, [R1+0x1720] ;  /* 0x0017200001107983 */ /* 0x000ee40000300800 */
        /* <DEDUP_REMOVED lines=83> */
[----:B----4-:R-:W4:Y:S02]  /*7f000*/  LDL.LU R8, [R1+0x16e0] ;  /* 0x0016e00001087983 */ /* 0x010f240000300800 */
        /* <DEDUP_REMOVED lines=17> */
[C---:B------:R-:W-:Y:S08]  /*7f120*/  HMMA.1688.F32.TF32 R204, R232.reuse, R48, R204 ;  /* 0x00000030e8cc723c */ /* 0x040ff000000810cc */
[C---:B------:R-:W-:Y:S08]  /*7f130*/  HMMA.1688.F32.TF32 R212, R232.reuse, R56, R212 ;  /* 0x00000038e8d4723c */ /* 0x040ff000000810d4 */
[C---:B------:R-:W-:Y:S08]  /*7f140*/  HMMA.1688.F32.TF32 R216, R232.reuse, R60, R216 ;  /* 0x0000003ce8d8723c */ /* 0x040ff000000810d8 */
[----:B------:R-:W-:Y:S08]  /*7f150*/  HMMA.1688.F32.TF32 R208, R232, R52, R208 ;  /* 0x00000034e8d0723c */ /* 0x000ff000000810d0 */
[C---:B------:R-:W-:Y:S01]  /*7f160*/  HMMA.1688.F32.TF32 R196, R228.reuse, R40, R196 ;  /* 0x00000028e4c4723c */ /* 0x040fe200000810c4 */
[----:B------:R-:W-:Y:S04]  /*7f170*/  LDS R232, [R3+0x10400] ;  /* 0x0104000003e87984 */ /* 0x000fe80000000800 */
[----:B------:R-:W-:Y:S04]  /*7f180*/  LDS R234, [R3+0x12400] ;  /* 0x0124000003ea7984 */ /* 0x000fe80000000800 */
[----:B------:R-:W-:Y:S04]  /*7f190*/  LDS R233, [R4+0x10400] ;  /* 0x0104000004e97984 */ /* 0x000fe80000000800 */
[----:B------:R-:W1:Y:S01]  /*7f1a0*/  LDS R235, [R4+0x12400] ;  /* 0x0124000004eb7984 */ /* 0x000e620000000800 */
        /* <DEDUP_REMOVED lines=40> */
[C---:B---3--:R-:W-:Y:S08]  /*7f430*/  HMMA.1688.F32.TF32 R24, R228.reuse, R112, R220 ;  /* 0x00000070e418723c */ /* 0x048ff000000810dc */
[C---:B-1----:R-:W-:Y:S08]  /*7f440*/  HMMA.1688.F32.TF32 R20, R228.reuse, R108, R16 ;  /* 0x0000006ce414723c */ /* 0x042ff00000081010 */
[C---:B------:R-:W-:Y:S08]  /*7f450*/  HMMA.1688.F32.TF32 R16, R228.reuse, R104, R12 ;  /* 0x00000068e410723c */ /* 0x040ff0000008100c */
[C---:B----4-:R-:W-:Y:S08]  /*7f460*/  HMMA.1688.F32.TF32 R12, R228.reuse, R100, R8 ;  /* 0x00000064e40c723c */ /* 0x050ff00000081008 */
        /* <DEDUP_REMOVED lines=135> */
[----:B------:R-:W-:Y:S08]  /*7fce0*/  HMMA.1688.F32.TF32 R180, R232, R44, R180 ;  /* 0x0000002ce8b4723c */ /* 0x000ff000000810b4 */
        /* <DEDUP_REMOVED lines=72> */
[C---:B---3--:R-:W-:Y:S07]  /*80170*/  HMMA.1688.F32.TF32 R8, R232.reuse, R104, R240 ;  /* 0x00000068e808723c */ /* 0x048fee00000810f0 */
[----:B------:R-:W-:Y:S01]  /*80180*/  STL.64 [R1+0x2110], R16 ;  /* 0x0021101001007387 */ /* 0x000fe20000100a00 */
[----:B------:R-:W-:Y:S02]  /*80190*/  STL.64 [R1+0x2118], R18 ;  /* 0x0021181201007387 */ /* 0x000fe40000100a00 */
[----:B------:R-:W2:Y:S05]  /*801a0*/  LDL.LU R248, [R1+0x1370] ;  /* 0x0013700001f87983 */ /* 0x000eaa0000300800 */
[----:B------:R-:W-:Y:S01]  /*801b0*/  STL.64 [R1+0x2100], R12 ;  /* 0x0021000c01007387 */ /* 0x000fe20000100a00 */
[----:B------:R-:W-:Y:S07]  /*801c0*/  STL.64 [R1+0x2108], R14 ;  /* 0x0021080e01007387 */ /* 0x000fee0000100a00 */
[----:B------:R1:W-:Y:S02]  /*801d0*/  STL.64 [R1+0x20f0], R8 ;  /* 0x0020f00801007387 */ /* 0x0003e40000100a00 */
[----:B------:R3:W-:Y:S02]  /*801e0*/  STL.64 [R1+0x20f8], R10 ;  /* 0x0020f80a01007387 */ /* 0x0007e40000100a00 */
[----:B------:R-:W2:Y:S01]  /*801f0*/  LDL.LU R249, [R1+0x1374] ;  /* 0x0013740001f97983 */ /* 0x000ea20000300800 */
[----:B------:R-:W2:Y:S01]  /*80200*/  LDL.LU R250, [R1+0x1378] ;  /* 0x0013780001fa7983 */ /* 0x000ea20000300800 */
[----:B------:R-:W2:Y:S03]  /*80210*/  LDL.LU R251, [R1+0x137c] ;  /* 0x00137c0001fb7983 */ /* 0x000ea60000300800 */
[----:B-1----:R-:W4:Y:S01]  /*80220*/  LDL.LU R8, [R1+0x1380] ;  /* 0x0013800001087983 */ /* 0x002f220000300800 */
[----:B------:R-:W4:Y:S02]  /*80230*/  LDL.LU R9, [R1+0x1384] ;  /* 0x0013840001097983 */ /* 0x000f240000300800 */
[----:B---3--:R-:W4:Y:S02]  /*80240*/  LDL.LU R10, [R1+0x1388] ;  /* 0x00138800010a7983 */ /* 0x008f240000300800 */
[----:B------:R-:W4:Y:S01]  /*80250*/  LDL.LU R11, [R1+0x138c] ;  /* 0x00138c00010b7983 */ /* 0x000f220000300800 */
        /* <DEDUP_REMOVED lines=125> */
[C---:B----4-:R-:W-:Y:S08]  /*80a30*/  HMMA.1688.F32.TF32 R16, R228.reuse, R40, R12 ;  /* 0x00000028e410723c */ /* 0x050ff0000008100c */
        /* <DEDUP_REMOVED lines=453> */
[----:B------:R-:W-:Y:S01]  /*82690*/  HMMA.1688.F32.TF32 R8, R228, R44, R240 ;  /* 0x0000002ce408723c */ /* 0x000fe200000810f0 */
[----:B------:R-:W-:Y:S04]  /*826a0*/  LDS R232, [R3+0x10600] ;  /* 0x0106000003e87984 */ /* 0x000fe80000000800 */
[----:B------:R-:W-:Y:S04]  /*826b0*/  LDS R234, [R3+0x12600] ;  /* 0x0126000003ea7984 */ /* 0x000fe80000000800 */
[----:B------:R-:W-:Y:S04]  /*826c0*/  LDS R233, [R4+0x10600] ;  /* 0x0106000004e97984 */ /* 0x000fe80000000800 */
[----:B------:R-:W1:Y:S01]  /*826d0*/  LDS R235, [R4+0x12600] ;  /* 0x0126000004eb7984 */ /* 0x000e620000000800 */
[----:B------:R-:W-:-:S02]  /*826e0*/  IMAD.MOV.U32 R237, RZ, RZ, R0 ;  /* 0x000000ffffed7224 */ /* 0x000fc400078e0000 */
[----:B------:R-:W-:Y:S02]  /*826f0*/  IMAD.MOV.U32 R238, RZ, RZ, R2 ;  /* 0x000000ffffee7224 */ /* 0x000fe400078e0002 */
[----:B------:R-:W-:Y:S01]  /*82700*/  IMAD.MOV.U32 R239, RZ, RZ, R252 ;  /* 0x000000ffffef7224 */ /* 0x000fe200078e00fc */
[----:B------:R-:W-:Y:S01]  /*82710*/  STL.64 [R1+0x1c60], R16 ;  /* 0x001c601001007387 */ /* 0x000fe20000100a00 */
[----:B------:R-:W-:Y:S02]  /*82720*/  STL.64 [R1+0x1c68], R18 ;  /* 0x001c681201007387 */ /* 0x000fe40000100a00 */
[----:B------:R-:W2:Y:S02]  /*82730*/  LDL.LU R240, [R1+0xf50] ;  /* 0x000f500001f07983 */ /* 0x000ea40000300800 */
[----:B------:R-:W-:Y:S01]  /*82740*/  STL.64 [R1+0x1140], R12 ;  /* 0x0011400c01007387 */ /* 0x000fe20000100a00 */
[----:B------:R-:W-:Y:S01]  /*82750*/  STL.64 [R1+0x1148], R14 ;  /* 0x0011480e01007387 */ /* 0x000fe20000100a00 */
[----:B------:R3:W-:Y:S02]  /*82760*/  STL.64 [R1+0x1120], R8 ;  /* 0x0011200801007387 */ /* 0x0007e40000100a00 */
[----:B------:R3:W-:Y:S02]  /*82770*/  STL.64 [R1+0x1128], R10 ;  /* 0x0011280a01007387 */ /* 0x0007e40000100a00 */
[----:B------:R-:W2:Y:S01]  /*82780*/  LDL.LU R241, [R1+0xf54] ;  /* 0x000f540001f17983 */ /* 0x000ea20000300800 */
[----:B------:R-:W2:Y:S01]  /*82790*/  LDL.LU R242, [R1+0xf58] ;  /* 0x000f580001f27983 */ /* 0x000ea20000300800 */
[----:B------:R-:W2:Y:S02]  /*827a0*/  LDL.LU R243, [R1+0xf5c] ;  /* 0x000f5c0001f37983 */ /* 0x000ea40000300800 */
[----:B------:R-:W2:Y:S02]  /*827b0*/  LDL.LU R236, [R1+0xf60] ;  /* 0x000f600001ec7983 */ /* 0x000ea40000300800 */
[----:B------:R-:W2:Y:S01]  /*827c0*/  LDL.LU R0, [R1+0x4b58] ;  /* 0x004b580001007983 */ /* 0x000ea20000300800 */
[----:B------:R-:W4:Y:S01]  /*827d0*/  LDL.LU R2, [R1+0x4b54] ;  /* 0x004b540001027983 */ /* 0x000f220000300800 */
[----:B------:R-:W4:Y:S02]  /*827e0*/  LDL.LU R252, [R1+0x4b50] ;  /* 0x004b500001fc7983 */ /* 0x000f240000300800 */
[----:B------:R-:W4:Y:S02]  /*827f0*/  LDL.LU R244, [R1+0xf70] ;  /* 0x000f700001f47983 */ /* 0x000f240000300800 */
[----:B------:R-:W4:Y:S01]  /*82800*/  LDL.LU R245, [R1+0xf74] ;  /* 0x000f740001f57983 */ /* 0x000f220000300800 */
[----:B------:R-:W4:Y:S01]  /*82810*/  LDL.LU R246, [R1+0xf78] ;  /* 0x000f780001f67983 */ /* 0x000f220000300800 */
[----:B------:R-:W4:Y:S02]  /*82820*/  LDL.LU R247, [R1+0xf7c] ;  /* 0x000f7c0001f77983 */ /* 0x000f240000300800 */
[----:B---3--:R-:W3:Y:S02]  /*82830*/  LDL.LU R8, [R1+0xf90] ;  /* 0x000f900001087983 */ /* 0x008ee40000300800 */
        /* <DEDUP_REMOVED lines=92> */
[----:B--2---:R-:W-:Y:S01]  /*82e00*/  IMAD.MOV.U32 R251, RZ, RZ, R0 ;  /* 0x000000fffffb7224 */ /* 0x004fe200078e0000 */
[----:B----4-:R-:W-:Y:S01]  /*82e10*/  MOV R250, R2 ;  /* 0x0000000200fa7202 */ /* 0x010fe20000000f00 */
        /* <DEDUP_REMOVED lines=22> */
[----:B------:R-:W-:Y:S01]  /*82f80*/  STL [R1+0x1c10], R208 ;  /* 0x001c10d001007387 */ /* 0x000fe20000100800 */
        /* <DEDUP_REMOVED lines=25> */
[----:B------:R2:W-:Y:S02]  /*83120*/  STL.64 [R1+0x1b28], R30 ;  /* 0x001b281e01007387 */ /* 0x0005e40000100a00 */
[----:B------:R-:W-:Y:S01]  /*83130*/  STL.64 [R1+0x1b10], R24 ;  /* 0x001b101801007387 */ /* 0x000fe20000100a00 */
[----:B------:R3:W-:Y:S01]  /*83140*/  STL.64 [R1+0x1b18], R26 ;  /* 0x001b181a01007387 */ /* 0x0007e20000100a00 */
[----:B------:R-:W-:Y:S02]  /*83150*/  STL.64 [R1+0x1b00], R20 ;  /* 0x001b001401007387 */ /* 0x000fe40000100a00 */
[----:B------:R4:W-:Y:S02]  /*83160*/  STL.64 [R1+0x1b08], R22 ;  /* 0x001b081601007387 */ /* 0x0009e40000100a00 */
[----:B------:R-:W-:Y:S01]  /*83170*/  IMAD.MOV.U32 R249, RZ, RZ, R252 ;  /* 0x000000fffff97224 */ /* 0x000fe200078e00fc */
[C---:B--2---:R-:W-:Y:S08]  /*83180*/  HMMA.1688.F32.TF32 R28, R228.reuse, R96, R224 ;  /* 0x00000060e41c723c */ /* 0x044ff000000810e0 */
[C---:B---3--:R-:W-:Y:S08]  /*83190*/  HMMA.1688.F32.TF32 R24, R228.reuse, R92, R220 ;  /* 0x0000005ce418723c */ /* 0x048ff000000810dc */
[C---:B----4-:R-:W-:Y:S08]  /*831a0*/  HMMA.1688.F32.TF32 R20, R228.reuse, R88, R16 ;  /* 0x00000058e414723c */ /* 0x050ff00000081010 */
        /* <DEDUP_REMOVED lines=15> */
[C---:B--2---:R-:W-:Y:S08]  /*832a0*/  HMMA.1688.F32.TF32 R16, R228.reuse, R72, R244 ;  /* 0x00000048e410723c */ /* 0x044ff000000810f4 */
[C---:B---3--:R-:W-:Y:S08]  /*832b0*/  HMMA.1688.F32.TF32 R12, R228.reuse, R68, R236 ;  /* 0x00000044e40c723c */ /* 0x048ff000000810ec */
[----:B----4-:R-:W-:Y:S07]  /*832c0*/  HMMA.1688.F32.TF32 R8, R228, R64, R240 ;  /* 0x00000040e408723c */ /* 0x010fee00000810f0 */
        /* <DEDUP_REMOVED lines=20> */
[----:B----4-:R-:W3:Y:S01]  /*83410*/  LDL.LU R14, [R1+0xe18] ;  /* 0x000e1800010e7983 */ /* 0x010ee20000300800 */
[----:B------:R-:W3:Y:S02]  /*83420*/  LDL.LU R15, [R1+0xe1c] ;  /* 0x000e1c00010f7983 */ /* 0x000ee40000300800 */
[----:B------:R-:W4:Y:S02]  /*83430*/  LDL.LU R16, [R1+0xe20] ;  /* 0x000e200001107983 */ /* 0x000f240000300800 */
[----:B------:R-:W4:Y:S01]  /*83440*/  LDL.LU R17, [R1+0xe24] ;  /* 0x000e240001117983 */ /* 0x000f220000300800 */
[----:B------:R-:W4:Y:S01]  /*83450*/  LDL.LU R18, [R1+0xe28] ;  /* 0x000e280001127983 */ /* 0x000f220000300800 */
[----:B------:R-:W4:Y:S02]  /*83460*/  LDL.LU R19, [R1+0xe2c] ;  /* 0x000e2c0001137983 */ /* 0x000f240000300800 */
        /* <DEDUP_REMOVED lines=56> */
[----:B------:R-:W-:-:S02]  /*837f0*/  IMAD.MOV.U32 R252, RZ, RZ, R209 ;  /* 0x000000fffffc7224 */ /* 0x000fc400078e00d1 */
[----:B------:R-:W4:Y:S02]  /*83800*/  LDL.LU R208, [R1+0xf20] ;  /* 0x000f200001d07983 */ /* 0x000f240000300800 */
[----:B------:R-:W-:Y:S01]  /*83810*/  IMAD.MOV.U32 R2, RZ, RZ, R210 ;  /* 0x000000ffff027224 */ /* 0x000fe200078e00d2 */
[----:B------:R-:W4:Y:S01]  /*83820*/  LDL.LU R209, [R1+0xf24] ;  /* 0x000f240001d17983 */ /* 0x000f220000300800 */
[----:B------:R-:W-:Y:S02]  /*83830*/  IMAD.MOV.U32 R0, RZ, RZ, R211 ;  /* 0x000000ffff007224 */ /* 0x000fe400078e00d3 */
        /* <DEDUP_REMOVED lines=22> */
[----:B-1----:R-:W4:Y:S01]  /*839a0*/  LDL.LU R8, [R1+0xe00] ;  /* 0x000e000001087983 */ /* 0x002f220000300800 */
        /* <DEDUP_REMOVED lines=33> */
[----:B------:R-:W-:Y:S01]  /*83bc0*/  STL.64 [R1+0xfc8], R210 ;  /* 0x000fc8d201007387 */ /* 0x000fe20000100a00 */
[C---:B------:R-:W-:Y:S01]  /*83bd0*/  HMMA.1688.F32.TF32 R160, R232.reuse, R140, R160 ;  /* 0x0000008ce8a0723c */ /* 0x040fe200000810a0 */
        /* <DEDUP_REMOVED lines=25> */
[----:B------:R2:W-:Y:S01]  /*83d70*/  STL.64 [R1+0x1338], R30 ;  /* 0x0013381e01007387 */ /* 0x0005e20000100a00 */
[----:B------:R-:W-:Y:S02]  /*83d80*/  STL.64 [R1+0x1340], R24 ;  /* 0x0013401801007387 */ /* 0x000fe40000100a00 */
[----:B------:R3:W-:Y:S02]  /*83d90*/  STL.64 [R1+0x1348], R26 ;  /* 0x0013481a01007387 */ /* 0x0007e40000100a00 */
[----:B------:R-:W-:Y:S01]  /*83da0*/  STL.64 [R1+0x1350], R20 ;  /* 0x0013501401007387 */ /* 0x000fe20000100a00 */
[----:B------:R4:W-:Y:S01]  /*83db0*/  STL.64 [R1+0x1358], R22 ;  /* 0x0013581601007387 */ /* 0x0009e20000100a00 */
        /* <DEDUP_REMOVED lines=47> */
[----:B------:R-:W1:Y:S01]  /*840b0*/  LDL.LU R28, [R1+0x940] ;  /* 0x00094000011c7983 */ /* 0x000e620000300800 */
[----:B------:R-:W1:Y:S02]  /*840c0*/  LDL.LU R29, [R1+0x944] ;  /* 0x00094400011d7983 */ /* 0x000e640000300800 */
[----:B------:R-:W1:Y:S02]  /*840d0*/  LDL.LU R30, [R1+0x948] ;  /* 0x00094800011e7983 */ /* 0x000e640000300800 */
[----:B------:R-:W1:Y:S01]  /*840e0*/  LDL.LU R31, [R1+0x94c] ;  /* 0x00094c00011f7983 */ /* 0x000e620000300800 */
        /* <DEDUP_REMOVED lines=60> */
[----:B-1----:R-:W-:Y:S08]  /*844b0*/  HMMA.1688.F32.TF32 R28, R228, R44, R28 ;  /* 0x0000002ce41c723c */ /* 0x002ff0000008101c */
[C---:B--2---:R-:W-:Y:S08]  /*844c0*/  HMMA.1688.F32.TF32 R160, R232.reuse, R48, R160 ;  /* 0x00000030e8a0723c */ /* 0x044ff000000810a0 */
[C---:B------:R-:W-:Y:S08]  /*844d0*/  HMMA.1688.F32.TF32 R164, R232.reuse, R52, R164 ;  /* 0x00000034e8a4723c */ /* 0x040ff000000810a4 */
[C---:B---3--:R-:W-:Y:S08]  /*844e0*/  HMMA.1688.F32.TF32 R172, R232.reuse, R60, R172 ;  /* 0x0000003ce8ac723c */ /* 0x048ff000000810ac */
[C---:B----4-:R-:W-:Y:S08]  /*844f0*/  HMMA.1688.F32.TF32 R176, R232.reuse, R64, R176 ;  /* 0x00000040e8b0723c */ /* 0x050ff000000810b0 */
[C---:B------:R-:W-:Y:S08]  /*84500*/  HMMA.1688.F32.TF32 R180, R232.reuse, R68, R180 ;  /* 0x00000044e8b4723c */ /* 0x040ff000000810b4 */
[C---:B------:R-:W-:Y:S08]  /*84510*/  HMMA.1688.F32.TF32 R188, R232.reuse, R76, R188 ;  /* 0x0000004ce8bc723c */ /* 0x040ff000000810bc */
[C---:B------:R-:W-:Y:S08]  /*84520*/  HMMA.1688.F32.TF32 R192, R232.reuse, R80, R192 ;  /* 0x00000050e8c0723c */ /* 0x040ff000000810c0 */
[C---:B------:R-:W-:Y:S08]  /*84530*/  HMMA.1688.F32.TF32 R184, R232.reuse, R72, R184 ;  /* 0x00000048e8b8723c */ /* 0x040ff000000810b8 */
[----:B------:R-:W-:Y:S08]  /*84540*/  HMMA.1688.F32.TF32 R168, R232, R56, R168 ;  /* 0x00000038e8a8723c */ /* 0x000ff000000810a8 */
[C---:B------:R-:W-:Y:S08]  /*84550*/  HMMA.1688.F32.TF32 R20, R228.reuse, R36, R20 ;  /* 0x00000024e414723c */ /* 0x040ff00000081014 */
        /* <DEDUP_REMOVED lines=43> */
[----:B------:R-:W-:Y:S02]  /*84810*/  STL.64 [R1+0x4b48], R150 ;  /* 0x004b489601007387 */ /* 0x000fe40000100a00 */
[----:B------:R-:W-:Y:S02]  /*84820*/  STL.64 [R1+0x1560], R12 ;  /* 0x0015600c01007387 */ /* 0x000fe40000100a00 */
[----:B------:R-:W-:Y:S02]  /*84830*/  STL.64 [R1+0x1568], R14 ;  /* 0x0015680e01007387 */ /* 0x000fe40000100a00 */
[----:B------:R-:W-:Y:S04]  /*84840*/  STL.64 [R1+0x4b40], R148 ;  /* 0x004b409401007387 */ /* 0x000fe80000100a00 */
        /* <DEDUP_REMOVED lines=15> */
[----:B------:R-:W2:Y:S11]  /*84940*/  LDL.LU R240, [R1+0xb00] ;  /* 0x000b000001f07983 */ /* 0x000eb60000300800 */
[----:B------:R-:W-:Y:S11]  /*84950*/  @!UPT UIADD3 URZ, URZ, URZ, URZ ;  /* 0x0000003f3f3ff290 */ /* 0x000ff6000fffe03f */
        /* <DEDUP_REMOVED lines=13> */
[----:B---3--:R-:W3:Y:S02]  /*84a30*/  LDL.LU R8, [R1+0xb40] ;  /* 0x000b400001087983 */ /* 0x008ee40000300800 */
[----:B------:R-:W3:Y:S02]  /*84a40*/  LDL.LU R9, [R1+0xb44] ;  /* 0x000b440001097983 */ /* 0x000ee40000300800 */
[----:B----4-:R-:W3:Y:S01]  /*84a50*/  LDL.LU R10, [R1+0xb48] ;  /* 0x000b4800010a7983 */ /* 0x010ee20000300800 */
[----:B------:R-:W3:Y:S01]  /*84a60*/  LDL.LU R11, [R1+0xb4c] ;  /* 0x000b4c00010b7983 */ /* 0x000ee20000300800 */
[----:B------:R-:W4:Y:S02]  /*84a70*/  LDL.LU R220, [R1+0x930] ;  /* 0x0009300001dc7983 */ /* 0x000f240000300800 */
[----:B------:R-:W4:Y:S02]  /*84a80*/  LDL.LU R221, [R1+0x934] ;  /* 0x0009340001dd7983 */ /* 0x000f240000300800 */
[----:B------:R-:W4:Y:S01]  /*84a90*/  LDL.LU R222, [R1+0x938] ;  /* 0x0009380001de7983 */ /* 0x000f220000300800 */
[----:B------:R-:W4:Y:S01]  /*84aa0*/  LDL.LU R223, [R1+0x93c] ;  /* 0x00093c0001df7983 */ /* 0x000f220000300800 */
        /* <DEDUP_REMOVED lines=76> */
[----:B------:R-:W1:Y:S02]  /*84f70*/  LDL.LU R16, [R1+0x920] ;  /* 0x0009200001107983 */ /* 0x000e640000300800 */
[----:B------:R-:W1:Y:S02]  /*84f80*/  LDL.LU R17, [R1+0x924] ;  /* 0x0009240001117983 */ /* 0x000e640000300800 */
[----:B------:R-:W1:Y:S01]  /*84f90*/  LDL.LU R18, [R1+0x928] ;  /* 0x0009280001127983 */ /* 0x000e620000300800 */
[----:B------:R-:W1:Y:S01]  /*84fa0*/  LDL.LU R19, [R1+0x92c] ;  /* 0x00092c0001137983 */ /* 0x000e620000300800 */
        /* <DEDUP_REMOVED lines=8> */
[----:B------:R-:W-:Y:S02]  /*85030*/  STL.64 [R1+0x4b18], R138 ;  /* 0x004b188a01007387 */ /* 0x000fe40000100a00 */
[----:B------:R2:W-:Y:S02]  /*85040*/  STL.64 [R1+0x4b10], R136 ;  /* 0x004b108801007387 */ /* 0x0005e40000100a00 */
        /* <DEDUP_REMOVED lines=48> */
[----:B------:R-:W-:Y:S08]  /*85350*/  HMMA.1688.F32.TF32 R20, R228, R48, R220 ;  /* 0x00000030e414723c */ /* 0x000ff000000810dc */
[C---:B-1----:R-:W-:Y:S01]  /*85360*/  HMMA.1688.F32.TF32 R16, R232.reuse, R44, R16 ;  /* 0x0000002ce810723c */ /* 0x042fe20000081010 */
[----:B------:R-:W-:Y:S01]  /*85370*/  STL.64 [R1+0x1820], R144 ;  /* 0x0018209001007387 */ /* 0x000fe20000100a00 */
[----:B------:R-:W-:Y:S03]  /*85380*/  STL.64 [R1+0x1828], R146 ;  /* 0x0018289201007387 */ /* 0x000fe60000100a00 */
        /* <DEDUP_REMOVED lines=15> */
[----:B------:R2:W-:Y:S02]  /*85480*/  STL.64 [R1+0x1778], R18 ;  /* 0x0017781201007387 */ /* 0x0005e40000100a00 */
[C---:B--2---:R-:W-:Y:S08]  /*85490*/  HMMA.1688.F32.TF32 R16, R232.reuse, R40, R12 ;  /* 0x00000028e810723c */ /* 0x044ff0000008100c */
[C---:B------:R-:W-:Y:S08]  /*854a0*/  HMMA.1688.F32.TF32 R12, R232.reuse, R36, R8 ;  /* 0x00000024e80c723c */ /* 0x040ff00000081008 */
[C---:B------:R-:W-:Y:S07]  /*854b0*/  HMMA.1688.F32.TF32 R8, R232.reuse, R32, R248 ;  /* 0x00000020e808723c */ /* 0x040fee00000810f8 */
[----:B------:R-:W-:Y:S01]  /*854c0*/  STL.64 [R1+0x1750], R16 ;  /* 0x0017501001007387 */ /* 0x000fe20000100a00 */
[----:B------:R2:W-:Y:S07]  /*854d0*/  STL.64 [R1+0x1758], R18 ;  /* 0x0017581201007387 */ /* 0x0005ee0000100a00 */
[----:B------:R-:W-:Y:S02]  /*854e0*/  STL.64 [R1+0x1720], R12 ;  /* 0x0017200c01007387 */ /* 0x000fe40000100a00 */
[----:B------:R3:W-:Y:S06]  /*854f0*/  STL.64 [R1+0x1728], R14 ;  /* 0x0017280e01007387 */ /* 0x0007ec0000100a00 */
[----:B------:R-:W-:Y:S01]  /*85500*/  STL.64 [R1+0x1700], R8 ;  /* 0x0017000801007387 */ /* 0x000fe20000100a00 */
[----:B------:R4:W-:Y:S01]  /*85510*/  STL.64 [R1+0x1708], R10 ;  /* 0x0017080a01007387 */ /* 0x0009e20000100a00 */
[C---:B--2---:R-:W-:Y:S08]  /*85520*/  HMMA.1688.F32.TF32 R16, R232.reuse, R156, R244 ;  /* 0x0000009ce810723c */ /* 0x044ff000000810f4 */
[C---:B---3--:R-:W-:Y:S08]  /*85530*/  HMMA.1688.F32.TF32 R12, R232.reuse, R152, R236 ;  /* 0x00000098e80c723c */ /* 0x048ff000000810ec */
[C---:B----4-:R-:W-:Y:S07]  /*85540*/  HMMA.1688.F32.TF32 R8, R232.reuse, R120, R240 ;  /* 0x00000078e808723c */ /* 0x050fee00000810f0 */
        /* <DEDUP_REMOVED lines=122> */
[----:B------:R-:W1:Y:S01]  /*85cf0*/  LDL.LU R16, [R1+0x8f0] ;  /* 0x0008f00001107983 */ /* 0x000e620000300800 */
[----:B------:R-:W1:Y:S02]  /*85d00*/  LDL.LU R17, [R1+0x8f4] ;  /* 0x0008f40001117983 */ /* 0x000e640000300800 */
[----:B------:R-:W1:Y:S02]  /*85d10*/  LDL.LU R18, [R1+0x8f8] ;  /* 0x0008f80001127983 */ /* 0x000e640000300800 */
[----:B------:R-:W1:Y:S01]  /*85d20*/  LDL.LU R19, [R1+0x8fc] ;  /* 0x0008fc0001137983 */ /* 0x000e620000300800 */
        /* <DEDUP_REMOVED lines=17> */
[----:B------:R-:W3:Y:S02]  /*85e40*/  LDL.LU.64 R144, [R1+0x4b30] ;  /* 0x004b300001907983 */ /* 0x000ee40000300a00 */
[C---:B---3--:R-:W-:Y:S11]  /*85e50*/  HMMA.1688.F32.TF32 R140, R232.reuse, R144, R140 ;  /* 0x00000090e88c723c */ /* 0x048ff6000008108c */
[----:B------:R-:W-:Y:S11]  /*85e60*/  @!UPT UIADD3 URZ, URZ, URZ, URZ ;  /* 0x0000003f3f3ff290 */ /* 0x000ff6000fffe03f */
[----:B------:R-:W-:Y:S01]  /*85e70*/  @!UPT UIADD3 URZ, URZ, URZ, URZ ;  /* 0x0000003f3f3ff290 */ /* 0x000fe2000fffe03f */
[----:B------:R-:W-:Y:S01]  /*85e80*/  STL.64 [R1+0x1660], R140 ;  /* 0x0016608c01007387 */ /* 0x000fe20000100a00 */
[----:B------:R3:W-:Y:S03]  /*85e90*/  STL.64 [R1+0x1668], R142 ;  /* 0x0016688e01007387 */ /* 0x0007e60000100a00 */
[----:B---3--:R-:W3:Y:S01]  /*85ea0*/  LDL.LU.64 R142, [R1+0x4b28] ;  /* 0x004b2800018e7983 */ /* 0x008ee20000300a00 */
        /* <DEDUP_REMOVED lines=10> */
[----:B------:R-:W-:Y:S08]  /*85f50*/  HMMA.1688.F32.TF32 R212, R232, R124, R212 ;  /* 0x0000007ce8d4723c */ /* 0x000ff000000810d4 */
[C---:B-1----:R-:W-:Y:S08]  /*85f60*/  HMMA.1688.F32.TF32 R16, R228.reuse, R40, R16 ;  /* 0x00000028e410723c */ /* 0x042ff00000081010 */
[C---:B----4-:R-:W-:Y:S08]  /*85f70*/  HMMA.1688.F32.TF32 R12, R228.reuse, R36, R12 ;  /* 0x00000024e40c723c */ /* 0x050ff0000008100c */
[----:B------:R-:W-:Y:S08]  /*85f80*/  HMMA.1688.F32.TF32 R8, R228, R32, R8 ;  /* 0x00000020e408723c */ /* 0x000ff00000081008 */
[C---:B--2---:R-:W-:Y:S11]  /*85f90*/  HMMA.1688.F32.TF32 R248, R232.reuse, R136, R248 ;  /* 0x00000088e8f8723c */ /* 0x044ff600000810f8 */
[----:B------:R-:W-:Y:S11]  /*85fa0*/  @!UPT UIADD3 URZ, URZ, URZ, URZ ;  /* 0x0000003f3f3ff290 */ /* 0x000ff6000fffe03f */
[----:B------:R-:W-:Y:S01]  /*85fb0*/  @!UPT UIADD3 URZ, URZ, URZ, URZ ;  /* 0x0000003f3f3ff290 */ /* 0x000fe2000fffe03f */
[----:B------:R-:W-:Y:S01]  /*85fc0*/  STL.64 [R1+0x1640], R248 ;  /* 0x001640f801007387 */ /* 0x000fe20000100a00 */
[----:B------:R1:W-:Y:S03]  /*85fd0*/  STL.64 [R1+0x1648], R250 ;  /* 0x001648fa01007387 */ /* 0x0003e60000100a00 */
[----:B-1----:R-:W2:Y:S01]  /*85fe0*/  LDL.LU.64 R250, [R1+0x4b08] ;  /* 0x004b080001fa7983 */ /* 0x002ea20000300a00 */
[----:B------:R-:W4:Y:S02]  /*85ff0*/  LDL.LU.64 R248, [R1+0x4b00] ;  /* 0x004b000001f87983 */ /* 0x000f240000300a00 */
[----:B------:R-:W-:Y:S02]  /*86000*/  STL.64 [R1+0x1630], R244 ;  /* 0x001630f401007387 */ /* 0x000fe40000100a00 */
[----:B------:R1:W-:Y:S02]  /*86010*/  STL.64 [R1+0x1638], R246 ;  /* 0x001638f601007387 */ /* 0x0003e40000100a00 */
[----:B-1----:R-:W2:Y:S01]  /*86020*/  LDL.LU.64 R246, [R1+0x4af8] ;  /* 0x004af80001f67983 */ /* 0x002ea20000300a00 */
[----:B------:R-:W2:Y:S02]  /*86030*/  LDL.LU.64 R244, [R1+0x4af0] ;  /* 0x004af00001f47983 */ /* 0x000ea40000300a00 */
[----:B------:R-:W-:Y:S02]  /*86040*/  STL.64 [R1+0x1620], R216 ;  /* 0x001620d801007387 */ /* 0x000fe40000100a00 */
[----:B------:R1:W-:Y:S01]  /*86050*/  STL.64 [R1+0x1628], R218 ;  /* 0x001628da01007387 */ /* 0x0003e20000100a00 */
[----:B------:R-:W-:Y:S01]  /*86060*/  STL.64 [R1+0x1610], R212 ;  /* 0x001610d401007387 */ /* 0x000fe20000100a00 */
[----:B------:R3:W-:Y:S01]  /*86070*/  STL.64 [R1+0x1618], R214 ;  /* 0x001618d601007387 */ /* 0x0007e20000100a00 */
[C---:B-1----:R-:W-:Y:S08]  /*86080*/  HMMA.1688.F32.TF32 R216, R232.reuse, R112, R208 ;  /* 0x00000070e8d8723c */ /* 0x042ff000000810d0 */
        /* <DEDUP_REMOVED lines=24> */
[----:B------:R-:W-:Y:S01]  /*86210*/  STL.64 [R1+0x1518], R202 ;  /* 0x001518ca01007387 */ /* 0x000fe20000100a00 */
[----:B------:R-:W-:Y:S01]  /*86220*/  HMMA.1688.F32.TF32 R24, R232, R48, R224 ;  /* 0x00000030e818723c */ /* 0x000fe200000810e0 */
[----:B------:R-:W-:Y:S01]  /*86230*/  STL.64 [R1+0x1500], R196 ;  /* 0x001500c401007387 */ /* 0x000fe20000100a00 */
[----:B------:R-:W-:Y:S06]  /*86240*/  STL.64 [R1+0x1508], R198 ;  /* 0x001508c601007387 */ /* 0x000fec0000100a00 */
[C---:B------:R-:W-:Y:S01]  /*86250*/  HMMA.1688.F32.TF32 R20, R228.reuse, R44, R220 ;  /* 0x0000002ce414723c */ /* 0x040fe200000810dc */
        /* <DEDUP_REMOVED lines=27> */
[----:B------:R3:W-:Y:S03]  /*86410*/  STL.64 [R1+0x1278], R14 ;  /* 0x0012780e01007387 */ /* 0x0007e60000100a00 */
[----:B------:R-:W-:Y:S04]  /*86420*/  LDS R232, [R3+0x14000] ;  /* 0x0140000003e87984 */ /* 0x000fe80000000800 */
[----:B------:R-:W-:Y:S04]  /*86430*/  LDS R234, [R3+0x16000] ;  /* 0x0160000003ea7984 */ /* 0x000fe80000000800 */
[----:B------:R-:W-:Y:S04]  /*86440*/  LDS R233, [R4+0x14000] ;  /* 0x0140000004e97984 */ /* 0x000fe80000000800 */
[----:B------:R-:W2:Y:S01]  /*86450*/  LDS R235, [R4+0x16000] ;  /* 0x0160000004eb7984 */ /* 0x000ea20000000800 */
[C---:B-1----:R-:W-:Y:S08]  /*86460*/  HMMA.1688.F32.TF32 R16, R228.reuse, R156, R236 ;  /* 0x0000009ce410723c */ /* 0x042ff000000810ec */
[----:B---3--:R-:W-:Y:S01]  /*86470*/  HMMA.1688.F32.TF32 R12, R228, R152, R240 ;  /* 0x00000098e40c723c */ /* 0x008fe200000810f0 */
[----:B------:R1:W-:Y:S01]  /*86480*/  STL.64 [R1+0x1260], R8 ;  /* 0x0012600801007387 */ /* 0x0003e20000100a00 */
[----:B------:R3:W-:Y:S03]  /*86490*/  STL.64 [R1+0x1268], R10 ;  /* 0x0012680a01007387 */ /* 0x0007e60000100a00 */
[----:B-1----:R-:W2:Y:S01]  /*864a0*/  LDL.LU R8, [R1+0x5b0] ;  /* 0x0005b00001087983 */ /* 0x002ea20000300800 */
[----:B---3--:R-:W-:Y:S01]  /*864b0*/  MOV R10, R5 ;  /* 0x00000005000a7202 */ /* 0x008fe20000000f00 */
[----:B------:R-:W-:-:S08]  /*864c0*/  IMAD.MOV.U32 R11, RZ, RZ, R7 ;  /* 0x000000ffff0b7224 */ /* 0x000fd000078e0007 */
[----:B------:R-:W-:Y:S01]  /*864d0*/  STL.64 [R1+0x1250], R16 ;  /* 0x0012501001007387 */ /* 0x000fe20000100a00 */
[----:B------:R-:W-:Y:S07]  /*864e0*/  STL.64 [R1+0x1258], R18 ;  /* 0x0012581201007387 */ /* 0x000fee0000100a00 */
[----:B------:R1:W-:Y:S02]  /*864f0*/  STL.64 [R1+0x1240], R12 ;  /* 0x0012400c01007387 */ /* 0x0003e40000100a00 */
[----:B------:R3:W-:Y:S01]  /*86500*/  STL.64 [R1+0x1248], R14 ;  /* 0x0012480e01007387 */ /* 0x0007e20000100a00 */
[----:B------:R-:W2:Y:S01]  /*86510*/  LDL.LU R9, [R1+0x5b4] ;  /* 0x0005b40001097983 */ /* 0x000ea20000300800 */
[----:B------:R-:W2:Y:S02]  /*86520*/  LDL.LU R5, [R1+0x4aec] ;  /* 0x004aec0001057983 */ /* 0x000ea40000300800 */
[----:B------:R-:W2:Y:S01]  /*86530*/  LDL.LU R7, [R1+0x4ae8] ;  /* 0x004ae80001077983 */ /* 0x000ea20000300800 */
[----:B-1----:R-:W2:Y:S01]  /*86540*/  LDL.LU R12, [R1+0x5c0] ;  /* 0x0005c000010c7983 */ /* 0x002ea20000300800 */
[----:B------:R-:W2:Y:S02]  /*86550*/  LDL.LU R13, [R1+0x5c4] ;  /* 0x0005c400010d7983 */ /* 0x000ea40000300800 */
[----:B---3--:R-:W3:Y:S02]  /*86560*/  LDL.LU R14, [R1+0x5c8] ;  /* 0x0005c800010e7983 */ /* 0x008ee40000300800 */
        /* <DEDUP_REMOVED lines=92> */
[C---:B---3--:R-:W-:Y:S11]  /*86b30*/  HMMA.1688.F32.TF32 R236, R228.reuse, R120, R236 ;  /* 0x00000078e4ec723c */ /* 0x048ff600000810ec */
[----:B------:R-:W-:Y:S11]  /*86b40*/  @!UPT UIADD3 URZ, URZ, URZ, URZ ;  /* 0x0000003f3f3ff290 */ /* 0x000ff6000fffe03f */
[----:B------:R-:W-:Y:S01]  /*86b50*/  @!UPT UIADD3 URZ, URZ, URZ, URZ ;  /* 0x0000003f3f3ff290 */ /* 0x000fe2000fffe03f */
[----:B------:R-:W-:Y:S01]  /*86b60*/  STL.64 [R1+0x1230], R236 ;  /* 0x001230ec01007387 */ /* 0x000fe20000100a00 */
[----:B------:R1:W-:Y:S03]  /*86b70*/  STL.64 [R1+0x1238], R238 ;  /* 0x001238ee01007387 */ /* 0x0003e60000100a00 */
[----:B-1----:R-:W2:Y:S01]  /*86b80*/  LDL.LU.64 R238, [R1+0x4ae0] ;  /* 0x004ae00001ee7983 */ /* 0x002ea20000300a00 */
[----:B------:R-:W3:Y:S02]  /*86b90*/  LDL.LU.64 R236, [R1+0x4ad8] ;  /* 0x004ad80001ec7983 */ /* 0x000ee40000300a00 */
[----:B------:R-:W-:Y:S02]  /*86ba0*/  STL.64 [R1+0x1200], R240 ;  /* 0x001200f001007387 */ /* 0x000fe40000100a00 */
[----:B------:R1:W-:Y:S02]  /*86bb0*/  STL.64 [R1+0x1208], R242 ;  /* 0x001208f201007387 */ /* 0x0003e40000100a00 */
[----:B-1----:R-:W2:Y:S01]  /*86bc0*/  LDL.LU.64 R242, [R1+0x4ad0] ;  /* 0x004ad00001f27983 */ /* 0x002ea20000300a00 */
[----:B------:R-:W3:Y:S01]  /*86bd0*/  LDL.LU.64 R240, [R1+0x4ac8] ;  /* 0x004ac80001f07983 */ /* 0x000ee20000300a00 */
[C---:B----4-:R-:W-:Y:S08]  /*86be0*/  HMMA.1688.F32.TF32 R216, R228.reuse, R148, R216 ;  /* 0x00000094e4d8723c */ /* 0x050ff000000810d8 */
[C---:B------:R-:W-:Y:S08]  /*86bf0*/  HMMA.1688.F32.TF32 R212, R228.reuse, R144, R212 ;  /* 0x00000090e4d4723c */ /* 0x040ff000000810d4 */
[C---:B------:R-:W-:Y:S08]  /*86c00*/  HMMA.1688.F32.TF32 R208, R228.reuse, R140, R208 ;  /* 0x0000008ce4d0723c */ /* 0x040ff000000810d0 */
[C---:B------:R-:W-:Y:S08]  /*86c10*/  HMMA.1688.F32.TF32 R204, R228.reuse, R136, R204 ;  /* 0x00000088e4cc723c */ /* 0x040ff000000810cc */
[C---:B------:R-:W-:Y:S01]  /*86c20*/  HMMA.1688.F32.TF32 R200, R228.reuse, R132, R200 ;  /* 0x00000084e4c8723c */ /* 0x040fe200000810c8 */
[----:B------:R-:W-:Y:S01]  /*86c30*/  IMAD.MOV.U32 R18, RZ, RZ, R7 ;  /* 0x000000ffff127224 */ /* 0x000fe200078e0007 */
[----:B------:R-:W-:Y:S01]  /*86c40*/  STL.64 [R1+0x11f0], R216 ;  /* 0x0011f0d801007387 */ /* 0x000fe20000100a00 */
[----:B------:R-:W-:Y:S02]  /*86c50*/  STL.64 [R1+0x11f8], R218 ;  /* 0x0011f8da01007387 */ /* 0x000fe40000100a00 */
[----:B------:R-:W-:Y:S02]  /*86c60*/  STL.64 [R1+0x11d0], R212 ;  /* 0x0011d0d401007387 */ /* 0x000fe40000100a00 */
[----:B------:R-:W-:Y:S01]  /*86c70*/  STL.64 [R1+0x11d8], R214 ;  /* 0x0011d8d601007387 */ /* 0x000fe20000100a00 */
[----:B------:R-:W-:Y:S01]  /*86c80*/  STL.64 [R1+0x11c0], R208 ;  /* 0x0011c0d001007387 */ /* 0x000fe20000100a00 */
[----:B------:R-:W-:Y:S06]  /*86c90*/  STL.64 [R1+0x11c8], R210 ;  /* 0x0011c8d201007387 */ /* 0x000fec0000100a00 */
[----:B------:R-:W-:Y:S02]  /*86ca0*/  STL.64 [R1+0x11b0], R204 ;  /* 0x0011b0cc01007387 */ /* 0x000fe40000100a00 */
[----:B------:R1:W-:Y:S07]  /*86cb0*/  STL.64 [R1+0x11b8], R206 ;  /* 0x0011b8ce01007387 */ /* 0x0003ee0000100a00 */
[----:B------:R-:W-:Y:S01]  /*86cc0*/  IMAD.MOV.U32 R7, RZ, RZ, R202 ;  /* 0x000000ffff077224 */ /* 0x000fe200078e00ca */
[----:B------:R4:W-:Y:S01]  /*86cd0*/  STL.64 [R1+0x1180], R200 ;  /* 0x001180c801007387 */ /* 0x0009e20000100a00 */
[----:B------:R-:W-:Y:S01]  /*86ce0*/  MOV R6, R203 ;  /* 0x000000cb00067202 */ /* 0x000fe20000000f00 */
[C---:B-1----:R-:W-:Y:S08]  /*86cf0*/  HMMA.1688.F32.TF32 R204, R228.reuse, R128, R196 ;  /* 0x00000080e4cc723c */ /* 0x042ff000000810c4 */
        /* <DEDUP_REMOVED lines=13> */
[----:B------:R-:W-:-:S07]  /*86dd0*/  IMAD.MOV.U32 R19, RZ, RZ, R5 ;  /* 0x000000ffff137224 */ /* 0x000fce00078e0005 */
        /* <DEDUP_REMOVED lines=12> */
[----:B------:R-:W-:Y:S01]  /*86ea0*/  STL.64 [R1+0x29f0], R184 ;  /* 0x0029f0b801007387 */ /* 0x000fe20000100a00 */
[C---:B------:R-:W-:Y:S01]  /*86eb0*/  HMMA.1688.F32.TF32 R16, R228.reuse, R60, R16 ;  /* 0x0000003ce410723c */ /* 0x040fe20000081010 */
[----:B------:R-:W-:Y:S01]  /*86ec0*/  STL.64 [R1+0x29f8], R186 ;  /* 0x0029f8ba01007387 */ /* 0x000fe20000100a00 */
[----:B------:R-:W-:Y:S02]  /*86ed0*/  STL.64 [R1+0x29e0], R180 ;  /* 0x0029e0b401007387 */ /* 0x000fe40000100a00 */
[----:B------:R-:W-:Y:S02]  /*86ee0*/  STL.64 [R1+0x29e8], R182 ;  /* 0x0029e8b601007387 */ /* 0x000fe40000100a00 */
[----:B------:R-:W-:Y:S01]  /*86ef0*/  STL.64 [R1+0x29d0], R176 ;  /* 0x0029d0b001007387 */ /* 0x000fe20000100a00 */
[----:B------:R-:W-:Y:S01]  /*86f00*/  STL.64 [R1+0x29d8], R178 ;  /* 0x0029d8b201007387 */ /* 0x000fe20000100a00 */
[----:B------:R-:W-:Y:S01]  /*86f10*/  HMMA.1688.F32.TF32 R8, R228, R52, R8 ;  /* 0x00000034e408723c */ /* 0x000fe20000081008 */
        /* <DEDUP_REMOVED lines=9> */
[----:B------:R-:W-:Y:S02]  /*86fb0*/  STL.64 [R1+0x2988], R30 ;  /* 0x0029881e01007387 */ /* 0x000fe40000100a00 */
[----:B------:R-:W-:Y:S01]  /*86fc0*/  IMAD.MOV.U32 R5, RZ, RZ, R23 ;  /* 0x000000ffff057224 */ /* 0x000fe200078e0017 */
[----:B------:R-:W-:Y:S01]  /*86fd0*/  STL.64 [R1+0x2960], R20 ;  /* 0x0029601401007387 */ /* 0x000fe20000100a00 */
[----:B------:R-:W-:Y:S02]  /*86fe0*/  STL.64 [R1+0x2970], R24 ;  /* 0x0029701801007387 */ /* 0x000fe40000100a00 */
[----:B------:R-:W-:Y:S02]  /*86ff0*/  STL.64 [R1+0x2978], R26 ;  /* 0x0029781a01007387 */ /* 0x000fe40000100a00 */
[----:B------:R-:W-:Y:S01]  /*87000*/  STL [R1+0x2968], R22 ;  /* 0x0029681601007387 */ /* 0x000fe20000100800 */
[----:B------:R1:W-:Y:S01]  /*87010*/  STL [R1+0x470c], R5 ;  /* 0x00470c0501007387 */ /* 0x0003e20000100800 */
[----:B------:R-:W-:Y:S02]  /*87020*/  STL.64 [R1+0x2940], R12 ;  /* 0x0029400c01007387 */ /* 0x000fe40000100a00 */
[----:B------:R2:W-:Y:S02]  /*87030*/  STL.64 [R1+0x2950], R16 ;  /* 0x0029501001007387 */ /* 0x0005e40000100a00 */
[----:B------:R2:W-:Y:S01]  /*87040*/  STL.64 [R1+0x2958], R18 ;  /* 0x0029581201007387 */ /* 0x0005e20000100a00 */
[----:B------:R-:W-:Y:S01]  /*87050*/  STL [R1+0x2948], R14 ;  /* 0x0029480e01007387 */ /* 0x000fe20000100800 */
[----:B-1----:R-:W-:-:S05]  /*87060*/  IMAD.MOV.U32 R5, RZ, RZ, R15 ;  /* 0x000000ffff057224 */ /* 0x002fca00078e000f */
[----:B------:R-:W-:Y:S01]  /*87070*/  STL [R1+0x4710], R5 ;  /* 0x0047100501007387 */ /* 0x000fe20000100800 */
[----:B------:R-:W4:Y:S02]  /*87080*/  LDL.LU R224, [R1+0x5a0] ;  /* 0x0005a00001e07983 */ /* 0x000f240000300800 */
[----:B------:R-:W-:Y:S02]  /*87090*/  STL.64 [R1+0x2930], R8 ;  /* 0x0029300801007387 */ /* 0x000fe40000100a00 */
[----:B------:R1:W-:Y:S01]  /*870a0*/  STL.64 [R1+0x2938], R10 ;  /* 0x0029380a01007387 */ /* 0x0003e20000100a00 */
[----:B------:R-:W4:Y:S01]  /*870b0*/  LDL.LU R225, [R1+0x5a4] ;  /* 0x0005a40001e17983 */ /* 0x000f220000300800 */
[----:B------:R-:W4:Y:S02]  /*870c0*/  LDL.LU R226, [R1+0x5a8] ;  /* 0x0005a80001e27983 */ /* 0x000f240000300800 */
[----:B------:R-:W4:Y:S02]  /*870d0*/  LDL.LU R227, [R1+0x5ac] ;  /* 0x0005ac0001e37983 */ /* 0x000f240000300800 */
[----:B--2---:R-:W-:-:S02]  /*870e0*/  IMAD.MOV.U32 R221, RZ, RZ, R242 ;  /* 0x000000ffffdd7224 */ /* 0x004fc400078e00f2 */
[----:B---3--:R-:W-:Y:S01]  /*870f0*/  IMAD.MOV.U32 R220, RZ, RZ, R241 ;  /* 0x000000ffffdc7224 */ /* 0x008fe200078e00f1 */
[----:B------:R-:W-:Y:S01]  /*87100*/  MOV R222, R243 ;  /* 0x000000f300de7202 */ /* 0x000fe20000000f00 */
[----:B------:R-:W1:Y:S01]  /*87110*/  LDL.LU R241, [R1+0x4ac0] ;  /* 0x004ac00001f17983 */ /* 0x000e620000300800 */
[----:B------:R-:W1:Y:S02]  /*87120*/  LDL.LU R242, [R1+0x4abc] ;  /* 0x004abc0001f27983 */ /* 0x000e640000300800 */
[----:B------:R-:W1:Y:S02]  /*87130*/  LDL.LU R243, [R1+0x4ab8] ;  /* 0x004ab80001f37983 */ /* 0x000e640000300800 */
[----:B------:R-:W-:Y:S02]  /*87140*/  IMAD.MOV.U32 R223, RZ, RZ, R236 ;  /* 0x000000ffffdf7224 */ /* 0x000fe400078e00ec */
[----:B------:R-:W-:Y:S01]  /*87150*/  IMAD.MOV.U32 R16, RZ, RZ, R237 ;  /* 0x000000ffff107224 */ /* 0x000fe200078e00ed */
[----:B------:R-:W2:Y:S01]  /*87160*/  LDL.LU R236, [R1+0x4ab4] ;  /* 0x004ab40001ec7983 */ /* 0x000ea20000300800 */
[----:B------:R-:W2:Y:S02]  /*87170*/  LDL.LU R237, [R1+0x4ab0] ;  /* 0x004ab00001ed7983 */ /* 0x000ea40000300800 */
[----:B------:R-:W-:-:S02]  /*87180*/  IMAD.MOV.U32 R17, RZ, RZ, R238 ;  /* 0x000000ffff117224 */ /* 0x000fc400078e00ee */
[----:B------:R-:W-:Y:S01]  /*87190*/  IMAD.MOV.U32 R18, RZ, RZ, R239 ;  /* 0x000000ffff127224 */ /* 0x000fe200078e00ef */
[----:B------:R-:W2:Y:S01]  /*871a0*/  LDL.LU R238, [R1+0x4aac] ;  /* 0x004aac0001ee7983 */ /* 0x000ea20000300800 */
[----:B------:R-:W2:Y:S01]  /*871b0*/  LDL.LU R239, [R1+0x4aa8] ;  /* 0x004aa80001ef7983 */ /* 0x000ea20000300800 */
[----:B------:R-:W-:Y:S02]  /*871c0*/  MOV R19, R46 ;  /* 0x0000002e00137202 */ /* 0x000fe40000000f00 */
[----:B------:R-:W2:Y:S01]  /*871d0*/  LDL.LU R46, [R1+0x4aa4] ;  /* 0x004aa400012e7983 */ /* 0x000ea20000300800 */
[----:B-1----:R-:W-:Y:S03]  /*871e0*/  HMMA.1688.F32.TF32 R8, R228, R48, R240 ;  /* 0x00000030e408723c */ /* 0x002fe600000810f0 */
[----:B------:R-:W-:Y:S04]  /*871f0*/  LDS R228, [R3+0x14080] ;  /* 0x0140800003e47984 */ /* 0x000fe80000000800 */
[----:B------:R-:W-:Y:S04]  /*87200*/  LDS R230, [R3+0x16080] ;  /* 0x0160800003e67984 */ /* 0x000fe80000000800 */
[----:B------:R-:W-:Y:S04]  /*87210*/  LDS R229, [R4+0x14080] ;  /* 0x0140800004e57984 */ /* 0x000fe80000000800 */
[----:B------:R-:W1:Y:S09]  /*87220*/  LDS R231, [R4+0x16080] ;  /* 0x0160800004e77984 */ /* 0x000e720000000800 */
[----:B------:R-:W-:Y:S01]  /*87230*/  IMAD.MOV.U32 R153, RZ, RZ, R8 ;  /* 0x000000ffff997224 */ /* 0x000fe200078e0008 */
[----:B------:R-:W-:-:S02]  /*87240*/  MOV R8, R47 ;  /* 0x0000002f00087202 */ /* 0x000fc40000000f00 */
[----:B------:R-:W2:Y:S01]  /*87250*/  LDL.LU R47, [R1+0x4aa0] ;  /* 0x004aa000012f7983 */ /* 0x000ea20000300800 */
[----:B------:R-:W-:Y:S02]  /*87260*/  IMAD.MOV.U32 R148, RZ, RZ, R11 ;  /* 0x000000ffff947224 */ /* 0x000fe400078e000b */
[----:B------:R-:W-:Y:S02]  /*87270*/  IMAD.MOV.U32 R152, RZ, RZ, R9 ;  /* 0x000000ffff987224 */ /* 0x000fe400078e0009 */
[----:B------:R-:W-:Y:S01]  /*87280*/  IMAD.MOV.U32 R149, RZ, RZ, R10 ;  /* 0x000000ffff957224 */ /* 0x000fe200078e000a */
[----:B------:R-:W3:Y:S01]  /*87290*/  LDL.LU R9, [R1+0x574] ;  /* 0x0005740001097983 */ /* 0x000ee20000300800 */
[----:B------:R-:W-:Y:S02]  /*872a0*/  IMAD.MOV.U32 R10, RZ, RZ, R34 ;  /* 0x000000ffff0a7224 */ /* 0x000fe400078e0022 */
[----:B------:R-:W3:Y:S02]  /*872b0*/  LDL.LU R34, [R1+0x4a9c] ;  /* 0x004a9c0001227983 */ /* 0x000ee40000300800 */
[----:B------:R-:W-:-:S02]  /*872c0*/  IMAD.MOV.U32 R11, RZ, RZ, R42 ;  /* 0x000000ffff0b7224 */ /* 0x000fc400078e002a */
[----:B------:R-:W4:Y:S01]  /*872d0*/  LDL.LU R42, [R1+0x4a98] ;  /* 0x004a9800012a7983 */ /* 0x000f220000300800 */
[----:B------:R-:W-:Y:S02]  /*872e0*/  STL [R1+0x4720], R148 ;  /* 0x0047209401007387 */ /* 0x000fe40000100800 */
[----:B------:R-:W-:Y:S02]  /*872f0*/  STL [R1+0x471c], R149 ;  /* 0x00471c9501007387 */ /* 0x000fe40000100800 */
[----:B------:R-:W-:Y:S01]  /*87300*/  STL [R1+0x4718], R152 ;  /* 0x0047189801007387 */ /* 0x000fe20000100800 */
[----:B------:R-:W-:Y:S01]  /*87310*/  STL [R1+0x4714], R153 ;  /* 0x0047149901007387 */ /* 0x000fe20000100800 */
[----:B--2---:R-:W-:Y:S11]  /*87320*/  HMMA.1688.F32.TF32 R12, R232, R46, R236 ;  /* 0x0000002ee80c723c */ /* 0x004ff600000810ec */
[----:B------:R-:W-:Y:S11]  /*87330*/  @!UPT UIADD3 URZ, URZ, URZ, URZ ;  /* 0x0000003f3f3ff290 */ /* 0x000ff6000fffe03f */
[----:B------:R-:W-:Y:S01]  /*87340*/  @!UPT UIADD3 URZ, URZ, URZ, URZ ;  /* 0x0000003f3f3ff290 */ /* 0x000fe2000fffe03f */
[----:B------:R2:W-:Y:S01]  /*87350*/  STL.64 [R1+0x2900], R12 ;  /* 0x0029000c01007387 */ /* 0x0005e20000100a00 */
[----:B------:R1:W-:Y:S02]  /*87360*/  STL [R1+0x2908], R14 ;  /* 0x0029080e01007387 */ /* 0x0003e40000100800 */
[----:B--2---:R-:W-:Y:S02]  /*87370*/  IMAD.MOV.U32 R12, RZ, RZ, R43 ;  /* 0x000000ffff0c7224 */ /* 0x004fe400078e002b */
[----:B------:R-:W4:Y:S01]  /*87380*/  LDL.LU R43, [R1+0x4a94] ;  /* 0x004a9400012b7983 */ /* 0x000f220000300800 */
[----:B------:R-:W-:Y:S01]  /*87390*/  MOV R13, R35 ;  /* 0x00000023000d7202 */ /* 0x000fe20000000f00 */
[----:B------:R-:W-:Y:S02]  /*873a0*/  IMAD.MOV.U32 R5, RZ, RZ, R15 ;  /* 0x000000ffff057224 */ /* 0x000fe400078e000f */
[----:B------:R-:W2:Y:S02]  /*873b0*/  LDL.LU R35, [R1+0x4a90] ;  /* 0x004a900001237983 */ /* 0x000ea40000300800 */
[----:B-1----:R-:W-:-:S02]  /*873c0*/  IMAD.MOV.U32 R14, RZ, RZ, R38 ;  /* 0x000000ffff0e7224 */ /* 0x002fc400078e0026 */
[----:B------:R-:W-:Y:S01]  /*873d0*/  IMAD.MOV.U32 R15, RZ, RZ, R39 ;  /* 0x000000ffff0f7224 */ /* 0x000fe200078e0027 */
[----:B------:R-:W2:Y:S01]  /*873e0*/  LDL.LU R38, [R1+0x4a8c] ;  /* 0x004a8c0001267983 */ /* 0x000ea20000300800 */
[----:B------:R-:W2:Y:S01]  /*873f0*/  LDL.LU R39, [R1+0x4a88] ;  /* 0x004a880001277983 */ /* 0x000ea20000300800 */
[C---:B---3--:R-:W-:Y:S01]  /*87400*/  HMMA.1688.F32.TF32 R8, R232.reuse, R158, R8 ;  /* 0x0000009ee808723c */ /* 0x048fe20000081008 */
[----:B------:R1:W-:Y:S11]  /*87410*/  STL [R1+0x4724], R5 ;  /* 0x0047240501007387 */ /* 0x0003f60000100800 */
[----:B------:R-:W-:Y:S11]  /*87420*/  @!UPT UIADD3 URZ, URZ, URZ, URZ ;  /* 0x0000003f3f3ff290 */ /* 0x000ff6000fffe03f */
[----:B------:R-:W-:Y:S01]  /*87430*/  @!UPT UIADD3 URZ, URZ, URZ, URZ ;  /* 0x0000003f3f3ff290 */ /* 0x000fe2000fffe03f */
[----:B------:R-:W-:Y:S02]  /*87440*/  IMAD.MOV.U32 R37, RZ, RZ, R8 ;  /* 0x000000ffff257224 */ /* 0x000fe400078e0008 */
[----:B------:R-:W-:Y:S02]  /*87450*/  IMAD.MOV.U32 R36, RZ, RZ, R9 ;  /* 0x000000ffff247224 */ /* 0x000fe400078e0009 */
[----:B------:R-:W-:Y:S01]  /*87460*/  IMAD.MOV.U32 R33, RZ, RZ, R10 ;  /* 0x000000ffff217224 */ /* 0x000fe200078e000a */
[----:B------:R-:W-:Y:S01]  /*87470*/  MOV R32, R11 ;  /* 0x0000000b00207202 */ /* 0x000fe20000000f00 */
[----:B------:R-:W-:Y:S01]  /*87480*/  IMAD.MOV.U32 R11, RZ, RZ, R154 ;  /* 0x000000ffff0b7224 */ /* 0x000fe200078e009a */
[C---:B----4-:R-:W-:Y:S11]  /*87490*/  HMMA.1688.F32.TF32 R20, R232.reuse, R42, R224 ;  /* 0x0000002ae814723c */ /* 0x050ff600000810e0 */
[----:B------:R-:W-:Y:S11]  /*874a0*/  @!UPT UIADD3 URZ, URZ, URZ, URZ ;  /* 0x0000003f3f3ff290 */ /* 0x000ff6000fffe03f */
[----:B------:R-:W-:Y:S02]  /*874b0*/  @!UPT UIADD3 URZ, URZ, URZ, URZ ;  /* 0x0000003f3f3ff290 */ /* 0x000fe4000fffe03f */
[----:B------:R-:W-:Y:S02]  /*874c0*/  IMAD.MOV.U32 R148, RZ, RZ, R20 ;  /* 0x000000ffff947224 */ /* 0x000fe400078e0014 */
[----:B------:R-:W-:Y:S01]  /*874d0*/  IMAD.MOV.U32 R149, RZ, RZ, R21 ;  /* 0x000000ffff957224 */ /* 0x000fe200078e0015 */
[----:B------:R-:W-:Y:S01]  /*874e0*/  MOV R152, R22 ;  /* 0x0000001600987202 */ /* 0x000fe20000000f00 */
[----:B------:R-:W-:Y:S02]  /*874f0*/  IMAD.MOV.U32 R153, RZ, RZ, R23 ;  /* 0x000000ffff997224 */ /* 0x000fe400078e0017 */
[C---:B--2---:R-:W-:Y:S07]  /*87500*/  HMMA.1688.F32.TF32 R20, R232.reuse, R38, R220 ;  /* 0x00000026e814723c */ /* 0x044fee00000810dc */
[----:B------:R-:W-:Y:S11]  /*87510*/  IMAD.MOV.U32 R220, RZ, RZ, R155 ;  /* 0x000000ffffdc7224 */ /* 0x000ff600078e009b */
[----:B------:R-:W-:Y:S05]  /*87520*/  @!UPT UIADD3 URZ, URZ, URZ, URZ ;  /* 0x0000003f3f3ff290 */ /* 0x000fea000fffe03f */
[----:B------:R-:W-:Y:S01]  /*87530*/  STL.64 [R1+0x28e0], R20 ;  /* 0x0028e01401007387 */ /* 0x000fe20000100a00 */
[----:B------:R2:W-:Y:S02]  /*87540*/  STL [R1+0x28e8], R22 ;  /* 0x0028e81601007387 */ /* 0x0005e40000100800 */
[----:B------:R-:W2:Y:S02]  /*87550*/  LDL.LU R224, [R1+0x550] ;  /* 0x0005500001e07983 */ /* 0x000ea40000300800 */
[----:B------:R-:W2:Y:S01]  /*87560*/  LDL.LU R225, [R1+0x554] ;  /* 0x0005540001e17983 */ /* 0x000ea20000300800 */
[----:B------:R-:W2:Y:S01]  /*87570*/  LDL.LU R226, [R1+0x558] ;  /* 0x0005580001e27983 */ /* 0x000ea20000300800 */
[----:B------:R-:W2:Y:S02]  /*87580*/  LDL.LU R227, [R1+0x55c] ;  /* 0x00055c0001e37983 */ /* 0x000ea40000300800 */
[----:B------:R-:W3:Y:S02]  /*87590*/  LDL.LU R8, [R1+0x530] ;  /* 0x0005300001087983 */ /* 0x000ee40000300800 */
[----:B------:R-:W3:Y:S01]  /*875a0*/  LDL.LU R9, [R1+0x534] ;  /* 0x0005340001097983 */ /* 0x000ee20000300800 */
[----:B------:R-:W3:Y:S01]  /*875b0*/  LDL.LU R10, [R1+0x538] ;  /* 0x00053800010a7983 */ /* 0x000ee20000300800 */
[----:B------:R-:W4:Y:S02]  /*875c0*/  LDL.LU R154, [R1+0x4a84] ;  /* 0x004a8400019a7983 */ /* 0x000f240000300800 */
[----:B------:R-:W4:Y:S01]  /*875d0*/  LDL.LU R155, [R1+0x4a80] ;  /* 0x004a8000019b7983 */ /* 0x000f220000300800 */
[C---:B------:R-:W-:Y:S01]  /*875e0*/  HMMA.1688.F32.TF32 R16, R232.reuse, R34, R16 ;  /* 0x00000022e810723c */ /* 0x040fe20000081010 */
[----:B------:R-:W2:Y:S01]  /*875f0*/  LDL.LU R221, [R1+0x544] ;  /* 0x0005440001dd7983 */ /* 0x000ea20000300800 */
[----:B------:R-:W2:Y:S02]  /*87600*/  LDL.LU R222, [R1+0x548] ;  /* 0x0005480001de7983 */ /* 0x000ea40000300800 */
[----:B------:R-:W2:Y:S02]  /*87610*/  LDL.LU R223, [R1+0x54c] ;  /* 0x00054c0001df7983 */ /* 0x000ea40000300800 */
[----:B------:R1:W-:Y:S01]  /*87620*/  STL [R1+0x46e4], R32 ;  /* 0x0046e42001007387 */ /* 0x0003e20000100800 */
[----:B------:R1:W-:Y:S01]  /*87630*/  STL [R1+0x46e0], R33 ;  /* 0x0046e02101007387 */ /* 0x0003e20000100800 */
[----:B------:R1:W-:Y:S02]  /*87640*/  STL [R1+0x46dc], R36 ;  /* 0x0046dc2401007387 */ /* 0x0003e40000100800 */
[----:B------:R1:W-:Y:S11]  /*87650*/  STL [R1+0x46d8], R37 ;  /* 0x0046d82501007387 */ /* 0x0003f60000100800 */
[----:B------:R-:W-:Y:S03]  /*87660*/  @!UPT UIADD3 URZ, URZ, URZ, URZ ;  /* 0x0000003f3f3ff290 */ /* 0x000fe6000fffe03f */
[----:B------:R-:W-:Y:S02]  /*87670*/  IMAD.MOV.U32 R145, RZ, RZ, R16 ;  /* 0x000000ffff917224 */ /* 0x000fe400078e0010 */
[----:B------:R-:W-:Y:S02]  /*87680*/  IMAD.MOV.U32 R144, RZ, RZ, R17 ;  /* 0x000000ffff907224 */ /* 0x000fe400078e0011 */
[----:B------:R-:W-:Y:S01]  /*87690*/  IMAD.MOV.U32 R16, RZ, RZ, R146 ;  /* 0x000000ffff107224 */ /* 0x000fe200078e0092 */
[----:B------:R-:W-:Y:S01]  /*876a0*/  MOV R141, R18 ;  /* 0x00000012008d7202 */ /* 0x000fe20000000f00 */
[----:B------:R-:W2:Y:S01]  /*876b0*/  LDL.LU R146, [R1+0x4a7c] ;  /* 0x004a7c0001927983 */ /* 0x000ea20000300800 */
[----:B------:R-:W-:Y:S02]  /*876c0*/  IMAD.MOV.U32 R17, RZ, RZ, R147 ;  /* 0x000000ffff117224 */ /* 0x000fe400078e0093 */
[----:B------:R-:W-:Y:S02]  /*876d0*/  IMAD.MOV.U32 R140, RZ, RZ, R19 ;  /* 0x000000ffff8c7224 */ /* 0x000fe400078e0013 */
[----:B------:R-:W2:Y:S02]  /*876e0*/  LDL.LU R147, [R1+0x4a78] ;  /* 0x004a780001937983 */ /* 0x000ea40000300800 */
[----:B------:R-:W-:Y:S01]  /*876f0*/  IMAD.MOV.U32 R18, RZ, RZ, R150 ;  /* 0x000000ffff127224 */ /* 0x000fe200078e0096 */
[----:B------:R-:W-:Y:S01]  /*87700*/  MOV R19, R122 ;  /* 0x0000007a00137202 */ /* 0x000fe20000000f00 */
[----:B------:R-:W3:Y:S01]  /*87710*/  LDL.LU R150, [R1+0x4a74] ;  /* 0x004a740001967983 */ /* 0x000ee20000300800 */
[----:B------:R-:W2:Y:S01]  /*87720*/  LDL.LU R122, [R1+0x4a70] ;  /* 0x004a7000017a7983 */ /* 0x000ea20000300800 */
[----:B----4-:R-:W-:Y:S11]  /*87730*/  HMMA.1688.F32.TF32 R12, R232, R154, R12 ;  /* 0x0000009ae80c723c */ /* 0x010ff6000008100c */
[----:B------:R-:W-:Y:S11]  /*87740*/  @!UPT UIADD3 URZ, URZ, URZ, URZ ;  /* 0x0000003f3f3ff290 */ /* 0x000ff6000fffe03f */
[----:B------:R-:W-:Y:S02]  /*87750*/  @!UPT UIADD3 URZ, URZ, URZ, URZ ;  /* 0x0000003f3f3ff290 */ /* 0x000fe4000fffe03f */
[----:B------:R-:W-:Y:S02]  /*87760*/  IMAD.MOV.U32 R45, RZ, RZ, R12 ;  /* 0x000000ffff2d7224 */ /* 0x000fe400078e000c */
[----:B------:R-:W-:Y:S02]  /*87770*/  IMAD.MOV.U32 R12, RZ, RZ, R123 ;  /* 0x000000ffff0c7224 */ /* 0x000fe400078e007b */
[----:B------:R-:W4:Y:S01]  /*87780*/  LDL.LU R123, [R1+0x4a6c] ;  /* 0x004a6c00017b7983 */ /* 0x000f220000300800 */
[----:B------:R-:W-:Y:S02]  /*87790*/  IMAD.MOV.U32 R44, RZ, RZ, R13 ;  /* 0x000000ffff2c7224 */ /* 0x000fe400078e000d */
[----:B------:R-:W-:Y:S02]  /*877a0*/  IMAD.MOV.U32 R13, RZ, RZ, R151 ;  /* 0x000000ffff0d7224 */ /* 0x000fe400078e0097 */
[----:B------:R-:W3:Y:S01]  /*877b0*/  LDL.LU R151, [R1+0x4a68] ;  /* 0x004a680001977983 */ /* 0x000ee20000300800 */
[----:B------:R-:W-:Y:S01]  /*877c0*/  MOV R41, R14 ;  /* 0x0000000e00297202 */ /* 0x000fe20000000f00 */
[----:B------:R-:W-:-:S02]  /*877d0*/  IMAD.MOV.U32 R40, RZ, RZ, R15 ;  /* 0x000000ffff287224 */ /* 0x000fc400078e000f */
[----:B------:R-:W-:Y:S02]  /*877e0*/  IMAD.MOV.U32 R14, RZ, RZ, R118 ;  /* 0x000000ffff0e7224 */ /* 0x000fe400078e0076 */
[----:B------:R-:W-:Y:S01]  /*877f0*/  IMAD.MOV.U32 R15, RZ, RZ, R119 ;  /* 0x000000ffff0f7224 */ /* 0x000fe200078e0077 */
[----:B------:R-:W3:Y:S01]  /*87800*/  LDL.LU R118, [R1+0x4a64] ;  /* 0x004a640001767983 */ /* 0x000ee20000300800 */
[----:B------:R-:W3:Y:S02]  /*87810*/  LDL.LU R119, [R1+0x4a60] ;  /* 0x004a600001777983 */ /* 0x000ee40000300800 */
[----:B-1----:R-:W-:Y:S02]  /*87820*/  IMAD.MOV.U32 R5, RZ, RZ, R23 ;  /* 0x000000ffff057224 */ /* 0x002fe400078e0017 */
[----:B------:R1:W-:Y:S01]  /*87830*/  STL [R1+0x46f4], R40 ;  /* 0x0046f42801007387 */ /* 0x0003e20000100800 */
[----:B------:R1:W-:Y:S01]  /*87840*/  STL [R1+0x46f0], R41 ;  /* 0x0046f02901007387 */ /* 0x0003e20000100800 */
[----:B------:R1:W-:Y:S01]  /*87850*/  STL [R1+0x46ec], R44 ;  /* 0x0046ec2c01007387 */ /* 0x0003e20000100800 */
[C---:B--2---:R-:W-:Y:S01]  /*87860*/  HMMA.1688.F32.TF32 R16, R232.reuse, R146, R16 ;  /* 0x00000092e810723c */ /* 0x044fe20000081010 */
[----:B------:R2:W-:Y:S11]  /*87870*/  STL [R1+0x46e8], R45 ;  /* 0x0046e82d01007387 */ /* 0x0005f60000100800 */
[----:B------:R-:W-:Y:S11]  /*87880*/  @!UPT UIADD3 URZ, URZ, URZ, URZ ;  /* 0x0000003f3f3ff290 */ /* 0x000ff6000fffe03f */
[----:B------:R-:W-:Y:S01]  /*87890*/  @!UPT UIADD3 URZ, URZ, URZ, URZ ;  /* 0x0000003f3f3ff290 */ /* 0x000fe2000fffe03f */
[----:B------:R-:W-:Y:S01]  /*878a0*/  IMAD.MOV.U32 R77, RZ, RZ, R16 ;  /* 0x000000ffff4d7224 */ /* 0x000fe200078e0010 */
[----:B------:R-:W-:Y:S01]  /*878b0*/  MOV R76, R17 ;  /* 0x00000011004c7202 */ /* 0x000fe20000000f00 */
[----:B------:R-:W-:Y:S02]  /*878c0*/  IMAD.MOV.U32 R16, RZ, RZ, R110 ;  /* 0x000000ffff107224 */ /* 0x000fe400078e006e */
[----:B------:R-:W-:Y:S02]  /*878d0*/  IMAD.MOV.U32 R73, RZ, RZ, R18 ;  /* 0x000000ffff497224 */ /* 0x000fe400078e0012 */
[----:B------:R-:W-:Y:S02]  /*878e0*/  IMAD.MOV.U32 R17, RZ, RZ, R138 ;  /* 0x000000ffff117224 */ /* 0x000fe400078e008a */
[----:B------:R-:W-:Y:S01]  /*878f0*/  IMAD.MOV.U32 R18, RZ, RZ, R139 ;  /* 0x000000ffff127224 */ /* 0x000fe200078e008b */
[C---:B----4-:R-:W-:Y:S08]  /*87900*/  HMMA.1688.F32.TF32 R20, R232.reuse, R122, R224 ;  /* 0x0000007ae814723c */ /* 0x050ff000000810e0 */
[C---:B---3--:R-:W-:Y:S11]  /*87910*/  HMMA.1688.F32.TF32 R8, R232.reuse, R150, R8 ;  /* 0x00000096e808723c */ /* 0x048ff60000081008 */
[----:B------:R-:W-:Y:S05]  /*87920*/  @!UPT UIADD3 URZ, URZ, URZ, URZ ;  /* 0x0000003f3f3ff290 */ /* 0x000fea000fffe03f */
[----:B------:R-:W-:Y:S01]  /*87930*/  MOV R53, R20 ;  /* 0x0000001400357202 */ /* 0x000fe20000000f00 */
[----:B------:R-:W-:Y:S02]  /*87940*/  IMAD.MOV.U32 R52, RZ, RZ, R21 ;  /* 0x000000ffff347224 */ /* 0x000fe400078e0015 */
[----:B------:R-:W-:Y:S02]  /*87950*/  IMAD.MOV.U32 R49, RZ, RZ, R22 ;  /* 0x000000ffff317224 */ /* 0x000fe400078e0016 */
[----:B------:R-:W-:Y:S02]  /*87960*/  IMAD.MOV.U32 R48, RZ, RZ, R23 ;  /* 0x000000ffff307224 */ /* 0x000fe400078e0017 */
[----:B------:R-:W-:Y:S03]  /*87970*/  HMMA.1688.F32.TF32 R20, R232, R118, R220 ;  /* 0x00000076e814723c */ /* 0x000fe600000810dc */
[----:B------:R3:W-:Y:S01]  /*87980*/  STL [R1+0x4704], R48 ;  /* 0x0047043001007387 */ /* 0x0007e20000100800 */
[----:B------:R4:W-:Y:S02]  /*87990*/  STL [R1+0x4700], R49 ;  /* 0x0047003101007387 */ /* 0x0009e40000100800 */
[----:B------:R1:W-:Y:S02]  /*879a0*/  STL [R1+0x46fc], R52 ;  /* 0x0046fc3401007387 */ /* 0x0003e40000100800 */
[----:B------:R1:W-:Y:S02]  /*879b0*/  STL [R1+0x46f8], R53 ;  /* 0x0046f83501007387 */ /* 0x0003e40000100800 */
[----:B------:R-:W-:-:S02]  /*879c0*/  IMAD.MOV.U32 R69, RZ, RZ, R8 ;  /* 0x000000ffff457224 */ /* 0x000fc400078e0008 */
[----:B------:R-:W-:Y:S01]  /*879d0*/  IMAD.MOV.U32 R68, RZ, RZ, R9 ;  /* 0x000000ffff447224 */ /* 0x000fe200078e0009 */
[----:B------:R-:W-:Y:S01]  /*879e0*/  MOV R65, R10 ;  /* 0x0000000a00417202 */ /* 0x000fe20000000f00 */
[----:B------:R-:W2:Y:S01]  /*879f0*/  LDL.LU R8, [R1+0x500] ;  /* 0x0005000001087983 */ /* 0x000ea20000300800 */
[----:B------:R-:W-:Y:S02]  /*87a00*/  IMAD.MOV.U32 R64, RZ, RZ, R11 ;  /* 0x000000ffff407224 */ /* 0x000fe400078e000b */
[----:B------:R-:W2:Y:S02]  /*87a10*/  LDL.LU R9, [R1+0x504] ;  /* 0x0005040001097983 */ /* 0x000ea40000300800 */
[----:B------:R-:W-:Y:S02]  /*87a20*/  IMAD.MOV.U32 R10, RZ, RZ, R142 ;  /* 0x000000ffff0a7224 */ /* 0x000fe400078e008e */
[----:B------:R-:W-:Y:S01]  /*87a30*/  IMAD.MOV.U32 R11, RZ, RZ, R143 ;  /* 0x000000ffff0b7224 */ /* 0x000fe200078e008f */
[----:B------:R-:W2:Y:S01]  /*87a40*/  LDL.LU R142, [R1+0x4a5c] ;  /* 0x004a5c00018e7983 */ /* 0x000ea20000300800 */
[----:B------:R-:W2:Y:S02]  /*87a50*/  LDL.LU R143, [R1+0x4a58] ;  /* 0x004a5800018f7983 */ /* 0x000ea40000300800 */
[----:B------:R-:W3:Y:S02]  /*87a60*/  LDL.LU R24, [R1+0x4f0] ;  /* 0x0004f00001187983 */ /* 0x000ee40000300800 */
[----:B------:R-:W3:Y:S01]  /*87a70*/  LDL.LU R25, [R1+0x4f4] ;  /* 0x0004f40001197983 */ /* 0x000ee20000300800 */
[----:B------:R-:W3:Y:S01]  /*87a80*/  LDL.LU R26, [R1+0x4f8] ;  /* 0x0004f800011a7983 */ /* 0x000ee20000300800 */
[----:B------:R-:W3:Y:S02]  /*87a90*/  LDL.LU R27, [R1+0x4fc] ;  /* 0x0004fc00011b7983 */ /* 0x000ee40000300800 */
[----:B------:R-:W-:Y:S01]  /*87aa0*/  IMAD.MOV.U32 R61, RZ, RZ, R20 ;  /* 0x000000ffff3d7224 */ /* 0x000fe200078e0014 */
[----:B------:R-:W-:Y:S01]  /*87ab0*/  MOV R60, R21 ;  /* 0x00000015003c7202 */ /* 0x000fe20000000f00 */
        /* <DEDUP_REMOVED lines=10> */
[----:B------:R-:W-:-:S02]  /*87b60*/  IMAD.MOV.U32 R220, RZ, RZ, R102 ;  /* 0x000000ffffdc7224 */ /* 0x000fc400078e0066 */
[----:B------:R-:W-:Y:S01]  /*87b70*/  IMAD.MOV.U32 R221, RZ, RZ, R103 ;  /* 0x000000ffffdd7224 */ /* 0x000fe200078e0067 */
[----:B------:R-:W3:Y:S01]  /*87b80*/  LDL.LU R102, [R1+0x4a54] ;  /* 0x004a540001667983 */ /* 0x000ee20000300800 */
[----:B------:R-:W3:Y:S02]  /*87b90*/  LDL.LU R103, [R1+0x4a50] ;  /* 0x004a500001677983 */ /* 0x000ee40000300800 */
[----:B------:R-:W-:Y:S01]  /*87ba0*/  IMAD.MOV.U32 R222, RZ, RZ, R106 ;  /* 0x000000ffffde7224 */ /* 0x000fe200078e006a */
[----:B------:R-:W-:Y:S01]  /*87bb0*/  MOV R223, R107 ;  /* 0x0000006b00df7202 */ /* 0x000fe20000000f00 */
[----:B------:R-:W3:Y:S01]  /*87bc0*/  LDL.LU R106, [R1+0x4a4c] ;  /* 0x004a4c00016a7983 */ /* 0x000ee20000300800 */
[----:B------:R-:W3:Y:S02]  /*87bd0*/  LDL.LU R107, [R1+0x4a48] ;  /* 0x004a4800016b7983 */ /* 0x000ee40000300800 */
[----:B------:R-:W3:Y:S02]  /*87be0*/  LDL.LU R110, [R1+0x4a44] ;  /* 0x004a4400016e7983 */ /* 0x000ee40000300800 */
[----:B------:R-:W3:Y:S01]  /*87bf0*/  LDL.LU R138, [R1+0x4a40] ;  /* 0x004a4000018a7983 */ /* 0x000ee20000300800 */
[----:B------:R-:W3:Y:S01]  /*87c00*/  LDL.LU R139, [R1+0x4a3c] ;  /* 0x004a3c00018b7983 */ /* 0x000ee20000300800 */
[----:B------:R-:W-:-:S02]  /*87c10*/  IMAD.MOV.U32 R72, RZ, RZ, R19 ;  /* 0x000000ffff487224 */ /* 0x000fc400078e0013 */
[----:B------:R-:W-:Y:S02]  /*87c20*/  IMAD.MOV.U32 R19, RZ, RZ, R111 ;  /* 0x000000ffff137224 */ /* 0x000fe400078e006f */
[----:B------:R-:W4:Y:S01]  /*87c30*/  LDL.LU R111, [R1+0x4a38] ;  /* 0x004a3800016f7983 */ /* 0x000f220000300800 */
[C---:B--2---:R-:W-:Y:S08]  /*87c40*/  HMMA.1688.F32.TF32 R12, R232.reuse, R142, R12 ;  /* 0x0000008ee80c723c */ /* 0x044ff0000008100c */
[----:B---3--:R-:W-:Y:S11]  /*87c50*/  HMMA.1688.F32.TF32 R8, R232, R138, R8 ;  /* 0x0000008ae808723c */ /* 0x008ff60000081008 */
[----:B------:R-:W-:Y:S05]  /*87c60*/  @!UPT UIADD3 URZ, URZ, URZ, URZ ;  /* 0x0000003f3f3ff290 */ /* 0x000fea000fffe03f */
[----:B------:R-:W-:Y:S02]  /*87c70*/  IMAD.MOV.U32 R85, RZ, RZ, R12 ;  /* 0x000000ffff557224 */ /* 0x000fe400078e000c */
[----:B------:R-:W-:Y:S01]  /*87c80*/  IMAD.MOV.U32 R84, RZ, RZ, R13 ;  /* 0x000000ffff547224 */ /* 0x000fe200078e000d */
[----:B------:R-:W-:Y:S02]  /*87c90*/  MOV R12, R114 ;  /* 0x00000072000c7202 */ /* 0x000fe40000000f00 */
[----:B------:R-:W-:Y:S01]  /*87ca0*/  MOV R81, R14 ;  /* 0x0000000e00517202 */ /* 0x000fe20000000f00 */
[----:B------:R-:W2:Y:S01]  /*87cb0*/  LDL.LU R114, [R1+0x4a34] ;  /* 0x004a340001727983 */ /* 0x000ea20000300800 */
[----:B------:R-:W-:Y:S02]  /*87cc0*/  IMAD.MOV.U32 R13, RZ, RZ, R130 ;  /* 0x000000ffff0d7224 */ /* 0x000fe400078e0082 */
[----:B------:R-:W-:Y:S02]  /*87cd0*/  IMAD.MOV.U32 R80, RZ, RZ, R15 ;  /* 0x000000ffff507224 */ /* 0x000fe400078e000f */
[----:B------:R-:W3:Y:S02]  /*87ce0*/  LDL.LU R130, [R1+0x4a30] ;  /* 0x004a300001827983 */ /* 0x000ee40000300800 */
[----:B------:R-:W-:-:S02]  /*87cf0*/  IMAD.MOV.U32 R14, RZ, RZ, R134 ;  /* 0x000000ffff0e7224 */ /* 0x000fc400078e0086 */
[----:B------:R-:W-:Y:S01]  /*87d00*/  IMAD.MOV.U32 R15, RZ, RZ, R135 ;  /* 0x000000ffff0f7224 */ /* 0x000fe200078e0087 */
[----:B------:R-:W2:Y:S01]  /*87d10*/  LDL.LU R134, [R1+0x4a2c] ;  /* 0x004a2c0001867983 */ /* 0x000ea20000300800 */
[----:B------:R-:W2:Y:S02]  /*87d20*/  LDL.LU R135, [R1+0x4a28] ;  /* 0x004a280001877983 */ /* 0x000ea40000300800 */
[----:B------:R-:W-:Y:S02]  /*87d30*/  IMAD.MOV.U32 R93, RZ, RZ, R8 ;  /* 0x000000ffff5d7224 */ /* 0x000fe400078e0008 */
[----:B------:R-:W-:Y:S02]  /*87d40*/  IMAD.MOV.U32 R8, RZ, RZ, R131 ;  /* 0x000000ffff087224 */ /* 0x000fe400078e0083 */
[----:B------:R-:W3:Y:S01]  /*87d50*/  LDL.LU R131, [R1+0x4a24] ;  /* 0x004a240001837983 */ /* 0x000ee20000300800 */
[----:B------:R-:W-:Y:S01]  /*87d60*/  MOV R92, R9 ;  /* 0x00000009005c7202 */ /* 0x000fe20000000f00 */
[----:B------:R-:W-:-:S02]  /*87d70*/  IMAD.MOV.U32 R89, RZ, RZ, R10 ;  /* 0x000000ffff597224 */ /* 0x000fc400078e000a */
[----:B------:R-:W-:Y:S02]  /*87d80*/  IMAD.MOV.U32 R9, RZ, RZ, R115 ;  /* 0x000000ffff097224 */ /* 0x000fe400078e0073 */
[----:B------:R-:W-:Y:S01]  /*87d90*/  IMAD.MOV.U32 R88, RZ, RZ, R11 ;  /* 0x000000ffff587224 */ /* 0x000fe200078e000b */
[----:B------:R-:W2:Y:S01]  /*87da0*/  LDL.LU R115, [R1+0x4a20] ;  /* 0x004a200001737983 */ /* 0x000ea20000300800 */
[----:B------:R-:W-:Y:S02]  /*87db0*/  MOV R10, R126 ;  /* 0x0000007e000a7202 */ /* 0x000fe40000000f00 */
[----:B------:R-:W2:Y:S02]  /*87dc0*/  LDL.LU R126, [R1+0x4a1c] ;  /* 0x004a1c00017e7983 */ /* 0x000ea40000300800 */
[----:B------:R-:W-:Y:S02]  /*87dd0*/  IMAD.MOV.U32 R11, RZ, RZ, R127 ;  /* 0x000000ffff0b7224 */ /* 0x000fe400078e007f */
[----:B------:R-:W2:Y:S01]  /*87de0*/  LDL.LU R127, [R1+0x4a18] ;  /* 0x004a1800017f7983 */ /* 0x000ea20000300800 */
[C---:B------:R-:W-:Y:S08]  /*87df0*/  HMMA.1688.F32.TF32 R12, R232.reuse, R106, R12 ;  /* 0x0000006ae80c723c */ /* 0x040ff0000008100c */
[----:B------:R-:W-:Y:S11]  /*87e00*/  HMMA.1688.F32.TF32 R8, R232, R102, R8 ;  /* 0x00000066e808723c */ /* 0x000ff60000081008 */
[----:B------:R-:W-:Y:S11]  /*87e10*/  @!UPT UIADD3 URZ, URZ, URZ, URZ ;  /* 0x0000003f3f3ff290 */ /* 0x000ff6000fffe03f */
[----:B------:R-:W-:Y:S02]  /*87e20*/  @!UPT UIADD3 URZ, URZ, URZ, URZ ;  /* 0x0000003f3f3ff290 */ /* 0x000fe4000fffe03f */
[----:B------:R-:W-:Y:S02]  /*87e30*/  IMAD.MOV.U32 R32, RZ, RZ, R8 ;  /* 0x000000ffff207224 */ /* 0x000fe400078e0008 */
[----:B------:R-:W-:Y:S01]  /*87e40*/  IMAD.MOV.U32 R33, RZ, RZ, R9 ;  /* 0x000000ffff217224 */ /* 0x000fe200078e0009 */
[----:B------:R-:W-:Y:S01]  /*87e50*/  MOV R8, R250 ;  /* 0x000000fa00087202 */ /* 0x000fe20000000f00 */
[----:B------:R-:W-:Y:S01]  /*87e60*/  IMAD.MOV.U32 R36, RZ, RZ, R10 ;  /* 0x000000ffff247224 */ /* 0x000fe200078e000a */
[----:B------:R-:W4:Y:S01]  /*87e70*/  LDL.LU R250, [R1+0x4a14] ;  /* 0x004a140001fa7983 */ /* 0x000f220000300800 */
[----:B------:R-:W-:Y:S02]  /*87e80*/  IMAD.MOV.U32 R9, RZ, RZ, R251 ;  /* 0x000000ffff097224 */ /* 0x000fe400078e00fb */
[----:B------:R-:W-:Y:S02]  /*87e90*/  IMAD.MOV.U32 R37, RZ, RZ, R11 ;  /* 0x000000ffff257224 */ /* 0x000fe400078e000b */
[----:B------:R-:W4:Y:S02]  /*87ea0*/  LDL.LU R251, [R1+0x4a10] ;  /* 0x004a100001fb7983 */ /* 0x000f240000300800 */
[----:B------:R-:W-:-:S02]  /*87eb0*/  IMAD.MOV.U32 R10, RZ, RZ, R59 ;  /* 0x000000ffff0a7224 */ /* 0x000fc400078e003b */
[----:B------:R-:W-:Y:S01]  /*87ec0*/  IMAD.MOV.U32 R157, RZ, RZ, R12 ;  /* 0x000000ffff9d7224 */ /* 0x000fe200078e000c */
[----:B------:R-:W4:Y:S01]  /*87ed0*/  LDL.LU R59, [R1+0x4a0c] ;  /* 0x004a0c00013b7983 */ /* 0x000f220000300800 */
[----:B------:R-:W-:Y:S02]  /*87ee0*/  IMAD.MOV.U32 R11, RZ, RZ, R58 ;  /* 0x000000ffff0b7224 */ /* 0x000fe400078e003a */
[----:B------:R-:W-:Y:S02]  /*87ef0*/  IMAD.MOV.U32 R156, RZ, RZ, R13 ;  /* 0x000000ffff9c7224 */ /* 0x000fe400078e000d */
[----:B------:R-:W4:Y:S02]  /*87f00*/  LDL.LU R58, [R1+0x4a08] ;  /* 0x004a0800013a7983 */ /* 0x000f240000300800 */
[----:B------:R-:W-:Y:S02]  /*87f10*/  IMAD.MOV.U32 R12, RZ, RZ, R63 ;  /* 0x000000ffff0c7224 */ /* 0x000fe400078e003f */
[----:B------:R-:W-:Y:S01]  /*87f20*/  IMAD.MOV.U32 R137, RZ, RZ, R14 ;  /* 0x000000ffff897224 */ /* 0x000fe200078e000e */
[----:B------:R-:W4:Y:S01]  /*87f30*/  LDL.LU R63, [R1+0x4a04] ;  /* 0x004a0400013f7983 */ /* 0x000f220000300800 */
[----:B------:R-:W-:-:S02]  /*87f40*/  MOV R13, R62 ;  /* 0x0000003e000d7202 */ /* 0x000fc40000000f00 */
[----:B------:R-:W-:Y:S01]  /*87f50*/  MOV R136, R15 ;  /* 0x0000000f00887202 */ /* 0x000fe20000000f00 */
[----:B------:R-:W4:Y:S02]  /*87f60*/  LDL.LU R62, [R1+0x4a00] ;  /* 0x004a0000013e7983 */ /* 0x000f240000300800 */
[----:B------:R-:W-:Y:S02]  /*87f70*/  IMAD.MOV.U32 R14, RZ, RZ, R75 ;  /* 0x000000ffff0e7224 */ /* 0x000fe400078e004b */
[----:B------:R-:W-:Y:S01]  /*87f80*/  IMAD.MOV.U32 R15, RZ, RZ, R74 ;  /* 0x000000ffff0f7224 */ /* 0x000fe200078e004a */
[----:B------:R-:W4:Y:S01]  /*87f90*/  LDL.LU R75, [R1+0x49fc] ;  /* 0x0049fc00014b7983 */ /* 0x000f220000300800 */
[----:B------:R-:W4:Y:S01]  /*87fa0*/  LDL.LU R74, [R1+0x49f8] ;  /* 0x0049f800014a7983 */ /* 0x000f220000300800 */
[C---:B---3--:R-:W-:Y:S11]  /*87fb0*/  HMMA.1688.F32.TF32 R20, R232.reuse, R130, R20 ;  /* 0x00000082e814723c */ /* 0x048ff60000081014 */
[----:B------:R-:W-:Y:S11]  /*87fc0*/  @!UPT UIADD3 URZ, URZ, URZ, URZ ;  /* 0x0000003f3f3ff290 */ /* 0x000ff6000fffe03f */
[----:B------:R-:W-:Y:S02]  /*87fd0*/  @!UPT UIADD3 URZ, URZ, URZ, URZ ;  /* 0x0000003f3f3ff290 */ /* 0x000fe4000fffe03f */
[----:B------:R-:W-:Y:S02]  /*87fe0*/  IMAD.MOV.U32 R109, RZ, RZ, R20 ;  /* 0x000000ffff6d7224 */ /* 0x000fe400078e0014 */
[----:B------:R-:W-:Y:S02]  /*87ff0*/  IMAD.MOV.U32 R108, RZ, RZ, R21 ;  /* 0x000000ffff6c7224 */ /* 0x000fe400078e0015 */
[----:B------:R-:W-:Y:S02]  /*88000*/  IMAD.MOV.U32 R105, RZ, RZ, R22 ;  /* 0x000000ffff697224 */ /* 0x000fe400078e0016 */
[----:B------:R-:W-:Y:S02]  /*88010*/  IMAD.MOV.U32 R104, RZ, RZ, R23 ;  /* 0x000000ffff687224 */ /* 0x000fe400078e0017 */
[----:B--2---:R-:W-:Y:S07]  /*88020*/  HMMA.1688.F32.TF32 R20, R232, R126, R224 ;  /* 0x0000007ee814723c */ /* 0x004fee00000810e0 */
[----:B------:R-:W-:-:S02]  /*88030*/  IMAD.MOV.U32 R224, RZ, RZ, R54 ;  /* 0x000000ffffe07224 */ /* 0x000fc400078e0036 */
[----:B------:R-:W-:Y:S11]  /*88040*/  IMAD.MOV.U32 R225, RZ, RZ, R55 ;  /* 0x000000ffffe17224 */ /* 0x000ff600078e0037 */
[----:B------:R-:W-:Y:S04]  /*88050*/  @!UPT UIADD3 URZ, URZ, URZ, URZ ;  /* 0x0000003f3f3ff290 */ /* 0x000fe8000fffe03f */
[----:B------:R-:W-:Y:S01]  /*88060*/  MOV R117, R20 ;  /* 0x0000001400757202 */ /* 0x000fe20000000f00 */
[----:B------:R-:W-:Y:S02]  /*88070*/  IMAD.MOV.U32 R116, RZ, RZ, R21 ;  /* 0x000000ffff747224 */ /* 0x000fe400078e0015 */
[----:B------:R-:W-:Y:S02]  /*88080*/  IMAD.MOV.U32 R113, RZ, RZ, R22 ;  /* 0x000000ffff717224 */ /* 0x000fe400078e0016 */
[----:B------:R-:W-:Y:S02]  /*88090*/  IMAD.MOV.U32 R112, RZ, RZ, R23 ;  /* 0x000000ffff707224 */ /* 0x000fe400078e0017 */
[----:B------:R-:W-:Y:S07]  /*880a0*/  HMMA.1688.F32.TF32 R20, R232, R114, R220 ;  /* 0x00000072e814723c */ /* 0x000fee00000810dc */
[----:B------:R-:W-:-:S02]  /*880b0*/  IMAD.MOV.U32 R220, RZ, RZ, R71 ;  /* 0x000000ffffdc7224 */ /* 0x000fc400078e0047 */
[----:B------:R-:W-:Y:S01]  /*880c0*/  IMAD.MOV.U32 R221, RZ, RZ, R70 ;  /* 0x000000ffffdd7224 */ /* 0x000fe200078e0046 */
[----:B------:R-:W2:Y:S01]  /*880d0*/  LDL.LU R71, [R1+0x49f4] ;  /* 0x0049f40001477983 */ /* 0x000ea20000300800 */
[----:B------:R-:W3:Y:S01]  /*880e0*/  LDL.LU R70, [R1+0x49f0] ;  /* 0x0049f00001467983 */ /* 0x000ee20000300800 */
[----:B------:R-:W-:Y:S01]  /*880f0*/  MOV R222, R66 ;  /* 0x0000004200de7202 */ /* 0x000fe20000000f00 */
[----:B------:R-:W-:Y:S01]  /*88100*/  IMAD.MOV.U32 R223, RZ, RZ, R67 ;  /* 0x000000ffffdf7224 */ /* 0x000fe200078e0043 */
[----:B------:R-:W2:Y:S01]  /*88110*/  LDL.LU R66, [R1+0x49ec] ;  /* 0x0049ec0001427983 */ /* 0x000ea20000300800 */
[----:B------:R-:W2:Y:S02]  /*88120*/  LDL.LU R67, [R1+0x49e8] ;  /* 0x0049e80001437983 */ /* 0x000ea40000300800 */
[----:B------:R-:W2:Y:S02]  /*88130*/  LDL.LU R54, [R1+0x49e4] ;  /* 0x0049e40001367983 */ /* 0x000ea40000300800 */
[----:B------:R-:W3:Y:S02]  /*88140*/  LDL.LU R55, [R1+0x49e0] ;  /* 0x0049e00001377983 */ /* 0x000ee40000300800 */
[----:B------:R-:W-:Y:S01]  /*88150*/  IMAD.MOV.U32 R226, RZ, RZ, R51 ;  /* 0x000000ffffe27224 */ /* 0x000fe200078e0033 */
[----:B------:R-:W-:Y:S01]  /*88160*/  MOV R227, R50 ;  /* 0x0000003200e37202 */ /* 0x000fe20000000f00 */
[----:B------:R-:W3:Y:S01]  /*88170*/  LDL.LU R51, [R1+0x49dc] ;  /* 0x0049dc0001337983 */ /* 0x000ee20000300800 */
[----:B------:R-:W3:Y:S02]  /*88180*/  LDL.LU R50, [R1+0x49d8] ;  /* 0x0049d80001327983 */ /* 0x000ee40000300800 */
[----:B----4-:R-:W-:-:S02]  /*88190*/  IMAD.MOV.U32 R28, RZ, RZ, R62 ;  /* 0x000000ffff1c7224 */ /* 0x010fc400078e003e */
[----:B------:R-:W-:Y:S01]  /*881a0*/  IMAD.MOV.U32 R29, RZ, RZ, R63 ;  /* 0x000000ffff1d7224 */ /* 0x000fe200078e003f */
[----:B------:R-:W4:Y:S01]  /*881b0*/  LDL.LU R62, [R1+0x49d4] ;  /* 0x0049d400013e7983 */ /* 0x000f220000300800 */
[----:B------:R-:W4:Y:S02]  /*881c0*/  LDL.LU R63, [R1+0x49d0] ;  /* 0x0049d000013f7983 */ /* 0x000f240000300800 */
[----:B------:R-:W-:Y:S02]  /*881d0*/  IMAD.MOV.U32 R30, RZ, RZ, R58 ;  /* 0x000000ffff1e7224 */ /* 0x000fe400078e003a */
[----:B------:R-:W-:Y:S01]  /*881e0*/  IMAD.MOV.U32 R31, RZ, RZ, R59 ;  /* 0x000000ffff1f7224 */ /* 0x000fe200078e003b */
[----:B------:R-:W4:Y:S01]  /*881f0*/  LDL.LU R58, [R1+0x49cc] ;  /* 0x0049cc00013a7983 */ /* 0x000f220000300800 */
[----:B------:R-:W4:Y:S02]  /*88200*/  LDL.LU R59, [R1+0x49c8] ;  /* 0x0049c800013b7983 */ /* 0x000f240000300800 */
[----:B--2---:R-:W-:Y:S01]  /*88210*/  IMAD.MOV.U32 R165, RZ, RZ, R54 ;  /* 0x000000ffffa57224 */ /* 0x004fe200078e0036 */
[----:B---3--:R-:W-:-:S02]  /*88220*/  MOV R164, R55 ;  /* 0x0000003700a47202 */ /* 0x008fc40000000f00 */
[----:B------:R-:W2:Y:S01]  /*88230*/  LDL.LU R55, [R1+0x49c4] ;  /* 0x0049c40001377983 */ /* 0x000ea20000300800 */
[----:B------:R-:W3:Y:S02]  /*88240*/  LDL.LU R54, [R1+0x49c0] ;  /* 0x0049c00001367983 */ /* 0x000ee40000300800 */
[----:B------:R-:W-:Y:S02]  /*88250*/  IMAD.MOV.U32 R166, RZ, RZ, R67 ;  /* 0x000000ffffa67224 */ /* 0x000fe400078e0043 */
[----:B------:R-:W-:Y:S01]  /*88260*/  IMAD.MOV.U32 R167, RZ, RZ, R66 ;  /* 0x000000ffffa77224 */ /* 0x000fe200078e0042 */
[----:B------:R-:W3:Y:S01]  /*88270*/  LDL.LU R67, [R1+0x49bc] ;  /* 0x0049bc0001437983 */ /* 0x000ee20000300800 */
[----:B------:R-:W3:Y:S02]  /*88280*/  LDL.LU R66, [R1+0x49b8] ;  /* 0x0049b80001427983 */ /* 0x000ee40000300800 */
[----:B----4-:R-:W-:Y:S01]  /*88290*/  IMAD.MOV.U32 R168, RZ, RZ, R63 ;  /* 0x000000ffffa87224 */ /* 0x010fe200078e003f */
[----:B------:R-:W-:Y:S01]  /*882a0*/  MOV R169, R62 ;  /* 0x0000003e00a97202 */ /* 0x000fe20000000f00 */
[----:B------:R-:W4:Y:S01]  /*882b0*/  LDL.LU R63, [R1+0x49b4] ;  /* 0x0049b400013f7983 */ /* 0x000f220000300800 */
[----:B------:R-:W4:Y:S02]  /*882c0*/  LDL.LU R62, [R1+0x49b0] ;  /* 0x0049b000013e7983 */ /* 0x000f240000300800 */
[----:B------:R-:W-:-:S02]  /*882d0*/  IMAD.MOV.U32 R170, RZ, RZ, R50 ;  /* 0x000000ffffaa7224 */ /* 0x000fc400078e0032 */
[----:B------:R-:W-:Y:S01]  /*882e0*/  IMAD.MOV.U32 R171, RZ, RZ, R51 ;  /* 0x000000ffffab7224 */ /* 0x000fe200078e0033 */
[----:B------:R-:W4:Y:S01]  /*882f0*/  LDL.LU R50, [R1+0x49ac] ;  /* 0x0049ac0001327983 */ /* 0x000f220000300800 */
[----:B------:R-:W4:Y:S01]  /*88300*/  LDL.LU R51, [R1+0x49a8] ;  /* 0x0049a80001337983 */ /* 0x000f220000300800 */
[----:B------:R-:W-:Y:S01]  /*88310*/  MOV R174, R59 ;  /* 0x0000003b00ae7202 */ /* 0x000fe20000000f00 */
[----:B------:R-:W-:Y:S02]  /*88320*/  IMAD.MOV.U32 R175, RZ, RZ, R58 ;  /* 0x000000ffffaf7224 */ /* 0x000fe400078e003a */
[----:B--2---:R-:W-:Y:S02]  /*88330*/  IMAD.MOV.U32 R173, RZ, RZ, R55 ;  /* 0x000000ffffad7224 */ /* 0x004fe400078e0037 */
[----:B---3--:R-:W-:Y:S02]  /*88340*/  IMAD.MOV.U32 R172, RZ, RZ, R54 ;  /* 0x000000ffffac7224 */ /* 0x008fe400078e0036 */
[----:B------:R-:W2:Y:S01]  /*88350*/  LDL.LU R54, [R1+0x49a4] ;  /* 0x0049a40001367983 */ /* 0x000ea20000300800 */
[----:B------:R-:W3:Y:S02]  /*88360*/  LDL.LU R55, [R1+0x49a0] ;  /* 0x0049a00001377983 */ /* 0x000ee40000300800 */
[----:B------:R-:W2:Y:S02]  /*88370*/  LDL.LU R59, [R1+0x499c] ;  /* 0x00499c00013b7983 */ /* 0x000ea40000300800 */
[----:B------:R-:W3:Y:S01]  /*88380*/  LDL.LU R58, [R1+0x4998] ;  /* 0x00499800013a7983 */ /* 0x000ee20000300800 */
[----:B------:R-:W3:Y:S01]  /*88390*/  LDL.LU R180, [R1+0x430] ;  /* 0x0004300001b47983 */ /* 0x000ee20000300800 */
[----:B------:R-:W3:Y:S02]  /*883a0*/  LDL.LU R181, [R1+0x434] ;  /* 0x0004340001b57983 */ /* 0x000ee40000300800 */
[----:B----4-:R-:W-:-:S02]  /*883b0*/  IMAD.MOV.U32 R183, RZ, RZ, R50 ;  /* 0x000000ffffb77224 */ /* 0x010fc400078e0032 */
[----:B------:R-:W-:Y:S02]  /*883c0*/  IMAD.MOV.U32 R182, RZ, RZ, R51 ;  /* 0x000000ffffb67224 */ /* 0x000fe400078e0033 */
[----:B------:R-:W4:Y:S01]  /*883d0*/  LDL.LU R51, [R1+0x4994] ;  /* 0x0049940001337983 */ /* 0x000f220000300800 */
[----:B------:R-:W4:Y:S02]  /*883e0*/  LDL.LU R50, [R1+0x4990] ;  /* 0x0049900001327983 */ /* 0x000f240000300800 */
[----:B--2---:R-:W-:Y:S01]  /*883f0*/  IMAD.MOV.U32 R184, RZ, RZ, R59 ;  /* 0x000000ffffb87224 */ /* 0x004fe200078e003b */
[----:B---3--:R-:W-:Y:S01]  /*88400*/  MOV R185, R58 ;  /* 0x0000003a00b97202 */ /* 0x008fe20000000f00 */
[----:B------:R-:W2:Y:S01]  /*88410*/  LDL.LU R59, [R1+0x498c] ;  /* 0x00498c00013b7983 */ /* 0x000ea20000300800 */
[----:B------:R-:W3:Y:S02]  /*88420*/  LDL.LU R58, [R1+0x4988] ;  /* 0x00498800013a7983 */ /* 0x000ee40000300800 */
[----:B------:R-:W-:-:S02]  /*88430*/  IMAD.MOV.U32 R186, RZ, RZ, R55 ;  /* 0x000000ffffba7224 */ /* 0x000fc400078e0037 */
[----:B------:R-:W-:Y:S01]  /*88440*/  IMAD.MOV.U32 R187, RZ, RZ, R54 ;  /* 0x000000ffffbb7224 */ /* 0x000fe200078e0036 */
[----:B------:R-:W3:Y:S01]  /*88450*/  LDL.LU R55, [R1+0x4984] ;  /* 0x0049840001377983 */ /* 0x000ee20000300800 */
[----:B------:R-:W3:Y:S02]  /*88460*/  LDL.LU R54, [R1+0x4980] ;  /* 0x0049800001367983 */ /* 0x000ee40000300800 */
[----:B------:R-:W3:Y:S02]  /*88470*/  LDL.LU R200, [R1+0x480] ;  /* 0x0004800001c87983 */ /* 0x000ee40000300800 */
[----:B------:R-:W3:Y:S01]  /*88480*/  LDL.LU R201, [R1+0x484] ;  /* 0x0004840001c97983 */ /* 0x000ee20000300800 */
[C---:B------:R-:W-:Y:S01]  /*88490*/  HMMA.1688.F32.TF32 R24, R232.reuse, R134, R24 ;  /* 0x00000086e818723c */ /* 0x040fe20000081018 */
[----:B------:R-:W3:Y:S01]  /*884a0*/  LDL.LU R202, [R1+0x488] ;  /* 0x0004880001ca7983 */ /* 0x000ee20000300800 */
[----:B------:R-:W3:Y:S02]  /*884b0*/  LDL.LU R203, [R1+0x48c] ;  /* 0x00048c0001cb7983 */ /* 0x000ee40000300800 */
[----:B------:R-:W3:Y:S02]  /*884c0*/  LDL.LU R196, [R1+0x470] ;  /* 0x0004700001c47983 */ /* 0x000ee40000300800 */
[----:B------:R-:W3:Y:S02]  /*884d0*/  LDL.LU R197, [R1+0x474] ;  /* 0x0004740001c57983 */ /* 0x000ee40000300800 */
[----:B------:R-:W-:Y:S01]  /*884e0*/  HMMA.1688.F32.TF32 R16, R232, R110, R16 ;  /* 0x0000006ee810723c */ /* 0x000fe20000081010 */
[----:B------:R-:W3:Y:S01]  /*884f0*/  LDL.LU R198, [R1+0x478] ;  /* 0x0004780001c67983 */ /* 0x000ee20000300800 */
[----:B------:R-:W3:Y:S02]  /*88500*/  LDL.LU R199, [R1+0x47c] ;  /* 0x00047c0001c77983 */ /* 0x000ee40000300800 */
[----:B------:R-:W3:Y:S02]  /*88510*/  LDL.LU R188, [R1+0x450] ;  /* 0x0004500001bc7983 */ /* 0x000ee40000300800 */
[----:B------:R-:W3:Y:S02]  /*88520*/  LDL.LU R189, [R1+0x454] ;  /* 0x0004540001bd7983 */ /* 0x000ee40000300800 */
[----:B----4-:R-:W-:-:S02]  /*88530*/  IMAD.MOV.U32 R190, RZ, RZ, R50 ;  /* 0x000000ffffbe7224 */ /* 0x010fc400078e0032 */
[----:B------:R-:W-:Y:S01]  /*88540*/  IMAD.MOV.U32 R191, RZ, RZ, R51 ;  /* 0x000000ffffbf7224 */ /* 0x000fe200078e0033 */
[----:B------:R-:W4:Y:S01]  /*88550*/  LDL.LU R50, [R1+0x497c] ;  /* 0x00497c0001327983 */ /* 0x000f220000300800 */
[----:B------:R-:W4:Y:S02]  /*88560*/  LDL.LU R51, [R1+0x4978] ;  /* 0x0049780001337983 */ /* 0x000f240000300800 */
        /* <DEDUP_REMOVED lines=8> */
[----:B------:R-:W-:Y:S01]  /*885f0*/  IMAD.MOV.U32 R163, RZ, RZ, R75 ;  /* 0x000000ffffa37224 */ /* 0x000fe200078e004b */
[----:B------:R-:W-:Y:S01]  /*88600*/  MOV R124, R21 ;  /* 0x00000015007c7202 */ /* 0x000fe20000000f00 */
[----:B------:R-:W-:Y:S02]  /*88610*/  IMAD.MOV.U32 R20, RZ, RZ, R78 ;  /* 0x000000ffff147224 */ /* 0x000fe400078e004e */
[----:B------:R-:W-:Y:S02]  /*88620*/  IMAD.MOV.U32 R121, RZ, RZ, R22 ;  /* 0x000000ffff797224 */ /* 0x000fe400078e0016 */
        /* <DEDUP_REMOVED lines=12> */
[----:B------:R-:W-:Y:S01]  /*886f0*/  IMAD.MOV.U32 R27, RZ, RZ, R94 ;  /* 0x000000ffff1b7224 */ /* 0x000fe200078e005e */
[----:B------:R-:W-:Y:S01]  /*88700*/  MOV R16, R95 ;  /* 0x0000005f00107202 */ /* 0x000fe20000000f00 */
[----:B------:R-:W-:Y:S01]  /*88710*/  IMAD.MOV.U32 R132, RZ, RZ, R17 ;  /* 0x000000ffff847224 */ /* 0x000fe200078e0011 */
[----:B------:R-:W-:Y:S01]  /*88720*/  MOV R129, R18 ;  /* 0x0000001200817202 */ /* 0x000fe20000000f00 */
[----:B------:R-:W-:-:S02]  /*88730*/  IMAD.MOV.U32 R17, RZ, RZ, R87 ;  /* 0x000000ffff117224 */ /* 0x000fc400078e0057 */
[----:B------:R-:W-:Y:S02]  /*88740*/  IMAD.MOV.U32 R128, RZ, RZ, R19 ;  /* 0x000000ffff807224 */ /* 0x000fe400078e0013 */
[----:B------:R-:W-:Y:S02]  /*88750*/  IMAD.MOV.U32 R18, RZ, RZ, R90 ;  /* 0x000000ffff127224 */ /* 0x000fe400078e005a */
[----:B------:R-:W-:Y:S02]  /*88760*/  IMAD.MOV.U32 R19, RZ, RZ, R91 ;  /* 0x000000ffff137224 */ /* 0x000fe400078e005b */
[----:B--2---:R-:W-:Y:S02]  /*88770*/  IMAD.MOV.U32 R195, RZ, RZ, R59 ;  /* 0x000000ffffc37224 */ /* 0x004fe400078e003b */
[----:B---3--:R-:W-:Y:S02]  /*88780*/  IMAD.MOV.U32 R194, RZ, RZ, R58 ;  /* 0x000000ffffc27224 */ /* 0x008fe400078e003a */
[----:B------:R-:W-:Y:S01]  /*88790*/  IMAD.MOV.U32 R193, RZ, RZ, R55 ;  /* 0x000000ffffc17224 */ /* 0x000fe200078e0037 */
[----:B------:R-:W-:-:S02]  /*887a0*/  MOV R192, R54 ;  /* 0x0000003600c07202 */ /* 0x000fc40000000f00 */
[----:B------:R-:W2:Y:S01]  /*887b0*/  LDL.LU R54, [R1+0x4974] ;  /* 0x0049740001367983 */ /* 0x000ea20000300800 */
[----:B------:R-:W2:Y:S02]  /*887c0*/  LDL.LU R55, [R1+0x4970] ;  /* 0x0049700001377983 */ /* 0x000ea40000300800 */
        /* <DEDUP_REMOVED lines=17> */
[----:B------:R-:W3:Y:S01]  /*888e0*/  LDL.LU R94, [R1+0x4928] ;  /* 0x00492800015e7983 */ /* 0x000ee20000300800 */
[----:B------:R-:W3:Y:S01]  /*888f0*/  LDL.LU R95, [R1+0x4924] ;  /* 0x00492400015f7983 */ /* 0x000ee20000300800 */
[----:B------:R-:W4:Y:S02]  /*88900*/  LDL.LU R87, [R1+0x4920] ;  /* 0x0049200001577983 */ /* 0x000f240000300800 */
[----:B------:R-:W4:Y:S02]  /*88910*/  LDL.LU R90, [R1+0x491c] ;  /* 0x00491c00015a7983 */ /* 0x000f240000300800 */
[----:B------:R-:W4:Y:S01]  /*88920*/  LDL.LU R91, [R1+0x4918] ;  /* 0x00491800015b7983 */ /* 0x000f220000300800 */
[C---:B------:R-:W-:Y:S08]  /*88930*/  HMMA.1688.F32.TF32 R16, R228.reuse, R154, R16 ;  /* 0x0000009ae410723c */ /* 0x040ff00000081010 */
[C---:B------:R-:W-:Y:S08]  /*88940*/  HMMA.1688.F32.TF32 R12, R228.reuse, R122, R12 ;  /* 0x0000007ae40c723c */ /* 0x040ff0000008100c */
[----:B------:R-:W-:Y:S08]  /*88950*/  HMMA.1688.F32.TF32 R8, R228, R118, R8 ;  /* 0x00000076e408723c */ /* 0x000ff00000081008 */
[C---:B--2---:R-:W-:Y:S08]  /*88960*/  HMMA.1688.F32.TF32 R200, R232.reuse, R98, R200 ;  /* 0x00000062e8c8723c */ /* 0x044ff000000810c8 */
[----:B---3--:R-:W-:Y:S11]  /*88970*/  HMMA.1688.F32.TF32 R196, R232, R94, R196 ;  /* 0x0000005ee8c4723c */ /* 0x008ff600000810c4 */
[----:B------:R-:W-:Y:S05]  /*88980*/  @!UPT UIADD3 URZ, URZ, URZ, URZ ;  /* 0x0000003f3f3ff290 */ /* 0x000fea000fffe03f */
[----:B-1----:R-:W-:Y:S01]  /*88990*/  IMAD.MOV.U32 R40, RZ, RZ, R200 ;  /* 0x000000ffff287224 */ /* 0x002fe200078e00c8 */
[----:B------:R-:W-:Y:S01]  /*889a0*/  MOV R41, R201 ;  /* 0x000000c900297202 */ /* 0x000fe20000000f00 */
[----:B------:R-:W-:Y:S02]  /*889b0*/  IMAD.MOV.U32 R44, RZ, RZ, R202 ;  /* 0x000000ffff2c7224 */ /* 0x000fe400078e00ca */
[----:B------:R-:W-:-:S04]  /*889c0*/  IMAD.MOV.U32 R45, RZ, RZ, R203 ;  /* 0x000000ffff2d7224 */ /* 0x000fc800078e00cb */
[----:B------:R-:W-:Y:S01]  /*889d0*/  IMAD.MOV.U32 R48, RZ, RZ, R196 ;  /* 0x000000ffff307224 */ /* 0x000fe200078e00c4 */
[----:B----4-:R-:W-:Y:S01]  /*889e0*/  HMMA.1688.F32.TF32 R200, R232, R90, R192 ;  /* 0x0000005ae8c8723c */ /* 0x010fe200000810c0 */
[----:B------:R-:W-:Y:S01]  /*889f0*/  IMAD.MOV.U32 R49, RZ, RZ, R197 ;  /* 0x000000ffff317224 */ /* 0x000fe200078e00c5 */
[----:B------:R-:W-:Y:S01]  /*88a00*/  MOV R52, R198 ;  /* 0x000000c600347202 */ /* 0x000fe20000000f00 */
[----:B------:R-:W-:-:S05]  /*88a10*/  IMAD.MOV.U32 R53, RZ, RZ, R199 ;  /* 0x000000ffff357224 */ /* 0x000fca00078e00c7 */
        /* <DEDUP_REMOVED lines=38> */
[----:B------:R3:W-:Y:S01]  /*88c80*/  STL.64 [R1+0x2c08], R30 ;  /* 0x002c081e01007387 */ /* 0x0007e20000100a00 */
[C---:B--2---:R-:W-:Y:S08]  /*88c90*/  HMMA.1688.F32.TF32 R160, R228.reuse, R42, R24 ;  /* 0x0000002ae4a0723c */ /* 0x044ff00000081018 */
[C---:B---3--:R-:W-:Y:S08]  /*88ca0*/  HMMA.1688.F32.TF32 R28, R228.reuse, R38, R20 ;  /* 0x00000026e41c723c */ /* 0x048ff00000081014 */
[C---:B------:R-:W-:Y:S08]  /*88cb0*/  HMMA.1688.F32.TF32 R24, R228.reuse, R34, R224 ;  /* 0x00000022e418723c */ /* 0x040ff000000810e0 */
[----:B------:R-:W-:Y:S01]  /*88cc0*/  HMMA.1688.F32.TF32 R20, R228, R158, R220 ;  /* 0x0000009ee414723c */ /* 0x000fe200000810dc */
[----:B------:R-:W-:Y:S01]  /*88cd0*/  STL.64 [R1+0x2d10], R160 ;  /* 0x002d10a001007387 */ /* 0x000fe20000100a00 */
[----:B------:R-:W-:Y:S05]  /*88ce0*/  STL.64 [R1+0x2d18], R162 ;  /* 0x002d18a201007387 */ /* 0x000fea0000100a00 */
[----:B------:R-:W-:Y:S02]  /*88cf0*/  STL.64 [R1+0x2d00], R28 ;  /* 0x002d001c01007387 */ /* 0x000fe40000100a00 */
[----:B------:R-:W-:Y:S06]  /*88d00*/  STL.64 [R1+0x2d08], R30 ;  /* 0x002d081e01007387 */ /* 0x000fec0000100a00 */
[----:B------:R-:W-:Y:S01]  /*88d10*/  STL.64 [R1+0x2cf0], R24 ;  /* 0x002cf01801007387 */ /* 0x000fe20000100a00 */
[----:B------:R-:W-:Y:S07]  /*88d20*/  STL.64 [R1+0x2cf8], R26 ;  /* 0x002cf81a01007387 */ /* 0x000fee0000100a00 */
[----:B------:R-:W-:Y:S02]  /*88d30*/  STL.64 [R1+0x2ce0], R20 ;  /* 0x002ce01401007387 */ /* 0x000fe40000100a00 */
[----:B------:R-:W-:Y:S01]  /*88d40*/  STL.64 [R1+0x2ce8], R22 ;  /* 0x002ce81601007387 */ /* 0x000fe20000100a00 */
[----:B------:R2:W-:Y:S01]  /*88d50*/  STL.64 [R1+0x2cd0], R16 ;  /* 0x002cd01001007387 */ /* 0x0005e20000100a00 */
[----:B------:R3:W-:Y:S03]  /*88d60*/  STL.64 [R1+0x2cd8], R18 ;  /* 0x002cd81201007387 */ /* 0x0007e60000100a00 */
[----:B--2---:R-:W1:Y:S01]  /*88d70*/  LDL.LU R16, [R1+0x40] ;  /* 0x0000400001107983 */ /* 0x004e620000300800 */
[----:B------:R2:W-:Y:S02]  /*88d80*/  STL.64 [R1+0x2cc0], R12 ;  /* 0x002cc00c01007387 */ /* 0x0005e40000100a00 */
[----:B------:R4:W-:Y:S02]  /*88d90*/  STL.64 [R1+0x2cc8], R14 ;  /* 0x002cc80e01007387 */ /* 0x0009e40000100a00 */
[----:B------:R2:W-:Y:S01]  /*88da0*/  STL.64 [R1+0x2cb0], R8 ;  /* 0x002cb00801007387 */ /* 0x0005e20000100a00 */
[----:B------:R2:W-:Y:S01]  /*88db0*/  STL.64 [R1+0x2cb8], R10 ;  /* 0x002cb80a01007387 */ /* 0x0005e20000100a00 */
[----:B------:R-:W1:Y:S02]  /*88dc0*/  LDL.LU R17, [R1+0x44] ;  /* 0x0000440001117983 */ /* 0x000e640000300800 */
[----:B---3--:R-:W1:Y:S02]  /*88dd0*/  LDL.LU R18, [R1+0x48] ;  /* 0x0000480001127983 */ /* 0x008e640000300800 */
[----:B------:R-:W1:Y:S01]  /*88de0*/  LDL.LU R19, [R1+0x4c] ;  /* 0x00004c0001137983 */ /* 0x000e620000300800 */
        /* <DEDUP_REMOVED lines=96> */
[----:B--2---:R-:W2:Y:S01]  /*893f0*/  LDL.LU R12, [R1+0x310] ;  /* 0x00031000010c7983 */ /* 0x004ea20000300800 */
[----:B------:R-:W2:Y:S02]  /*89400*/  LDL.LU R13, [R1+0x314] ;  /* 0x00031400010d7983 */ /* 0x000ea40000300800 */
[----:B----4-:R-:W2:Y:S02]  /*89410*/  LDL.LU R14, [R1+0x318] ;  /* 0x00031800010e7983 */ /* 0x010ea40000300800 */
[----:B------:R-:W2:Y:S01]  /*89420*/  LDL.LU R15, [R1+0x31c] ;  /* 0x00031c00010f7983 */ /* 0x000ea20000300800 */
[----:B------:R-:W4:Y:S01]  /*89430*/  LDL.LU R8, [R1+0x300] ;  /* 0x0003000001087983 */ /* 0x000f220000300800 */
[----:B------:R-:W4:Y:S02]  /*89440*/  LDL.LU R9, [R1+0x304] ;  /* 0x0003040001097983 */ /* 0x000f240000300800 */
[----:B------:R-:W4:Y:S02]  /*89450*/  LDL.LU R10, [R1+0x308] ;  /* 0x00030800010a7983 */ /* 0x000f240000300800 */
[----:B------:R-:W4:Y:S01]  /*89460*/  LDL.LU R11, [R1+0x30c] ;  /* 0x00030c00010b7983 */ /* 0x000f220000300800 */
[----:B-1----:R-:W-:Y:S08]  /*89470*/  HMMA.1688.F32.TF32 R16, R232, R46, R16 ;  /* 0x0000002ee810723c */ /* 0x002ff00000081010 */
[C---:B---3--:R-:W-:Y:S08]  /*89480*/  HMMA.1688.F32.TF32 R248, R228.reuse, R146, R248 ;  /* 0x00000092e4f8723c */ /* 0x048ff000000810f8 */
[C---:B------:R-:W-:Y:S08]  /*89490*/  HMMA.1688.F32.TF32 R244, R228.reuse, R150, R244 ;  /* 0x00000096e4f4723c */ /* 0x040ff000000810f4 */
[C---:B------:R-:W-:Y:S11]  /*894a0*/  HMMA.1688.F32.TF32 R236, R228.reuse, R142, R236 ;  /* 0x0000008ee4ec723c */ /* 0x040ff600000810ec */
[----:B------:R-:W-:Y:S04]  /*894b0*/  @!UPT UIADD3 URZ, URZ, URZ, URZ ;  /* 0x0000003f3f3ff290 */ /* 0x000fe8000fffe03f */
[----:B------:R-:W-:Y:S01]  /*894c0*/  STL.64 [R1+0x2ca0], R244 ;  /* 0x002ca0f401007387 */ /* 0x000fe20000100a00 */
[----:B------:R1:W-:Y:S02]  /*894d0*/  STL.64 [R1+0x2ca8], R246 ;  /* 0x002ca8f601007387 */ /* 0x0003e40000100a00 */
[----:B------:R-:W-:Y:S02]  /*894e0*/  STL.64 [R1+0x2c90], R248 ;  /* 0x002c90f801007387 */ /* 0x000fe40000100a00 */
[----:B------:R-:W-:Y:S03]  /*894f0*/  STL.64 [R1+0x2c98], R250 ;  /* 0x002c98fa01007387 */ /* 0x000fe60000100a00 */
[----:B------:R-:W-:Y:S01]  /*89500*/  STL.64 [R1+0x2c80], R236 ;  /* 0x002c80ec01007387 */ /* 0x000fe20000100a00 */
[----:B------:R3:W-:Y:S01]  /*89510*/  STL.64 [R1+0x2c88], R238 ;  /* 0x002c88ee01007387 */ /* 0x0007e20000100a00 */
[C---:B-1----:R-:W-:Y:S08]  /*89520*/  HMMA.1688.F32.TF32 R244, R228.reuse, R138, R240 ;  /* 0x0000008ae4f4723c */ /* 0x042ff000000810f0 */
        /* <DEDUP_REMOVED lines=17> */
[----:B------:R1:W-:Y:S02]  /*89640*/  STL.64 [R1+0x2c60], R240 ;  /* 0x002c60f001007387 */ /* 0x0003e40000100a00 */
[----:B------:R3:W-:Y:S01]  /*89650*/  STL.64 [R1+0x2c68], R242 ;  /* 0x002c68f201007387 */ /* 0x0007e20000100a00 */
        /* <DEDUP_REMOVED lines=8> */
[----:B------:R-:W-:Y:S06]  /*896e0*/  STL.64 [R1+0x2c28], R210 ;  /* 0x002c28d201007387 */ /* 0x000fec0000100a00 */
[C---:B------:R-:W-:Y:S01]  /*896f0*/  HMMA.1688.F32.TF32 R160, R228.reuse, R62, R24 ;  /* 0x0000003ee4a0723c */ /* 0x040fe20000081018 */
[----:B------:R-:W-:Y:S02]  /*89700*/  STL.64 [R1+0x2bf0], R204 ;  /* 0x002bf0cc01007387 */ /* 0x000fe40000100a00 */
[----:B------:R-:W-:Y:S05]  /*89710*/  STL.64 [R1+0x2bf8], R206 ;  /* 0x002bf8ce01007387 */ /* 0x000fea0000100a00 */
[C---:B------:R-:W-:Y:S01]  /*89720*/  HMMA.1688.F32.TF32 R28, R228.reuse, R58, R20 ;  /* 0x0000003ae41c723c */ /* 0x040fe20000081014 */
[----:B------:R-:W-:Y:S01]  /*89730*/  STL.64 [R1+0x2be0], R200 ;  /* 0x002be0c801007387 */ /* 0x000fe20000100a00 */
[----:B------:R-:W-:Y:S06]  /*89740*/  STL.64 [R1+0x2be8], R202 ;  /* 0x002be8ca01007387 */ /* 0x000fec0000100a00 */
[C---:B------:R-:W-:Y:S01]  /*89750*/  HMMA.1688.F32.TF32 R24, R228.reuse, R54, R224 ;  /* 0x00000036e418723c */ /* 0x040fe200000810e0 */
[----:B------:R-:W-:Y:S01]  /*89760*/  STL.64 [R1+0x2bd0], R196 ;  /* 0x002bd0c401007387 */ /* 0x000fe20000100a00 */
[----:B------:R-:W-:Y:S06]  /*89770*/  STL.64 [R1+0x2bd8], R198 ;  /* 0x002bd8c601007387 */ /* 0x000fec0000100a00 */
[----:B------:R-:W-:Y:S01]  /*89780*/  HMMA.1688.F32.TF32 R20, R228, R50, R220 ;  /* 0x00000032e414723c */ /* 0x000fe200000810dc */
[----:B------:R-:W-:Y:S02]  /*89790*/  STL.64 [R1+0x2bc0], R192 ;  /* 0x002bc0c001007387 */ /* 0x000fe40000100a00 */
[----:B------:R-:W-:Y:S01]  /*897a0*/  STL.64 [R1+0x2bc8], R194 ;  /* 0x002bc8c201007387 */ /* 0x000fe20000100a00 */
[----:B------:R-:W-:Y:S01]  /*897b0*/  STL.64 [R1+0x2bb0], R188 ;  /* 0x002bb0bc01007387 */ /* 0x000fe20000100a00 */
[----:B------:R-:W-:Y:S02]  /*897c0*/  STL.64 [R1+0x2bb8], R190 ;  /* 0x002bb8be01007387 */ /* 0x000fe40000100a00 */
[----:B------:R-:W-:Y:S01]  /*897d0*/  STL.64 [R1+0x2ba0], R184 ;  /* 0x002ba0b801007387 */ /* 0x000fe20000100a00 */
[C---:B--2---:R-:W-:Y:S01]  /*897e0*/  HMMA.1688.F32.TF32 R12, R232.reuse, R42, R12 ;  /* 0x0000002ae80c723c */ /* 0x044fe2000008100c */
[----:B------:R-:W-:Y:S01]  /*897f0*/  STL.64 [R1+0x2ba8], R186 ;  /* 0x002ba8ba01007387 */ /* 0x000fe20000100a00 */
[----:B------:R-:W-:Y:S06]  /*89800*/  STL.64 [R1+0x2b90], R180 ;  /* 0x002b90b401007387 */ /* 0x000fec0000100a00 */
[C---:B----4-:R-:W-:Y:S01]  /*89810*/  HMMA.1688.F32.TF32 R8, R232.reuse, R38, R8 ;  /* 0x00000026e808723c */ /* 0x050fe20000081008 */
        /* <DEDUP_REMOVED lines=27> */
[----:B-1----:R-:W2:Y:S02]  /*899d0*/  LDL.LU R240, [R1+0x180] ;  /* 0x0001800001f07983 */ /* 0x002ea40000300800 */
[----:B------:R-:W2:Y:S01]  /*899e0*/  LDL.LU R241, [R1+0x184] ;  /* 0x0001840001f17983 */ /* 0x000ea20000300800 */
[----:B---3--:R-:W2:Y:S01]  /*899f0*/  LDL.LU R242, [R1+0x188] ;  /* 0x0001880001f27983 */ /* 0x008ea20000300800 */
[----:B------:R-:W2:Y:S02]  /*89a00*/  LDL.LU R243, [R1+0x18c] ;  /* 0x00018c0001f37983 */ /* 0x000ea40000300800 */
[----:B----4-:R-:W3:Y:S01]  /*89a10*/  LDL.LU R12, [R1+0x1a0] ;  /* 0x0001a000010c7983 */ /* 0x010ee20000300800 */
[----:B------:R-:W3:Y:S04]  /*89a20*/  LDL.LU R13, [R1+0x1a4] ;  /* 0x0001a400010d7983 */ /* 0x000ee80000300800 */
[----:B------:R-:W3:Y:S01]  /*89a30*/  LDL.LU R14, [R1+0x1a8] ;  /* 0x0001a800010e7983 */ /* 0x000ee20000300800 */
        /* <DEDUP_REMOVED lines=98> */
[----:B------:R-:W-:Y:S04]  /*8a060*/  LDS R230, [R3+0x16180] ;  /* 0x0161800003e67984 */ /* 0x000fe80000000800 */
[----:B------:R-:W-:Y:S04]  /*8a070*/  LDS R229, [R4+0x14180] ;  /* 0x0141800004e57984 */ /* 0x000fe80000000800 */
[----:B------:R-:W1:Y:S01]  /*8a080*/  LDS R231, [R4+0x16180] ;  /* 0x0161800004e77984 */ /* 0x000e620000000800 */
        /* <DEDUP_REMOVED lines=11> */
[----:B------:R2:W-:Y:S03]  /*8a140*/  STL.64 [R1+0x2ad8], R218 ;  /* 0x002ad8da01007387 */ /* 0x0005e60000100a00 */
[----:B--2---:R-:W2:Y:S01]  /*8a150*/  LDL.LU.64 R218, [R1+0x4910] ;  /* 0x0049100001da7983 */ /* 0x004ea20000300a00 */
[----:B------:R-:W2:Y:S02]  /*8a160*/  LDL.LU.64 R216, [R1+0x4908] ;  /* 0x0049080001d87983 */ /* 0x000ea40000300a00 */
[----:B------:R-:W-:Y:S02]  /*8a170*/  STL.64 [R1+0x2ac0], R212 ;  /* 0x002ac0d401007387 */ /* 0x000fe40000100a00 */
[----:B------:R3:W-:Y:S01]  /*8a180*/  STL.64 [R1+0x2ac8], R214 ;  /* 0x002ac8d601007387 */ /* 0x0007e20000100a00 */
[C---:B----4-:R-:W-:Y:S01]  /*8a190*/  HMMA.1688.F32.TF32 R176, R232.reuse, R130, R176 ;  /* 0x00000082e8b0723c */ /* 0x050fe200000810b0 */
[----:B---3--:R-:W3:Y:S01]  /*8a1a0*/  LDL.LU.64 R214, [R1+0x4900] ;  /* 0x0049000001d67983 */ /* 0x008ee20000300a00 */
[----:B------:R-:W3:Y:S02]  /*8a1b0*/  LDL.LU.64 R212, [R1+0x48f8] ;  /* 0x0048f80001d47983 */ /* 0x000ee40000300a00 */
[----:B------:R-:W-:Y:S02]  /*8a1c0*/  STL.64 [R1+0x2ab0], R208 ;  /* 0x002ab0d001007387 */ /* 0x000fe40000100a00 */
[----:B------:R4:W-:Y:S02]  /*8a1d0*/  STL.64 [R1+0x2ab8], R210 ;  /* 0x002ab8d201007387 */ /* 0x0009e40000100a00 */
[C---:B------:R-:W-:Y:S01]  /*8a1e0*/  HMMA.1688.F32.TF32 R172, R232.reuse, R126, R172 ;  /* 0x0000007ee8ac723c */ /* 0x040fe200000810ac */
[----:B----4-:R-:W4:Y:S01]  /*8a1f0*/  LDL.LU.64 R210, [R1+0x48f0] ;  /* 0x0048f00001d27983 */ /* 0x010f220000300a00 */
[----:B------:R-:W4:Y:S02]  /*8a200*/  LDL.LU.64 R208, [R1+0x48e8] ;  /* 0x0048e80001d07983 */ /* 0x000f240000300a00 */
[----:B------:R-:W-:Y:S02]  /*8a210*/  STL.64 [R1+0x2aa0], R204 ;  /* 0x002aa0cc01007387 */ /* 0x000fe40000100a00 */
[----:B------:R1:W-:Y:S02]  /*8a220*/  STL.64 [R1+0x2aa8], R206 ;  /* 0x002aa8ce01007387 */ /* 0x0003e40000100a00 */
[C---:B------:R-:W-:Y:S01]  /*8a230*/  HMMA.1688.F32.TF32 R168, R232.reuse, R114, R168 ;  /* 0x00000072e8a8723c */ /* 0x040fe200000810a8 */
[----:B-1----:R-:W2:Y:S01]  /*8a240*/  LDL.LU.64 R206, [R1+0x48e0] ;  /* 0x0048e00001ce7983 */ /* 0x002ea20000300a00 */
[----:B------:R-:W2:Y:S02]  /*8a250*/  LDL.LU.64 R204, [R1+0x48d8] ;  /* 0x0048d80001cc7983 */ /* 0x000ea40000300a00 */
        /* <DEDUP_REMOVED lines=76> */
[----:B-1----:R-:W3:Y:S01]  /*8a720*/  LDL.LU.64 R18, [R1+0x47d0] ;  /* 0x0047d00001127983 */ /* 0x002ee20000300a00 */
[----:B------:R-:W3:Y:S02]  /*8a730*/  LDL.LU.64 R16, [R1+0x47c8] ;  /* 0x0047c80001107983 */ /* 0x000ee40000300a00 */
[----:B------:R-:W-:Y:S02]  /*8a740*/  STL.64 [R1+0x10d0], R12 ;  /* 0x0010d00c01007387 */ /* 0x000fe40000100a00 */
[----:B------:R1:W-:Y:S02]  /*8a750*/  STL.64 [R1+0x10d8], R14 ;  /* 0x0010d80e01007387 */ /* 0x0003e40000100a00 */
[----:B-1----:R-:W3:Y:S01]  /*8a760*/  LDL.LU.64 R14, [R1+0x47c0] ;  /* 0x0047c000010e7983 */ /* 0x002ee20000300a00 */
[----:B------:R-:W3:Y:S02]  /*8a770*/  LDL.LU.64 R12, [R1+0x47b8] ;  /* 0x0047b800010c7983 */ /* 0x000ee40000300a00 */
[----:B------:R-:W-:Y:S02]  /*8a780*/  STL.64 [R1+0x10c0], R8 ;  /* 0x0010c00801007387 */ /* 0x000fe40000100a00 */
[----:B------:R1:W-:Y:S02]  /*8a790*/  STL.64 [R1+0x10c8], R10 ;  /* 0x0010c80a01007387 */ /* 0x0003e40000100a00 */
[----:B-1----:R-:W3:Y:S01]  /*8a7a0*/  LDL.LU.64 R10, [R1+0x47b0] ;  /* 0x0047b000010a7983 */ /* 0x002ee20000300a00 */
[----:B------:R-:W3:Y:S01]  /*8a7b0*/  LDL.LU.64 R8, [R1+0x47a8] ;  /* 0x0047a80001087983 */ /* 0x000ee20000300a00 */
[C---:B------:R-:W-:Y:S11]  /*8a7c0*/  HMMA.1688.F32.TF32 R240, R232.reuse, R70, R240 ;  /* 0x00000046e8f0723c */ /* 0x040ff600000810f0 */
[----:B------:R-:W-:Y:S11]  /*8a7d0*/  @!UPT UIADD3 URZ, URZ, URZ, URZ ;  /* 0x0000003f3f3ff290 */ /* 0x000ff6000fffe03f */
[----:B------:R-:W-:Y:S01]  /*8a7e0*/  @!UPT UIADD3 URZ, URZ, URZ, URZ ;  /* 0x0000003f3f3ff290 */ /* 0x000fe2000fffe03f */
[----:B------:R1:W-:Y:S01]  /*8a7f0*/  STL.64 [R1+0x10b0], R240 ;  /* 0x0010b0f001007387 */ /* 0x0003e20000100a00 */
[----:B------:R4:W-:Y:S03]  /*8a800*/  STL.64 [R1+0x10b8], R242 ;  /* 0x0010b8f201007387 */ /* 0x0009e60000100a00 */
[----:B-1----:R-:W3:Y:S01]  /*8a810*/  LDL.LU R240, [R1+0x13b0] ;  /* 0x0013b00001f07983 */ /* 0x002ee20000300800 */
[----:B------:R-:W3:Y:S02]  /*8a820*/  LDL.LU R241, [R1+0x13b4] ;  /* 0x0013b40001f17983 */ /* 0x000ee40000300800 */
[----:B----4-:R-:W4:Y:S02]  /*8a830*/  LDL.LU R242, [R1+0x13b8] ;  /* 0x0013b80001f27983 */ /* 0x010f240000300800 */
[----:B------:R-:W4:Y:S01]  /*8a840*/  LDL.LU R243, [R1+0x13bc] ;  /* 0x0013bc0001f37983 */ /* 0x000f220000300800 */
[C---:B------:R-:W-:Y:S08]  /*8a850*/  HMMA.1688.F32.TF32 R244, R232.reuse, R66, R244 ;  /* 0x00000042e8f4723c */ /* 0x040ff000000810f4 */
[C---:B------:R-:W-:Y:S11]  /*8a860*/  HMMA.1688.F32.TF32 R248, R232.reuse, R62, R248 ;  /* 0x0000003ee8f8723c */ /* 0x040ff600000810f8 */
[----:B------:R-:W-:Y:S04]  /*8a870*/  @!UPT UIADD3 URZ, URZ, URZ, URZ ;  /* 0x0000003f3f3ff290 */ /* 0x000fe8000fffe03f */
[----:B------:R-:W-:Y:S01]  /*8a880*/  STL.64 [R1+0x10a0], R244 ;  /* 0x0010a0f401007387 */ /* 0x000fe20000100a00 */
[----:B------:R1:W-:Y:S02]  /*8a890*/  STL.64 [R1+0x10a8], R246 ;  /* 0x0010a8f601007387 */ /* 0x0003e40000100a00 */
[----:B-1----:R-:W-:Y:S05]  /*8a8a0*/  HMMA.1688.F32.TF32 R244, R232, R58, R236 ;  /* 0x0000003ae8f4723c */ /* 0x002fea00000810ec */
[----:B------:R-:W-:Y:S01]  /*8a8b0*/  STL.64 [R1+0x1090], R248 ;  /* 0x001090f801007387 */ /* 0x000fe20000100a00 */
[----:B------:R-:W-:Y:S11]  /*8a8c0*/  STL.64 [R1+0x1098], R250 ;  /* 0x001098fa01007387 */ /* 0x000ff60000100a00 */
[----:B------:R-:W-:Y:S06]  /*8a8d0*/  @!UPT UIADD3 URZ, URZ, URZ, URZ ;  /* 0x0000003f3f3ff290 */ /* 0x000fec000fffe03f */
[----:B------:R-:W-:Y:S01]  /*8a8e0*/  STL.64 [R1+0x1080], R244 ;  /* 0x001080f401007387 */ /* 0x000fe20000100a00 */
[----:B------:R-:W-:Y:S01]  /*8a8f0*/  STL.64 [R1+0x1088], R246 ;  /* 0x001088f601007387 */ /* 0x000fe20000100a00 */
[----:B--2---:R-:W-:Y:S08]  /*8a900*/  HMMA.1688.F32.TF32 R220, R228, R42, R220 ;  /* 0x0000002ae4dc723c */ /* 0x004ff000000810dc */
[C---:B---3--:R-:W-:Y:S08]  /*8a910*/  HMMA.1688.F32.TF32 R236, R232.reuse, R54, R8 ;  /* 0x00000036e8ec723c */ /* 0x048ff00000081008 */
        /* <DEDUP_REMOVED lines=13> */
[C---:B--2---:R-:W-:Y:S01]  /*8a9f0*/  HMMA.1688.F32.TF32 R8, R228.reuse, R34, R20 ;  /* 0x00000022e408723c */ /* 0x044fe20000081014 */
[----:B------:R-:W-:Y:S01]  /*8aa00*/  STL.64 [R1+0x1030], R220 ;  /* 0x001030dc01007387 */ /* 0x000fe20000100a00 */
[----:B------:R-:W-:Y:S06]  /*8aa10*/  STL.64 [R1+0x1038], R222 ;  /* 0x001038de01007387 */ /* 0x000fec0000100a00 */
[C---:B------:R-:W-:Y:S01]  /*8aa20*/  HMMA.1688.F32.TF32 R20, R228.reuse, R158, R24 ;  /* 0x0000009ee414723c */ /* 0x040fe20000081018 */
[----:B------:R-:W-:Y:S01]  /*8aa30*/  STL.64 [R1+0x1020], R16 ;  /* 0x0010201001007387 */ /* 0x000fe20000100a00 */
[----:B------:R2:W-:Y:S06]  /*8aa40*/  STL.64 [R1+0x1028], R18 ;  /* 0x0010281201007387 */ /* 0x0005ec0000100a00 */
[C---:B--2---:R-:W-:Y:S07]  /*8aa50*/  HMMA.1688.F32.TF32 R16, R228.reuse, R154, R28 ;  /* 0x0000009ae410723c */ /* 0x044fee000008101c */
[----:B------:R-:W-:Y:S01]  /*8aa60*/  STL.64 [R1+0x1010], R8 ;  /* 0x0010100801007387 */ /* 0x000fe20000100a00 */
[----:B------:R2:W-:Y:S02]  /*8aa70*/  STL.64 [R1+0x1018], R10 ;  /* 0x0010180a01007387 */ /* 0x0005e40000100a00 */
[C---:B--2---:R-:W-:Y:S05]  /*8aa80*/  HMMA.1688.F32.TF32 R8, R228.reuse, R122, R160 ;  /* 0x0000007ae408723c */ /* 0x044fea00000810a0 */
        /* <DEDUP_REMOVED lines=44> */
[C---:B----4-:R-:W-:Y:S07]  /*8ad50*/  HMMA.1688.F32.TF32 R8, R228.reuse, R90, R240 ;  /* 0x0000005ae408723c */ /* 0x050fee00000810f0 */
[----:B------:R-:W-:Y:S01]  /*8ad60*/  STL.64 [R1+0xe80], R20 ;  /* 0x000e801401007387 */ /* 0x000fe20000100a00 */
[----:B------:R-:W-:Y:S02]  /*8ad70*/  STL.64 [R1+0xe88], R22 ;  /* 0x000e881601007387 */ /* 0x000fe40000100a00 */
[----:B------:R-:W2:Y:S05]  /*8ad80*/  LDL.LU R248, [R1+0x18b0] ;  /* 0x0018b00001f87983 */ /* 0x000eaa0000300800 */
[----:B------:R3:W-:Y:S01]  /*8ad90*/  STL.64 [R1+0xe50], R16 ;  /* 0x000e501001007387 */ /* 0x0007e20000100a00 */
[----:B------:R4:W-:Y:S07]  /*8ada0*/  STL.64 [R1+0xe58], R18 ;  /* 0x000e581201007387 */ /* 0x0009ee0000100a00 */
        /* <DEDUP_REMOVED lines=116> */
[C---:B------:R-:W-:Y:S01]  /*8b4f0*/  HMMA.1688.F32.TF32 R240, R12.reuse, R46, R240 ;  /* 0x0000002e0cf0723c */ /* 0x040fe200000810f0 */
[----:B------:R1:W-:Y:S02]  /*8b500*/  STL.64 [R1+0xdd8], R178 ;  /* 0x000dd8b201007387 */ /* 0x0003e40000100a00 */
[----:B------:R-:W-:Y:S01]  /*8b510*/  STL.64 [R1+0xdc0], R172 ;  /* 0x000dc0ac01007387 */ /* 0x000fe20000100a00 */
[----:B------:R2:W-:Y:S04]  /*8b520*/  STL.64 [R1+0xdc8], R174 ;  /* 0x000dc8ae01007387 */ /* 0x0005e80000100a00 */
[C---:B-1----:R-:W-:Y:S08]  /*8b530*/  HMMA.1688.F32.TF32 R176, R12.reuse, R42, R168 ;  /* 0x0000002a0cb0723c */ /* 0x042ff000000810a8 */
[C---:B--2---:R-:W-:Y:S08]  /*8b540*/  HMMA.1688.F32.TF32 R172, R12.reuse, R38, R164 ;  /* 0x000000260cac723c */ /* 0x044ff000000810a4 */
        /* <DEDUP_REMOVED lines=8> */
[----:B------:R-:W-:Y:S02]  /*8b5d0*/  STL.64 [R1+0xdb0], R8 ;  /* 0x000db00801007387 */ /* 0x000fe40000100a00 */
[----:B------:R-:W-:Y:S01]  /*8b5e0*/  STL.64 [R1+0xdb8], R10 ;  /* 0x000db80a01007387 */ /* 0x000fe20000100a00 */
[----:B------:R-:W-:Y:S01]  /*8b5f0*/  STL.64 [R1+0x46b8], R244 ;  /* 0x0046b8f401007387 */ /* 0x000fe20000100a00 */
        /* <DEDUP_REMOVED lines=22> */
[----:B------:R-:W-:Y:S01]  /*8b760*/  STL.64 [R1+0xd20], R16 ;  /* 0x000d201001007387 */ /* 0x000fe20000100a00 */
[----:B------:R4:W-:Y:S01]  /*8b770*/  STL.64 [R1+0xd28], R18 ;  /* 0x000d281201007387 */ /* 0x0009e20000100a00 */
[C---:B--2---:R-:W-:Y:S08]  /*8b780*/  HMMA.1688.F32.TF32 R24, R12.reuse, R142, R232 ;  /* 0x0000008e0c18723c */ /* 0x044ff000000810e8 */
[C---:B---3--:R-:W-:Y:S08]  /*8b790*/  HMMA.1688.F32.TF32 R20, R12.reuse, R138, R248 ;  /* 0x0000008a0c14723c */ /* 0x048ff000000810f8 */
[----:B----4-:R-:W-:Y:S07]  /*8b7a0*/  HMMA.1688.F32.TF32 R16, R12, R134, R236 ;  /* 0x000000860c10723c */ /* 0x010fee00000810ec */
[----:B------:R-:W-:Y:S01]  /*8b7b0*/  STL.64 [R1+0xd10], R24 ;  /* 0x000d101801007387 */ /* 0x000fe20000100a00 */
[----:B------:R-:W-:Y:S02]  /*8b7c0*/  STL.64 [R1+0xd18], R26 ;  /* 0x000d181a01007387 */ /* 0x000fe40000100a00 */
[----:B------:R-:W1:Y:S05]  /*8b7d0*/  LDL.LU R248, [R1+0x1c30] ;  /* 0x001c300001f87983 */ /* 0x000e6a0000300800 */
[----:B------:R2:W-:Y:S01]  /*8b7e0*/  STL.64 [R1+0xd00], R20 ;  /* 0x000d001401007387 */ /* 0x0005e20000100a00 */
[----:B------:R3:W-:Y:S07]  /*8b7f0*/  STL.64 [R1+0xd08], R22 ;  /* 0x000d081601007387 */ /* 0x0007ee0000100a00 */
[----:B------:R3:W-:Y:S02]  /*8b800*/  STL.64 [R1+0xcf0], R16 ;  /* 0x000cf01001007387 */ /* 0x0007e40000100a00 */
[----:B------:R3:W-:Y:S02]  /*8b810*/  STL.64 [R1+0xcf8], R18 ;  /* 0x000cf81201007387 */ /* 0x0007e40000100a00 */
[----:B------:R-:W1:Y:S01]  /*8b820*/  LDL.LU R249, [R1+0x1c34] ;  /* 0x001c340001f97983 */ /* 0x000e620000300800 */
[----:B------:R-:W1:Y:S01]  /*8b830*/  LDL.LU R250, [R1+0x1c38] ;  /* 0x001c380001fa7983 */ /* 0x000e620000300800 */
[----:B------:R-:W1:Y:S02]  /*8b840*/  LDL.LU R251, [R1+0x1c3c] ;  /* 0x001c3c0001fb7983 */ /* 0x000e640000300800 */
[----:B------:R-:W4:Y:S02]  /*8b850*/  LDL.LU R224, [R1+0x27a0] ;  /* 0x0027a00001e07983 */ /* 0x000f240000300800 */
[----:B------:R-:W4:Y:S01]  /*8b860*/  LDL.LU R225, [R1+0x27a4] ;  /* 0x0027a40001e17983 */ /* 0x000f220000300800 */
[----:B------:R-:W4:Y:S01]  /*8b870*/  LDL.LU R226, [R1+0x27a8] ;  /* 0x0027a80001e27983 */ /* 0x000f220000300800 */
[----:B------:R-:W4:Y:S02]  /*8b880*/  LDL.LU R227, [R1+0x27ac] ;  /* 0x0027ac0001e37983 */ /* 0x000f240000300800 */
[----:B--2---:R-:W2:Y:S02]  /*8b890*/  LDL.LU R20, [R1+0x27b0] ;  /* 0x0027b00001147983 */ /* 0x004ea40000300800 */
        /* <DEDUP_REMOVED lines=83> */
[----:B-1----:R-:W-:Y:S08]  /*8bdd0*/  HMMA.1688.F32.TF32 R248, R8, R46, R248 ;  /* 0x0000002e08f8723c */ /* 0x002ff000000810f8 */
[C---:B--2---:R-:W-:Y:S08]  /*8bde0*/  HMMA.1688.F32.TF32 R216, R12.reuse, R130, R212 ;  /* 0x000000820cd8723c */ /* 0x044ff000000810d4 */
[C---:B------:R-:W-:Y:S08]  /*8bdf0*/  HMMA.1688.F32.TF32 R212, R12.reuse, R126, R208 ;  /* 0x0000007e0cd4723c */ /* 0x040ff000000810d0 */
[C---:B---3--:R-:W-:Y:S08]  /*8be00*/  HMMA.1688.F32.TF32 R208, R12.reuse, R114, R204 ;  /* 0x000000720cd0723c */ /* 0x048ff000000810cc */
[C---:B------:R-:W-:Y:S08]  /*8be10*/  HMMA.1688.F32.TF32 R204, R12.reuse, R110, R200 ;  /* 0x0000006e0ccc723c */ /* 0x040ff000000810c8 */
[C---:B------:R-:W-:Y:S08]  /*8be20*/  HMMA.1688.F32.TF32 R200, R12.reuse, R106, R196 ;  /* 0x0000006a0cc8723c */ /* 0x040ff000000810c4 */
        /* <DEDUP_REMOVED lines=24> */
[----:B------:R-:W-:Y:S05]  /*8bfb0*/  STL.64 [R1+0xc80], R192 ;  /* 0x000c80c001007387 */ /* 0x000fea0000100a00 */
        /* <DEDUP_REMOVED lines=18> */
[----:B------:R-:W-:Y:S01]  /*8c0e0*/  HMMA.1688.F32.TF32 R12, R12, R50, R220 ;  /* 0x000000320c0c723c */ /* 0x000fe200000810dc */
[----:B------:R-:W-:Y:S01]  /*8c0f0*/  STL.64 [R1+0xbf0], R28 ;  /* 0x000bf01c01007387 */ /* 0x000fe20000100a00 */
[----:B------:R-:W-:Y:S02]  /*8c100*/  STL.64 [R1+0xbf8], R30 ;  /* 0x000bf81e01007387 */ /* 0x000fe40000100a00 */
[----:B------:R-:W-:Y:S02]  /*8c110*/  STL.64 [R1+0xbe0], R24 ;  /* 0x000be01801007387 */ /* 0x000fe40000100a00 */
[----:B------:R1:W-:Y:S01]  /*8c120*/  STL.64 [R1+0xbe8], R26 ;  /* 0x000be81a01007387 */ /* 0x0003e20000100a00 */
[----:B------:R-:W-:Y:S01]  /*8c130*/  STL.64 [R1+0xbd0], R20 ;  /* 0x000bd01401007387 */ /* 0x000fe20000100a00 */
[----:B------:R2:W-:Y:S01]  /*8c140*/  STL.64 [R1+0xbd8], R22 ;  /* 0x000bd81601007387 */ /* 0x0005e20000100a00 */
[C---:B-1----:R-:W-:Y:S08]  /*8c150*/  HMMA.1688.F32.TF32 R24, R8.reuse, R42, R16 ;  /* 0x0000002a0818723c */ /* 0x042ff00000081010 */
[C---:B--2---:R-:W-:Y:S08]  /*8c160*/  HMMA.1688.F32.TF32 R20, R8.reuse, R38, R232 ;  /* 0x000000260814723c */ /* 0x044ff000000810e8 */
[C---:B------:R-:W-:Y:S01]  /*8c170*/  HMMA.1688.F32.TF32 R16, R8.reuse, R34, R236 ;  /* 0x000000220810723c */ /* 0x040fe200000810ec */
[----:B------:R-:W-:Y:S04]  /*8c180*/  STL [R1+0x464c], R248 ;  /* 0x00464cf801007387 */ /* 0x000fe80000100800 */
[----:B------:R-:W-:Y:S01]  /*8c190*/  STL.64 [R1], R12 ;  /* 0x0000000c01007387 */ /* 0x000fe20000100a00 */
[----:B------:R-:W-:Y:S02]  /*8c1a0*/  STL.64 [R1+0x8], R14 ;  /* 0x0000080e01007387 */ /* 0x000fe40000100a00 */
[----:B------:R-:W-:Y:S02]  /*8c1b0*/  STL [R1+0x4648], R249 ;  /* 0x004648f901007387 */ /* 0x000fe40000100800 */
[----:B------:R-:W-:Y:S01]  /*8c1c0*/  STL [R1+0x4644], R250 ;  /* 0x004644fa01007387 */ /* 0x000fe20000100800 */
[----:B------:R-:W-:Y:S04]  /*8c1d0*/  STL [R1+0x4640], R251 ;  /* 0x004640fb01007387 */ /* 0x000fe80000100800 */
        /* <DEDUP_REMOVED lines=86> */
[C---:B--2---:R-:W-:Y:S08]  /*8c740*/  HMMA.1688.F32.TF32 R204, R8.reuse, R154, R236 ;  /* 0x0000009a08cc723c */ /* 0x044ff000000810ec */
[C---:B---3--:R-:W-:Y:S01]  /*8c750*/  HMMA.1688.F32.TF32 R208, R8.reuse, R158, R232 ;  /* 0x0000009e08d0723c */ /* 0x048fe200000810e8 */
[----:B------:R-:W2:Y:S11]  /*8c760*/  LDL.LU R232, [R1+0x2630] ;  /* 0x0026300001e87983 */ /* 0x000eb60000300800 */
[----:B------:R-:W-:Y:S11]  /*8c770*/  @!UPT UIADD3 URZ, URZ, URZ, URZ ;  /* 0x0000003f3f3ff290 */ /* 0x000ff6000fffe03f */
[----:B------:R-:W-:Y:S01]  /*8c780*/  STL.64 [R1+0xb90], R208 ;  /* 0x000b90d001007387 */ /* 0x000fe20000100a00 */
[----:B------:R-:W-:Y:S02]  /*8c790*/  STL.64 [R1+0xb98], R210 ;  /* 0x000b98d201007387 */ /* 0x000fe40000100a00 */
[----:B------:R-:W-:Y:S02]  /*8c7a0*/  STL.64 [R1+0xb80], R204 ;  /* 0x000b80cc01007387 */ /* 0x000fe40000100a00 */
[----:B------:R-:W-:Y:S01]  /*8c7b0*/  STL.64 [R1+0xb88], R206 ;  /* 0x000b88ce01007387 */ /* 0x000fe20000100a00 */
[----:B------:R-:W2:Y:S01]  /*8c7c0*/  LDL.LU R233, [R1+0x2634] ;  /* 0x0026340001e97983 */ /* 0x000ea20000300800 */
[----:B------:R-:W2:Y:S02]  /*8c7d0*/  LDL.LU R234, [R1+0x2638] ;  /* 0x0026380001ea7983 */ /* 0x000ea40000300800 */
[----:B------:R-:W2:Y:S02]  /*8c7e0*/  LDL.LU R235, [R1+0x263c] ;  /* 0x00263c0001eb7983 */ /* 0x000ea40000300800 */
[----:B------:R-:W3:Y:S01]  /*8c7f0*/  LDL.LU R236, [R1+0x2620] ;  /* 0x0026200001ec7983 */ /* 0x000ee20000300800 */
[----:B------:R-:W3:Y:S01]  /*8c800*/  LDL.LU R237, [R1+0x2624] ;  /* 0x0026240001ed7983 */ /* 0x000ee20000300800 */
[----:B------:R-:W3:Y:S02]  /*8c810*/  LDL.LU R238, [R1+0x2628] ;  /* 0x0026280001ee7983 */ /* 0x000ee40000300800 */
[----:B------:R-:W3:Y:S01]  /*8c820*/  LDL.LU R239, [R1+0x262c] ;  /* 0x00262c0001ef7983 */ /* 0x000ee20000300800 */
        /* <DEDUP_REMOVED lines=38> */
[----:B------:R1:W-:Y:S02]  /*8ca90*/  STL [R1+0xf8], R26 ;  /* 0x0000f81a01007387 */ /* 0x0003e40000100800 */
[----:B------:R-:W-:-:S02]  /*8caa0*/  IMAD.MOV.U32 R248, RZ, RZ, R27 ;  /* 0x000000fffff87224 */ /* 0x000fc400078e001b */
[C---:B-1----:R-:W-:Y:S08]  /*8cab0*/  HMMA.1688.F32.TF32 R24, R8.reuse, R98, R20 ;  /* 0x000000620818723c */ /* 0x042ff00000081014 */
[C---:B------:R-:W-:Y:S01]  /*8cac0*/  HMMA.1688.F32.TF32 R20, R8.reuse, R94, R224 ;  /* 0x0000005e0814723c */ /* 0x040fe200000810e0 */
[----:B------:R1:W-:Y:S07]  /*8cad0*/  STL [R1+0x4650], R248 ;  /* 0x004650f801007387 */ /* 0x0003ee0000100800 */
[C---:B------:R-:W-:Y:S11]  /*8cae0*/  HMMA.1688.F32.TF32 R16, R8.reuse, R86, R16 ;  /* 0x000000560810723c */ /* 0x040ff60000081010 */
[----:B------:R-:W-:Y:S04]  /*8caf0*/  @!UPT UIADD3 URZ, URZ, URZ, URZ ;  /* 0x0000003f3f3ff290 */ /* 0x000fe8000fffe03f */
[----:B------:R-:W-:Y:S01]  /*8cb00*/  STL.64 [R1+0xd0], R20 ;  /* 0x0000d01401007387 */ /* 0x000fe20000100a00 */
[----:B------:R-:W-:Y:S02]  /*8cb10*/  STL.64 [R1+0xe0], R24 ;  /* 0x0000e01801007387 */ /* 0x000fe40000100a00 */
[----:B------:R-:W-:Y:S02]  /*8cb20*/  STL.64 [R1+0xe8], R26 ;  /* 0x0000e81a01007387 */ /* 0x000fe40000100a00 */
[----:B------:R4:W-:Y:S02]  /*8cb30*/  STL [R1+0xd8], R22 ;  /* 0x0000d81601007387 */ /* 0x0009e40000100800 */
[----:B-1----:R-:W-:Y:S02]  /*8cb40*/  IMAD.MOV.U32 R248, RZ, RZ, R23 ;  /* 0x000000fffff87224 */ /* 0x002fe400078e0017 */
[C---:B----4-:R-:W-:Y:S03]  /*8cb50*/  HMMA.1688.F32.TF32 R20, R8.reuse, R90, R220 ;  /* 0x0000005a0814723c */ /* 0x050fe600000810dc */
[----:B------:R-:W-:Y:S01]  /*8cb60*/  STL [R1+0x4654], R248 ;  /* 0x004654f801007387 */ /* 0x000fe20000100800 */
[----:B------:R-:W-:Y:S01]  /*8cb70*/  IMAD.MOV.U32 R249, RZ, RZ, R16 ;  /* 0x000000fffff97224 */ /* 0x000fe200078e0010 */
[----:B------:R-:W-:Y:S01]  /*8cb80*/  MOV R250, R17 ;  /* 0x0000001100fa7202 */ /* 0x000fe20000000f00 */
[----:B------:R-:W-:Y:S11]  /*8cb90*/  IMAD.MOV.U32 R251, RZ, RZ, R18 ;  /* 0x000000fffffb7224 */ /* 0x000ff600078e0012 */
[----:B------:R-:W-:Y:S06]  /*8cba0*/  @!UPT UIADD3 URZ, URZ, URZ, URZ ;  /* 0x0000003f3f3ff290 */ /* 0x000fec000fffe03f */
[----:B------:R-:W-:Y:S01]  /*8cbb0*/  STL.64 [R1+0xc0], R20 ;  /* 0x0000c01401007387 */ /* 0x000fe20000100a00 */
[----:B------:R-:W-:Y:S02]  /*8cbc0*/  STL.64 [R1+0xc8], R22 ;  /* 0x0000c81601007387 */ /* 0x000fe40000100a00 */
[----:B------:R2:W-:Y:S02]  /*8cbd0*/  STL [R1+0xbc], R19 ;  /* 0x0000bc1301007387 */ /* 0x0005e40000100800 */
[----:B------:R-:W-:Y:S01]  /*8cbe0*/  STL [R1+0x4660], R251 ;  /* 0x004660fb01007387 */ /* 0x000fe20000100800 */
[----:B------:R-:W-:Y:S01]  /*8cbf0*/  STL [R1+0x465c], R250 ;  /* 0x00465cfa01007387 */ /* 0x000fe20000100800 */
[----:B------:R-:W-:Y:S01]  /*8cc00*/  STL [R1+0x4658], R249 ;  /* 0x004658f901007387 */ /* 0x000fe20000100800 */
[C---:B--2---:R-:W-:Y:S11]  /*8cc10*/  HMMA.1688.F32.TF32 R16, R8.reuse, R82, R232 ;  /* 0x000000520810723c */ /* 0x044ff600000810e8 */
[----:B------:R-:W-:Y:S11]  /*8cc20*/  @!UPT UIADD3 URZ, URZ, URZ, URZ ;  /* 0x0000003f3f3ff290 */ /* 0x000ff6000fffe03f */
[----:B------:R-:W-:Y:S01]  /*8cc30*/  @!UPT UIADD3 URZ, URZ, URZ, URZ ;  /* 0x0000003f3f3ff290 */ /* 0x000fe2000fffe03f */
[----:B------:R-:W-:Y:S01]  /*8cc40*/  STL.64 [R1+0xa0], R16 ;  /* 0x0000a01001007387 */ /* 0x000fe20000100a00 */
[----:B------:R3:W-:Y:S02]  /*8cc50*/  STL [R1+0xa8], R18 ;  /* 0x0000a81201007387 */ /* 0x0007e40000100800 */
[----:B------:R-:W-:Y:S02]  /*8cc60*/  IMAD.MOV.U32 R248, RZ, RZ, R19 ;  /* 0x000000fffff87224 */ /* 0x000fe400078e0013 */
[C---:B---3--:R-:W-:Y:S03]  /*8cc70*/  HMMA.1688.F32.TF32 R16, R8.reuse, R78, R236 ;  /* 0x0000004e0810723c */ /* 0x048fe600000810ec */
[----:B------:R-:W-:Y:S11]  /*8cc80*/  STL [R1+0x4664], R248 ;  /* 0x004664f801007387 */ /* 0x000ff60000100800 */
[----:B------:R-:W-:Y:S09]  /*8cc90*/  @!UPT UIADD3 URZ, URZ, URZ, URZ ;  /* 0x0000003f3f3ff290 */ /* 0x000ff2000fffe03f */
[----:B------:R1:W-:Y:S01]  /*8cca0*/  STL [R1+0x90], R16 ;  /* 0x0000901001007387 */ /* 0x0003e20000100800 */
[----:B------:R-:W2:Y:S02]  /*8ccb0*/  LDL.LU R236, [R1+0x24b0] ;  /* 0x0024b00001ec7983 */ /* 0x000ea40000300800 */
[----:B------:R-:W2:Y:S02]  /*8ccc0*/  LDL.LU R237, [R1+0x24b4] ;  /* 0x0024b40001ed7983 */ /* 0x000ea40000300800 */
[----:B------:R-:W2:Y:S01]  /*8ccd0*/  LDL.LU R238, [R1+0x24b8] ;  /* 0x0024b80001ee7983 */ /* 0x000ea20000300800 */
[----:B------:R-:W2:Y:S01]  /*8cce0*/  LDL.LU R239, [R1+0x24bc] ;  /* 0x0024bc0001ef7983 */ /* 0x000ea20000300800 */
[----:B------:R-:W-:Y:S02]  /*8ccf0*/  IMAD.MOV.U32 R251, RZ, RZ, R17 ;  /* 0x000000fffffb7224 */ /* 0x000fe400078e0011 */
[----:B------:R-:W-:Y:S01]  /*8cd00*/  IMAD.MOV.U32 R250, RZ, RZ, R18 ;  /* 0x000000fffffa7224 */ /* 0x000fe200078e0012 */
[----:B------:R-:W-:Y:S01]  /*8cd10*/  MOV R249, R19 ;  /* 0x0000001300f97202 */ /* 0x000fe20000000f00 */
[----:B-1----:R-:W3:Y:S01]  /*8cd20*/  LDL.LU R16, [R1+0x24d0] ;  /* 0x0024d00001107983 */ /* 0x002ee20000300800 */
[----:B------:R-:W3:Y:S02]  /*8cd30*/  LDL.LU R17, [R1+0x24d4] ;  /* 0x0024d40001117983 */ /* 0x000ee40000300800 */
[----:B------:R-:W3:Y:S02]  /*8cd40*/  LDL.LU R18, [R1+0x24d8] ;  /* 0x0024d80001127983 */ /* 0x000ee40000300800 */
        /* <DEDUP_REMOVED lines=99> */
[----:B------:R-:W-:Y:S08]  /*8d380*/  HMMA.1688.F32.TF32 R200, R8, R50, R200 ;  /* 0x0000003208c8723c */ /* 0x000ff000000810c8 */
[----:B------:R-:W-:Y:S01]  /*8d390*/  HMMA.1688.F32.TF32 R196, R12, R46, R196 ;  /* 0x0000002e0cc4723c */ /* 0x000fe200000810c4 */
[----:B------:R-:W-:Y:S04]  /*8d3a0*/  LDS R8, [R3+0x14380] ;  /* 0x0143800003087984 */ /* 0x000fe80000000800 */
[----:B------:R-:W-:Y:S04]  /*8d3b0*/  LDS R10, [R3+0x16380] ;  /* 0x01638000030a7984 */ /* 0x000fe80000000800 */
[----:B------:R-:W-:Y:S04]  /*8d3c0*/  LDS R9, [R4+0x14380] ;  /* 0x0143800004097984 */ /* 0x000fe80000000800 */
[----:B------:R-:W1:Y:S01]  /*8d3d0*/  LDS R11, [R4+0x16380] ;  /* 0x01638000040b7984 */ /* 0x000e620000000800 */
[----:B------:R-:W-:-:S03]  /*8d3e0*/  IMAD.MOV.U32 R248, RZ, RZ, R243 ;  /* 0x000000fffff87224 */ /* 0x000fc600078e00f3 */
[----:B------:R-:W-:Y:S01]  /*8d3f0*/  STL.64 [R1+0x80], R240 ;  /* 0x000080f001007387 */ /* 0x000fe20000100a00 */
[----:B------:R-:W-:Y:S02]  /*8d400*/  STL [R1+0x88], R242 ;  /* 0x000088f201007387 */ /* 0x000fe40000100800 */
[----:B------:R-:W-:Y:S01]  /*8d410*/  STL.64 [R1+0x4670], R250 ;  /* 0x004670fa01007387 */ /* 0x000fe20000100a00 */
[----:B------:R-:W-:Y:S01]  /*8d420*/  STL.64 [R1+0x4668], R248 ;  /* 0x004668f801007387 */ /* 0x000fe20000100a00 */
[----:B------:R-:W-:Y:S02]  /*8d430*/  STL.64 [R1+0x70], R228 ;  /* 0x000070e401007387 */ /* 0x000fe40000100a00 */
[----:B------:R-:W-:Y:S01]  /*8d440*/  STL.64 [R1+0x78], R230 ;  /* 0x000078e601007387 */ /* 0x000fe20000100a00 */
[----:B------:R-:W-:Y:S04]  /*8d450*/  STL.64 [R1+0x60], R216 ;  /* 0x000060d801007387 */ /* 0x000fe80000100a00 */
        /* <DEDUP_REMOVED lines=52> */
[C---:B----4-:R-:W-:Y:S08]  /*8d7a0*/  HMMA.1688.F32.TF32 R20, R12.reuse, R110, R232 ;  /* 0x0000006e0c14723c */ /* 0x050ff000000810e8 */
[C---:B------:R-:W-:Y:S01]  /*8d7b0*/  HMMA.1688.F32.TF32 R16, R12.reuse, R106, R236 ;  /* 0x0000006a0c10723c */ /* 0x040fe200000810ec */
[----:B------:R2:W-:Y:S01]  /*8d7c0*/  STL.64 [R1+0xa40], R28 ;  /* 0x000a401c01007387 */ /* 0x0005e20000100a00 */
[----:B------:R3:W-:Y:S05]  /*8d7d0*/  STL.64 [R1+0xa48], R30 ;  /* 0x000a481e01007387 */ /* 0x0007ea0000100a00 */
[----:B------:R2:W-:Y:S02]  /*8d7e0*/  STL.64 [R1+0xa30], R24 ;  /* 0x000a301801007387 */ /* 0x0005e40000100a00 */
[----:B------:R1:W-:Y:S01]  /*8d7f0*/  STL.64 [R1+0xa38], R26 ;  /* 0x000a381a01007387 */ /* 0x0003e20000100a00 */
[----:B------:R-:W4:Y:S05]  /*8d800*/  LDL.LU R220, [R1+0x23b0] ;  /* 0x0023b00001dc7983 */ /* 0x000f2a0000300800 */
[----:B------:R1:W-:Y:S02]  /*8d810*/  STL.64 [R1+0xa20], R20 ;  /* 0x000a201401007387 */ /* 0x0003e40000100a00 */
[----:B------:R1:W-:Y:S06]  /*8d820*/  STL.64 [R1+0xa28], R22 ;  /* 0x000a281601007387 */ /* 0x0003ec0000100a00 */
[----:B------:R1:W-:Y:S01]  /*8d830*/  STL.64 [R1+0xa10], R16 ;  /* 0x000a101001007387 */ /* 0x0003e20000100a00 */
[----:B------:R1:W-:Y:S01]  /*8d840*/  STL.64 [R1+0xa18], R18 ;  /* 0x000a181201007387 */ /* 0x0003e20000100a00 */
[----:B------:R-:W4:Y:S02]  /*8d850*/  LDL.LU R221, [R1+0x23b4] ;  /* 0x0023b40001dd7983 */ /* 0x000f240000300800 */
[----:B------:R-:W4:Y:S02]  /*8d860*/  LDL.LU R222, [R1+0x23b8] ;  /* 0x0023b80001de7983 */ /* 0x000f240000300800 */
[----:B------:R-:W4:Y:S01]  /*8d870*/  LDL.LU R223, [R1+0x23bc] ;  /* 0x0023bc0001df7983 */ /* 0x000f220000300800 */
[----:B------:R-:W4:Y:S01]  /*8d880*/  LDL.LU R224, [R1+0x23c0] ;  /* 0x0023c00001e07983 */ /* 0x000f220000300800 */
[----:B------:R-:W4:Y:S02]  /*8d890*/  LDL.LU R225, [R1+0x23c4] ;  /* 0x0023c40001e17983 */ /* 0x000f240000300800 */
[----:B------:R-:W4:Y:S02]  /*8d8a0*/  LDL.LU R226, [R1+0x23c8] ;  /* 0x0023c80001e27983 */ /* 0x000f240000300800 */
[----:B------:R-:W4:Y:S01]  /*8d8b0*/  LDL.LU R227, [R1+0x23cc] ;  /* 0x0023cc0001e37983 */ /* 0x000f220000300800 */
        /* <DEDUP_REMOVED lines=128> */
[C---:B------:R-:W-:Y:S01]  /*8e0c0*/  HMMA.1688.F32.TF32 R16, R8.reuse, R158, R16 ;  /* 0x0000009e0810723c */ /* 0x040fe20000081010 */
[----:B------:R-:W-:Y:S01]  /*8e0d0*/  STL.64 [R1+0x930], R28 ;  /* 0x0009301c01007387 */ /* 0x000fe20000100a00 */
[----:B------:R-:W-:Y:S02]  /*8e0e0*/  STL.64 [R1+0x938], R30 ;  /* 0x0009381e01007387 */ /* 0x000fe40000100a00 */
[----:B------:R-:W-:Y:S03]  /*8e0f0*/  STL.64 [R1+0x47a0], R34 ;  /* 0x0047a02201007387 */ /* 0x000fe60000100a00 */
[----:B------:R-:W-:Y:S01]  /*8e100*/  STL.64 [R1+0x920], R24 ;  /* 0x0009201801007387 */ /* 0x000fe20000100a00 */
[----:B------:R-:W-:Y:S01]  /*8e110*/  STL.64 [R1+0x928], R26 ;  /* 0x0009281a01007387 */ /* 0x000fe20000100a00 */
[----:B------:R-:W-:Y:S06]  /*8e120*/  STL.64 [R1+0x4798], R32 ;  /* 0x0047982001007387 */ /* 0x000fec0000100a00 */
[----:B------:R-:W-:Y:S02]  /*8e130*/  STL.64 [R1+0x910], R20 ;  /* 0x0009101401007387 */ /* 0x000fe40000100a00 */
[----:B------:R-:W-:Y:S01]  /*8e140*/  STL.64 [R1+0x918], R22 ;  /* 0x0009181601007387 */ /* 0x000fe20000100a00 */
[----:B------:R-:W-:Y:S01]  /*8e150*/  STL.64 [R1+0x4790], R158 ;  /* 0x0047909e01007387 */ /* 0x000fe20000100a00 */
[----:B------:R-:W-:Y:S04]  /*8e160*/  STL.64 [R1+0x4788], R156 ;  /* 0x0047889c01007387 */ /* 0x000fe80000100a00 */
        /* <DEDUP_REMOVED lines=113> */
[----:B--2---:R-:W2:Y:S02]  /*8e880*/  LDL.LU R16, [R1+0x19a0] ;  /* 0x0019a00001107983 */ /* 0x004ea40000300800 */
[----:B------:R-:W2:Y:S02]  /*8e890*/  LDL.LU R17, [R1+0x19a4] ;  /* 0x0019a40001117983 */ /* 0x000ea40000300800 */
[----:B---3--:R-:W2:Y:S01]  /*8e8a0*/  LDL.LU R18, [R1+0x19a8] ;  /* 0x0019a80001127983 */ /* 0x008ea20000300800 */
[----:B------:R-:W2:Y:S01]  /*8e8b0*/  LDL.LU R19, [R1+0x19ac] ;  /* 0x0019ac0001137983 */ /* 0x000ea20000300800 */
[----:B------:R-:W3:Y:S02]  /*8e8c0*/  LDL.LU R236, [R1+0x21f0] ;  /* 0x0021f00001ec7983 */ /* 0x000ee40000300800 */
[----:B------:R-:W3:Y:S02]  /*8e8d0*/  LDL.LU R237, [R1+0x21f4] ;  /* 0x0021f40001ed7983 */ /* 0x000ee40000300800 */
[----:B------:R-:W3:Y:S01]  /*8e8e0*/  LDL.LU R238, [R1+0x21f8] ;  /* 0x0021f80001ee7983 */ /* 0x000ee20000300800 */
[----:B------:R-:W3:Y:S01]  /*8e8f0*/  LDL.LU R239, [R1+0x21fc] ;  /* 0x0021fc0001ef7983 */ /* 0x000ee20000300800 */
[----:B------:R-:W-:Y:S02]  /*8e900*/  STL.64 [R1+0x4770], R122 ;  /* 0x0047707a01007387 */ /* 0x000fe40000100a00 */
[----:B------:R1:W-:Y:S01]  /*8e910*/  STL.64 [R1+0x4768], R120 ;  /* 0x0047687801007387 */ /* 0x0003e20000100a00 */
[C---:B----4-:R-:W-:Y:S08]  /*8e920*/  HMMA.1688.F32.TF32 R32, R8.reuse, R118, R248 ;  /* 0x000000760820723c */ /* 0x050ff000000810f8 */
[C---:B------:R-:W-:Y:S08]  /*8e930*/  HMMA.1688.F32.TF32 R152, R8.reuse, R150, R240 ;  /* 0x000000960898723c */ /* 0x040ff000000810f0 */
        /* <DEDUP_REMOVED lines=9> */
[C---:B----4-:R-:W-:Y:S01]  /*8e9d0*/  HMMA.1688.F32.TF32 R120, R8.reuse, R134, R212 ;  /* 0x000000860878723c */ /* 0x050fe200000810d4 */
        /* <DEDUP_REMOVED lines=35> */
[C---:B------:R-:W-:Y:S08]  /*8ec10*/  HMMA.1688.F32.TF32 R24, R8.reuse, R66, R24 ;  /* 0x000000420818723c */ /* 0x040ff00000081018 */
[C---:B-1----:R-:W-:Y:S08]  /*8ec20*/  HMMA.1688.F32.TF32 R152, R8.reuse, R82, R168 ;  /* 0x000000520898723c */ /* 0x042ff000000810a8 */
[C---:B----4-:R-:W-:Y:S01]  /*8ec30*/  HMMA.1688.F32.TF32 R120, R8.reuse, R78, R164 ;  /* 0x0000004e0878723c */ /* 0x050fe200000810a4 */
[----:B------:R-:W-:Y:S01]  /*8ec40*/  STL.64 [R1+0x7e0], R32 ;  /* 0x0007e02001007387 */ /* 0x000fe20000100a00 */
[----:B------:R1:W-:Y:S06]  /*8ec50*/  STL.64 [R1+0x7e8], R34 ;  /* 0x0007e82201007387 */ /* 0x0003ec0000100a00 */
[C---:B------:R-:W-:Y:S08]  /*8ec60*/  HMMA.1688.F32.TF32 R20, R8.reuse, R62, R20 ;  /* 0x0000003e0814723c */ /* 0x040ff00000081014 */
[C---:B-1----:R-:W-:Y:S01]  /*8ec70*/  HMMA.1688.F32.TF32 R32, R8.reuse, R74, R160 ;  /* 0x0000004a0820723c */ /* 0x042fe200000810a0 */
[----:B------:R-:W-:Y:S01]  /*8ec80*/  STL.64 [R1+0x7d0], R152 ;  /* 0x0007d09801007387 */ /* 0x000fe20000100a00 */
[----:B------:R-:W-:Y:S05]  /*8ec90*/  STL.64 [R1+0x7d8], R154 ;  /* 0x0007d89a01007387 */ /* 0x000fea0000100a00 */
[----:B------:R-:W-:Y:S02]  /*8eca0*/  STL.64 [R1+0x7c0], R120 ;  /* 0x0007c07801007387 */ /* 0x000fe40000100a00 */
[----:B------:R-:W-:Y:S11]  /*8ecb0*/  STL.64 [R1+0x7c8], R122 ;  /* 0x0007c87a01007387 */ /* 0x000ff60000100a00 */
[----:B------:R-:W-:Y:S03]  /*8ecc0*/  @!UPT UIADD3 URZ, URZ, URZ, URZ ;  /* 0x0000003f3f3ff290 */ /* 0x000fe6000fffe03f */
        /* <DEDUP_REMOVED lines=9> */
[C---:B----4-:R-:W-:Y:S08]  /*8ed60*/  HMMA.1688.F32.TF32 R24, R8.reuse, R54, R220 ;  /* 0x000000360818723c */ /* 0x050ff000000810dc */
        /* <DEDUP_REMOVED lines=14> */
[----:B------:R-:W2:Y:S01]  /*8ee50*/  LDL.LU R232, [R1+0x13c0] ;  /* 0x0013c00001e87983 */ /* 0x000ea20000300800 */
[C---:B---3--:R-:W-:Y:S11]  /*8ee60*/  HMMA.1688.F32.TF32 R16, R12.reuse, R42, R236 ;  /* 0x0000002a0c10723c */ /* 0x048ff600000810ec */
[----:B------:R-:W-:Y:S11]  /*8ee70*/  @!UPT UIADD3 URZ, URZ, URZ, URZ ;  /* 0x0000003f3f3ff290 */ /* 0x000ff6000fffe03f */
[----:B------:R-:W-:Y:S01]  /*8ee80*/  @!UPT UIADD3 URZ, URZ, URZ, URZ ;  /* 0x0000003f3f3ff290 */ /* 0x000fe2000fffe03f */
[----:B------:R3:W-:Y:S01]  /*8ee90*/  STL.64 [R1+0x750], R16 ;  /* 0x0007501001007387 */ /* 0x0007e20000100a00 */
[----:B------:R4:W-:Y:S02]  /*8eea0*/  STL.64 [R1+0x758], R18 ;  /* 0x0007581201007387 */ /* 0x0009e40000100a00 */
[----:B------:R-:W2:Y:S02]  /*8eeb0*/  LDL.LU R233, [R1+0x13c4] ;  /* 0x0013c40001e97983 */ /* 0x000ea40000300800 */
[----:B------:R-:W2:Y:S01]  /*8eec0*/  LDL.LU R234, [R1+0x13c8] ;  /* 0x0013c80001ea7983 */ /* 0x000ea20000300800 */
[----:B------:R-:W2:Y:S04]  /*8eed0*/  LDL.LU R235, [R1+0x13cc] ;  /* 0x0013cc0001eb7983 */ /* 0x000ea80000300800 */
        /* <DEDUP_REMOVED lines=120> */
[C---:B--2---:R-:W-:Y:S11]  /*8f660*/  HMMA.1688.F32.TF32 R32, R12.reuse, R38, R32 ;  /* 0x000000260c20723c */ /* 0x044ff60000081020 */
[----:B------:R-:W-:Y:S11]  /*8f670*/  @!UPT UIADD3 URZ, URZ, URZ, URZ ;  /* 0x0000003f3f3ff290 */ /* 0x000ff6000fffe03f */
[----:B------:R-:W-:Y:S01]  /*8f680*/  @!UPT UIADD3 URZ, URZ, URZ, URZ ;  /* 0x0000003f3f3ff290 */ /* 0x000fe2000fffe03f */
[----:B------:R-:W-:Y:S01]  /*8f690*/  STL.64 [R1+0x740], R32 ;  /* 0x0007402001007387 */ /* 0x000fe20000100a00 */
[----:B------:R2:W-:Y:S03]  /*8f6a0*/  STL.64 [R1+0x748], R34 ;  /* 0x0007482201007387 */ /* 0x0005e60000100a00 */
[----:B--2---:R-:W2:Y:S01]  /*8f6b0*/  LDL.LU.64 R34, [R1+0x47a0] ;  /* 0x0047a00001227983 */ /* 0x004ea20000300a00 */
[----:B------:R-:W3:Y:S01]  /*8f6c0*/  LDL.LU.64 R32, [R1+0x4798] ;  /* 0x0047980001207983 */ /* 0x000ee20000300a00 */
[C---:B--2---:R-:W-:Y:S11]  /*8f6d0*/  HMMA.1688.F32.TF32 R156, R12.reuse, R34, R156 ;  /* 0x000000220c9c723c */ /* 0x044ff6000008109c */
[----:B------:R-:W-:Y:S11]  /*8f6e0*/  @!UPT UIADD3 URZ, URZ, URZ, URZ ;  /* 0x0000003f3f3ff290 */ /* 0x000ff6000fffe03f */
[----:B------:R-:W-:Y:S01]  /*8f6f0*/  @!UPT UIADD3 URZ, URZ, URZ, URZ ;  /* 0x0000003f3f3ff290 */ /* 0x000fe2000fffe03f */
[----:B------:R-:W-:Y:S01]  /*8f700*/  STL.64 [R1+0x730], R156 ;  /* 0x0007309c01007387 */ /* 0x000fe20000100a00 */
[----:B------:R2:W-:Y:S03]  /*8f710*/  STL.64 [R1+0x738], R158 ;  /* 0x0007389e01007387 */ /* 0x0005e60000100a00 */
[----:B--2---:R-:W3:Y:S01]  /*8f720*/  LDL.LU.64 R158, [R1+0x4790] ;  /* 0x00479000019e7983 */ /* 0x004ee20000300a00 */
[----:B------:R-:W2:Y:S01]  /*8f730*/  LDL.LU.64 R156, [R1+0x4788] ;  /* 0x00478800019c7983 */ /* 0x000ea20000300a00 */
[C---:B---3--:R-:W-:Y:S11]  /*8f740*/  HMMA.1688.F32.TF32 R152, R12.reuse, R158, R152 ;  /* 0x0000009e0c98723c */ /* 0x048ff60000081098 */
[----:B------:R-:W-:Y:S11]  /*8f750*/  @!UPT UIADD3 URZ, URZ, URZ, URZ ;  /* 0x0000003f3f3ff290 */ /* 0x000ff6000fffe03f */
[----:B------:R-:W-:Y:S01]  /*8f760*/  @!UPT UIADD3 URZ, URZ, URZ, URZ ;  /* 0x0000003f3f3ff290 */ /* 0x000fe2000fffe03f */
[----:B------:R-:W-:Y:S01]  /*8f770*/  STL.64 [R1+0x720], R152 ;  /* 0x0007209801007387 */ /* 0x000fe20000100a00 */
[----:B------:R3:W-:Y:S03]  /*8f780*/  STL.64 [R1+0x728], R154 ;  /* 0x0007289a01007387 */ /* 0x0007e60000100a00 */
[----:B---3--:R-:W3:Y:S01]  /*8f790*/  LDL.LU.64 R154, [R1+0x4780] ;  /* 0x00478000019a7983 */ /* 0x008ee20000300a00 */
        /* <DEDUP_REMOVED lines=30> */
[----:B------:R-:W-:Y:S01]  /*8f980*/  STL.64 [R1+0x700], R248 ;  /* 0x000700f801007387 */ /* 0x000fe20000100a00 */
[----:B------:R3:W-:Y:S02]  /*8f990*/  STL.64 [R1+0x708], R250 ;  /* 0x000708fa01007387 */ /* 0x0007e40000100a00 */
[C---:B---3--:R-:W-:Y:S08]  /*8f9a0*/  HMMA.1688.F32.TF32 R248, R12.reuse, R118, R240 ;  /* 0x000000760cf8723c */ /* 0x048ff000000810f0 */
[C---:B------:R-:W-:Y:S11]  /*8f9b0*/  HMMA.1688.F32.TF32 R240, R12.reuse, R150, R244 ;  /* 0x000000960cf0723c */ /* 0x040ff600000810f4 */
[----:B------:R-:W-:Y:S04]  /*8f9c0*/  @!UPT UIADD3 URZ, URZ, URZ, URZ ;  /* 0x0000003f3f3ff290 */ /* 0x000fe8000fffe03f */
[----:B------:R-:W-:Y:S01]  /*8f9d0*/  STL.64 [R1+0x6f0], R248 ;  /* 0x0006f0f801007387 */ /* 0x000fe20000100a00 */
[----:B------:R-:W-:Y:S07]  /*8f9e0*/  STL.64 [R1+0x6f8], R250 ;  /* 0x0006f8fa01007387 */ /* 0x000fee0000100a00 */
        /* <DEDUP_REMOVED lines=44> */
[C---:B---3--:R-:W-:Y:S08]  /*8fcb0*/  HMMA.1688.F32.TF32 R28, R12.reuse, R62, R224 ;  /* 0x0000003e0c1c723c */ /* 0x048ff000000810e0 */
[C---:B----4-:R-:W-:Y:S08]  /*8fcc0*/  HMMA.1688.F32.TF32 R24, R12.reuse, R58, R220 ;  /* 0x0000003a0c18723c */ /* 0x050ff000000810dc */
[C---:B-1----:R-:W-:Y:S08]  /*8fcd0*/  HMMA.1688.F32.TF32 R20, R12.reuse, R54, R16 ;  /* 0x000000360c14723c */ /* 0x042ff00000081010 */
[----:B------:R-:W-:Y:S08]  /*8fce0*/  HMMA.1688.F32.TF32 R16, R12, R50, R232 ;  /* 0x000000320c10723c */ /* 0x000ff000000810e8 */
[C---:B------:R-:W-:Y:S01]  /*8fcf0*/  HMMA.1688.F32.TF32 R12, R8.reuse, R46, R236 ;  /* 0x0000002e080c723c */ /* 0x040fe200000810ec */
[----:B------:R-:W-:Y:S01]  /*8fd00*/  STL.64 [R1+0x5a0], R28 ;  /* 0x0005a01c01007387 */ /* 0x000fe20000100a00 */
[----:B------:R-:W-:Y:S02]  /*8fd10*/  STL.64 [R1+0x5a8], R30 ;  /* 0x0005a81e01007387 */ /* 0x000fe40000100a00 */
[----:B------:R-:W-:Y:S02]  /*8fd20*/  STL.64 [R1+0x590], R24 ;  /* 0x0005901801007387 */ /* 0x000fe40000100a00 */
[----:B------:R-:W-:Y:S01]  /*8fd30*/  STL.64 [R1+0x598], R26 ;  /* 0x0005981a01007387 */ /* 0x000fe20000100a00 */
[----:B------:R-:W-:Y:S01]  /*8fd40*/  STL.64 [R1+0x580], R20 ;  /* 0x0005801401007387 */ /* 0x000fe20000100a00 */
[----:B------:R-:W-:Y:S02]  /*8fd50*/  STL.64 [R1+0x588], R22 ;  /* 0x0005881601007387 */ /* 0x000fe40000100a00 */
[----:B------:R-:W3:Y:S05]  /*8fd60*/  LDL.LU R232, [R1+0x1e80] ;  /* 0x001e800001e87983 */ /* 0x000eea0000300800 */
[----:B------:R1:W-:Y:S01]  /*8fd70*/  STL.64 [R1+0x170], R16 ;  /* 0x0001701001007387 */ /* 0x0003e20000100a00 */
[----:B------:R4:W-:Y:S07]  /*8fd80*/  STL.64 [R1+0x178], R18 ;  /* 0x0001781201007387 */ /* 0x0009ee0000100a00 */
[----:B------:R2:W-:Y:S02]  /*8fd90*/  STL.64 [R1+0x160], R12 ;  /* 0x0001600c01007387 */ /* 0x0005e40000100a00 */
[----:B------:R2:W-:Y:S02]  /*8fda0*/  STL.64 [R1+0x168], R14 ;  /* 0x0001680e01007387 */ /* 0x0005e40000100a00 */
[----:B------:R-:W3:Y:S01]  /*8fdb0*/  LDL.LU R233, [R1+0x1e84] ;  /* 0x001e840001e97983 */ /* 0x000ee20000300800 */
[----:B------:R-:W3:Y:S01]  /*8fdc0*/  LDL.LU R234, [R1+0x1e88] ;  /* 0x001e880001ea7983 */ /* 0x000ee20000300800 */
[----:B------:R-:W3:Y:S03]  /*8fdd0*/  LDL.LU R235, [R1+0x1e8c] ;  /* 0x001e8c0001eb7983 */ /* 0x000ee60000300800 */
[----:B-1----:R-:W3:Y:S01]  /*8fde0*/  LDL.LU R16, [R1+0x1e90] ;  /* 0x001e900001107983 */ /* 0x002ee20000300800 */
[----:B------:R-:W3:Y:S02]  /*8fdf0*/  LDL.LU R17, [R1+0x1e94] ;  /* 0x001e940001117983 */ /* 0x000ee40000300800 */
[----:B----4-:R-:W3:Y:S02]  /*8fe00*/  LDL.LU R18, [R1+0x1e98] ;  /* 0x001e980001127983 */ /* 0x010ee40000300800 */
[----:B------:R-:W3:Y:S01]  /*8fe10*/  LDL.LU R19, [R1+0x1e9c] ;  /* 0x001e9c0001137983 */ /* 0x000ee20000300800 */
[----:B------:R-:W4:Y:S01]  /*8fe20*/  LDL.LU R220, [R1+0x1ea0] ;  /* 0x001ea00001dc7983 */ /* 0x000f220000300800 */
[----:B------:R-:W4:Y:S02]  /*8fe30*/  LDL.LU R221, [R1+0x1ea4] ;  /* 0x001ea40001dd7983 */ /* 0x000f240000300800 */
[----:B------:R-:W4:Y:S02]  /*8fe40*/  LDL.LU R222, [R1+0x1ea8] ;  /* 0x001ea80001de7983 */ /* 0x000f240000300800 */
[----:B------:R-:W4:Y:S01]  /*8fe50*/  LDL.LU R223, [R1+0x1eac] ;  /* 0x001eac0001df7983 */ /* 0x000f220000300800 */
        /* <DEDUP_REMOVED lines=66> */
[----:B------:R-:W2:Y:S02]  /*90280*/  LDL.LU R14, [R1+0x2018] ;  /* 0x00201800010e7983 */ /* 0x000ea40000300800 */
[----:B------:R-:W2:Y:S01]  /*90290*/  LDL.LU R15, [R1+0x201c] ;  /* 0x00201c00010f7983 */ /* 0x000ea20000300800 */
        /* <DEDUP_REMOVED lines=29> */
[C---:B---3--:R-:W-:Y:S11]  /*90470*/  HMMA.1688.F32.TF32 R248, R8.reuse, R38, R248 ;  /* 0x0000002608f8723c */ /* 0x048ff600000810f8 */
[----:B------:R-:W-:Y:S04]  /*90480*/  @!UPT UIADD3 URZ, URZ, URZ, URZ ;  /* 0x0000003f3f3ff290 */ /* 0x000fe8000fffe03f */
[----:B------:R-:W-:Y:S01]  /*90490*/  STL.64 [R1+0x570], R12 ;  /* 0x0005700c01007387 */ /* 0x000fe20000100a00 */
[----:B------:R4:W-:Y:S02]  /*904a0*/  STL.64 [R1+0x578], R14 ;  /* 0x0005780e01007387 */ /* 0x0009e40000100a00 */
[C---:B----4-:R-:W-:Y:S08]  /*904b0*/  HMMA.1688.F32.TF32 R12, R8.reuse, R34, R240 ;  /* 0x00000022080c723c */ /* 0x050ff000000810f0 */
[C---:B------:R-:W-:Y:S01]  /*904c0*/  HMMA.1688.F32.TF32 R240, R8.reuse, R158, R244 ;  /* 0x0000009e08f0723c */ /* 0x040fe200000810f4 */
[----:B------:R-:W-:Y:S01]  /*904d0*/  STL.64 [R1+0x560], R248 ;  /* 0x000560f801007387 */ /* 0x000fe20000100a00 */
[----:B------:R-:W-:Y:S06]  /*904e0*/  STL.64 [R1+0x568], R250 ;  /* 0x000568fa01007387 */ /* 0x000fec0000100a00 */
        /* <DEDUP_REMOVED lines=59> */
[----:B------:R1:W-:Y:S07]  /*908a0*/  STL.64 [R1+0x428], R22 ;  /* 0x0004281601007387 */ /* 0x0003ee0000100a00 */
[----:B------:R-:W-:Y:S02]  /*908b0*/  STL.64 [R1+0x410], R24 ;  /* 0x0004101801007387 */ /* 0x000fe40000100a00 */
[----:B------:R-:W-:Y:S01]  /*908c0*/  STL.64 [R1+0x418], R26 ;  /* 0x0004181a01007387 */ /* 0x000fe20000100a00 */
[C---:B-1----:R-:W-:Y:S08]  /*908d0*/  HMMA.1688.F32.TF32 R20, R8.reuse, R74, R16 ;  /* 0x0000004a0814723c */ /* 0x042ff00000081010 */
[C---:B------:R-:W-:Y:S01]  /*908e0*/  HMMA.1688.F32.TF32 R16, R8.reuse, R70, R232 ;  /* 0x000000460810723c */ /* 0x040fe200000810e8 */
[----:B------:R-:W-:Y:S01]  /*908f0*/  STL.64 [R1+0x400], R12 ;  /* 0x0004000c01007387 */ /* 0x000fe20000100a00 */
[----:B------:R1:W-:Y:S06]  /*90900*/  STL.64 [R1+0x408], R14 ;  /* 0x0004080e01007387 */ /* 0x0003ec0000100a00 */
[C---:B-1----:R-:W-:Y:S07]  /*90910*/  HMMA.1688.F32.TF32 R12, R8.reuse, R66, R236 ;  /* 0x00000042080c723c */ /* 0x042fee00000810ec */
        /* <DEDUP_REMOVED lines=10> */
[----:B-1----:R-:W2:Y:S02]  /*909c0*/  LDL.LU R16, [R1+0x1d00] ;  /* 0x001d000001107983 */ /* 0x002ea40000300800 */
[----:B------:R-:W2:Y:S02]  /*909d0*/  LDL.LU R17, [R1+0x1d04] ;  /* 0x001d040001117983 */ /* 0x000ea40000300800 */
[----:B---3--:R-:W2:Y:S01]  /*909e0*/  LDL.LU R18, [R1+0x1d08] ;  /* 0x001d080001127983 */ /* 0x008ea20000300800 */
[----:B------:R-:W2:Y:S01]  /*909f0*/  LDL.LU R19, [R1+0x1d0c] ;  /* 0x001d0c0001137983 */ /* 0x000ea20000300800 */
[----:B------:R-:W3:Y:S02]  /*90a00*/  LDL.LU R220, [R1+0x1d10] ;  /* 0x001d100001dc7983 */ /* 0x000ee40000300800 */
[----:B------:R-:W3:Y:S02]  /*90a10*/  LDL.LU R221, [R1+0x1d14] ;  /* 0x001d140001dd7983 */ /* 0x000ee40000300800 */
[----:B------:R-:W3:Y:S01]  /*90a20*/  LDL.LU R222, [R1+0x1d18] ;  /* 0x001d180001de7983 */ /* 0x000ee20000300800 */
[----:B------:R-:W3:Y:S01]  /*90a30*/  LDL.LU R223, [R1+0x1d1c] ;  /* 0x001d1c0001df7983 */ /* 0x000ee20000300800 */
        /* <DEDUP_REMOVED lines=60> */
[----:B----4-:R-:W4:Y:S02]  /*90e00*/  LDL.LU R12, [R1+0x1e60] ;  /* 0x001e6000010c7983 */ /* 0x010f240000300800 */
[----:B------:R-:W4:Y:S02]  /*90e10*/  LDL.LU R13, [R1+0x1e64] ;  /* 0x001e6400010d7983 */ /* 0x000f240000300800 */
[----:B------:R-:W4:Y:S01]  /*90e20*/  LDL.LU R14, [R1+0x1e68] ;  /* 0x001e6800010e7983 */ /* 0x000f220000300800 */
[----:B------:R-:W4:Y:S01]  /*90e30*/  LDL.LU R15, [R1+0x1e6c] ;  /* 0x001e6c00010f7983 */ /* 0x000f220000300800 */
        /* <DEDUP_REMOVED lines=32> */
[C---:B----4-:R-:W-:Y:S08]  /*91040*/  HMMA.1688.F32.TF32 R12, R8.reuse, R62, R12 ;  /* 0x0000003e080c723c */ /* 0x050ff0000008100c */
[C---:B--2---:R-:W-:Y:S08]  /*91050*/  HMMA.1688.F32.TF32 R248, R8.reuse, R58, R248 ;  /* 0x0000003a08f8723c */ /* 0x044ff000000810f8 */
[C---:B---3--:R-:W-:Y:S07]  /*91060*/  HMMA.1688.F32.TF32 R240, R8.reuse, R54, R240 ;  /* 0x0000003608f0723c */ /* 0x048fee00000810f0 */
[----:B------:R-:W-:Y:S01]  /*91070*/  STL.64 [R1+0x3c0], R12 ;  /* 0x0003c00c01007387 */ /* 0x000fe20000100a00 */
[----:B------:R1:W-:Y:S02]  /*91080*/  STL.64 [R1+0x3c8], R14 ;  /* 0x0003c80e01007387 */ /* 0x0003e40000100a00 */
[----:B-1----:R-:W-:Y:S08]  /*91090*/  HMMA.1688.F32.TF32 R12, R8, R50, R244 ;  /* 0x00000032080c723c */ /* 0x002ff000000810f4 */
[C---:B------:R-:W-:Y:S01]  /*910a0*/  HMMA.1688.F32.TF32 R8, R228.reuse, R46, R216 ;  /* 0x0000002ee408723c */ /* 0x040fe200000810d8 */
[----:B------:R-:W-:Y:S01]  /*910b0*/  STL.64 [R1+0x3b0], R248 ;  /* 0x0003b0f801007387 */ /* 0x000fe20000100a00 */
[----:B------:R-:W-:Y:S03]  /*910c0*/  STL.64 [R1+0x3b8], R250 ;  /* 0x0003b8fa01007387 */ /* 0x000fe60000100a00 */
[----:B------:R-:W-:Y:S01]  /*910d0*/  STL.64 [R1+0x3a0], R240 ;  /* 0x0003a0f001007387 */ /* 0x000fe20000100a00 */
[----:B------:R-:W-:Y:S02]  /*910e0*/  STL.64 [R1+0x3a8], R242 ;  /* 0x0003a8f201007387 */ /* 0x000fe40000100a00 */
[C---:B------:R-:W-:Y:S08]  /*910f0*/  HMMA.1688.F32.TF32 R208, R228.reuse, R38, R208 ;  /* 0x00000026e4d0723c */ /* 0x040ff000000810d0 */
[C---:B------:R-:W-:Y:S08]  /*91100*/  HMMA.1688.F32.TF32 R196, R228.reuse, R154, R196 ;  /* 0x0000009ae4c4723c */ /* 0x040ff000000810c4 */
[C---:B------:R-:W-:Y:S08]  /*91110*/  HMMA.1688.F32.TF32 R184, R228.reuse, R150, R184 ;  /* 0x00000096e4b8723c */ /* 0x040ff000000810b8 */
[C---:B------:R-:W-:Y:S08]  /*91120*/  HMMA.1688.F32.TF32 R172, R228.reuse, R138, R172 ;  /* 0x0000008ae4ac723c */ /* 0x040ff000000810ac */
[C---:B------:R-:W-:Y:S08]  /*91130*/  HMMA.1688.F32.TF32 R160, R228.reuse, R126, R160 ;  /* 0x0000007ee4a0723c */ /* 0x040ff000000810a0 */
        /* <DEDUP_REMOVED lines=9> */
[----:B------:R2:W-:Y:S02]  /*911d0*/  STL.64 [R1+0x148], R10 ;  /* 0x0001480a01007387 */ /* 0x0005e40000100a00 */
[C---:B--2---:R-:W-:Y:S08]  /*911e0*/  HMMA.1688.F32.TF32 R8, R228.reuse, R42, R212 ;  /* 0x0000002ae408723c */ /* 0x044ff000000810d4 */
[C---:B------:R-:W-:Y:S11]  /*911f0*/  HMMA.1688.F32.TF32 R12, R228.reuse, R34, R204 ;  /* 0x00000022e40c723c */ /* 0x040ff600000810cc */
[----:B------:R-:W-:Y:S04]  /*91200*/  @!UPT UIADD3 URZ, URZ, URZ, URZ ;  /* 0x0000003f3f3ff290 */ /* 0x000fe8000fffe03f */
[----:B------:R-:W-:Y:S01]  /*91210*/  STL.64 [R1+0x390], R8 ;  /* 0x0003900801007387 */ /* 0x000fe20000100a00 */
[----:B------:R2:W-:Y:S02]  /*91220*/  STL.64 [R1+0x398], R10 ;  /* 0x0003980a01007387 */ /* 0x0005e40000100a00 */
[C---:B--2---:R-:W-:Y:S01]  /*91230*/  HMMA.1688.F32.TF32 R8, R228.reuse, R158, R200 ;  /* 0x0000009ee408723c */ /* 0x044fe200000810c8 */
[----:B------:R-:W-:Y:S01]  /*91240*/  STL.64 [R1+0x380], R208 ;  /* 0x000380d001007387 */ /* 0x000fe20000100a00 */
[----:B------:R-:W-:Y:S03]  /*91250*/  STL.64 [R1+0x388], R210 ;  /* 0x000388d201007387 */ /* 0x000fe60000100a00 */
[----:B------:R-:W-:Y:S02]  /*91260*/  STL.64 [R1+0x370], R12 ;  /* 0x0003700c01007387 */ /* 0x000fe40000100a00 */
[----:B------:R2:W-:Y:S02]  /*91270*/  STL.64 [R1+0x378], R14 ;  /* 0x0003780e01007387 */ /* 0x0005e40000100a00 */
[C---:B--2---:R-:W-:Y:S11]  /*91280*/  HMMA.1688.F32.TF32 R12, R228.reuse, R122, R192 ;  /* 0x0000007ae40c723c */ /* 0x044ff600000810c0 */
[----:B------:R-:W-:Y:S03]  /*91290*/  @!UPT UIADD3 URZ, URZ, URZ, URZ ;  /* 0x0000003f3f3ff290 */ /* 0x000fe6000fffe03f */
[----:B------:R-:W-:Y:S01]  /*912a0*/  STL.64 [R1+0x360], R8 ;  /* 0x0003600801007387 */ /* 0x000fe20000100a00 */
[----:B------:R2:W-:Y:S02]  /*912b0*/  STL.64 [R1+0x368], R10 ;  /* 0x0003680a01007387 */ /* 0x0005e40000100a00 */
[C---:B--2---:R-:W-:Y:S01]  /*912c0*/  HMMA.1688.F32.TF32 R8, R228.reuse, R118, R188 ;  /* 0x00000076e408723c */ /* 0x044fe200000810bc */
[----:B------:R-:W-:Y:S01]  /*912d0*/  STL.64 [R1+0x350], R196 ;  /* 0x000350c401007387 */ /* 0x000fe20000100a00 */
[----:B------:R-:W-:Y:S04]  /*912e0*/  STL.64 [R1+0x358], R198 ;  /* 0x000358c601007387 */ /* 0x000fe80000100a00 */
[----:B------:R-:W-:Y:S02]  /*912f0*/  STL.64 [R1+0x340], R12 ;  /* 0x0003400c01007387 */ /* 0x000fe40000100a00 */
[----:B------:R2:W-:Y:S02]  /*91300*/  STL.64 [R1+0x348], R14 ;  /* 0x0003480e01007387 */ /* 0x0005e40000100a00 */
[C---:B--2---:R-:W-:Y:S11]  /*91310*/  HMMA.1688.F32.TF32 R12, R228.reuse, R146, R180 ;  /* 0x00000092e40c723c */ /* 0x044ff600000810b4 */
[----:B------:R-:W-:Y:S02]  /*91320*/  @!UPT UIADD3 URZ, URZ, URZ, URZ ;  /* 0x0000003f3f3ff290 */ /* 0x000fe4000fffe03f */
[----:B------:R-:W-:Y:S01]  /*91330*/  STL.64 [R1+0x330], R8 ;  /* 0x0003300801007387 */ /* 0x000fe20000100a00 */
[----:B------:R2:W-:Y:S02]  /*91340*/  STL.64 [R1+0x338], R10 ;  /* 0x0003380a01007387 */ /* 0x0005e40000100a00 */
[C---:B--2---:R-:W-:Y:S01]  /*91350*/  HMMA.1688.F32.TF32 R8, R228.reuse, R142, R176 ;  /* 0x0000008ee408723c */ /* 0x044fe200000810b0 */
[----:B------:R-:W-:Y:S01]  /*91360*/  STL.64 [R1+0x320], R184 ;  /* 0x000320b801007387 */ /* 0x000fe20000100a00 */
[----:B------:R-:W-:Y:S05]  /*91370*/  STL.64 [R1+0x328], R186 ;  /* 0x000328ba01007387 */ /* 0x000fea0000100a00 */
[----:B------:R-:W-:Y:S02]  /*91380*/  STL.64 [R1+0x310], R12 ;  /* 0x0003100c01007387 */ /* 0x000fe40000100a00 */
[----:B------:R2:W-:Y:S02]  /*91390*/  STL.64 [R1+0x318], R14 ;  /* 0x0003180e01007387 */ /* 0x0005e40000100a00 */
[C---:B--2---:R-:W-:Y:S11]  /*913a0*/  HMMA.1688.F32.TF32 R12, R228.reuse, R134, R168 ;  /* 0x00000086e40c723c */ /* 0x044ff600000810a8 */
[----:B------:R-:W-:Y:S01]  /*913b0*/  @!UPT UIADD3 URZ, URZ, URZ, URZ ;  /* 0x0000003f3f3ff290 */ /* 0x000fe2000fffe03f */
[----:B------:R-:W-:Y:S01]  /*913c0*/  STL.64 [R1+0x300], R8 ;  /* 0x0003000801007387 */ /* 0x000fe20000100a00 */
[----:B------:R2:W-:Y:S02]  /*913d0*/  STL.64 [R1+0x308], R10 ;  /* 0x0003080a01007387 */ /* 0x0005e40000100a00 */
[C---:B--2---:R-:W-:Y:S01]  /*913e0*/  HMMA.1688.F32.TF32 R8, R228.reuse, R130, R164 ;  /* 0x00000082e408723c */ /* 0x044fe200000810a4 */
[----:B------:R-:W-:Y:S01]  /*913f0*/  STL.64 [R1+0x2f0], R172 ;  /* 0x0002f0ac01007387 */ /* 0x000fe20000100a00 */
[----:B------:R-:W-:Y:S06]  /*91400*/  STL.64 [R1+0x2f8], R174 ;  /* 0x0002f8ae01007387 */ /* 0x000fec0000100a00 */
[----:B------:R-:W-:Y:S02]  /*91410*/  STL.64 [R1+0x2e0], R12 ;  /* 0x0002e00c01007387 */ /* 0x000fe40000100a00 */
[----:B------:R2:W-:Y:S02]  /*91420*/  STL.64 [R1+0x2e8], R14 ;  /* 0x0002e80e01007387 */ /* 0x0005e40000100a00 */
[C---:B--2---:R-:W-:Y:S11]  /*91430*/  HMMA.1688.F32.TF32 R12, R228.reuse, R114, R28 ;  /* 0x00000072e40c723c */ /* 0x044ff6000008101c */
[----:B------:R-:W-:Y:S01]  /*91440*/  STL.64 [R1+0x2d0], R8 ;  /* 0x0002d00801007387 */ /* 0x000fe20000100a00 */
[----:B------:R2:W-:Y:S02]  /*91450*/  STL.64 [R1+0x2d8], R10 ;  /* 0x0002d80a01007387 */ /* 0x0005e40000100a00 */
[C---:B--2---:R-:W-:Y:S01]  /*91460*/  HMMA.1688.F32.TF32 R8, R228.reuse, R110, R24 ;  /* 0x0000006ee408723c */ /* 0x044fe20000081018 */
[----:B------:R-:W-:Y:S01]  /*91470*/  STL.64 [R1+0x2c0], R160 ;  /* 0x0002c0a001007387 */ /* 0x000fe20000100a00 */
[----:B------:R-:W-:Y:S07]  /*91480*/  STL.64 [R1+0x2c8], R162 ;  /* 0x0002c8a201007387 */ /* 0x000fee0000100a00 */
[----:B------:R-:W-:Y:S02]  /*91490*/  STL.64 [R1+0x2b0], R12 ;  /* 0x0002b00c01007387 */ /* 0x000fe40000100a00 */
[----:B------:R2:W-:Y:S02]  /*914a0*/  STL.64 [R1+0x2b8], R14 ;  /* 0x0002b80e01007387 */ /* 0x0005e40000100a00 */
[C---:B--2---:R-:W-:Y:S10]  /*914b0*/  HMMA.1688.F32.TF32 R12, R228.reuse, R102, R224 ;  /* 0x00000066e40c723c */ /* 0x044ff400000810e0 */
[----:B------:R-:W-:Y:S01]  /*914c0*/  STL.64 [R1+0x2a0], R8 ;  /* 0x0002a00801007387 */ /* 0x000fe20000100a00 */
[----:B------:R2:W-:Y:S02]  /*914d0*/  STL.64 [R1+0x2a8], R10 ;  /* 0x0002a80a01007387 */ /* 0x0005e40000100a00 */
[C---:B--2---:R-:W-:Y:S01]  /*914e0*/  HMMA.1688.F32.TF32 R8, R228.reuse, R98, R220 ;  /* 0x00000062e408723c */ /* 0x044fe200000810dc */
[----:B------:R-:W-:Y:S01]  /*914f0*/  STL.64 [R1+0x290], R20 ;  /* 0x0002901401007387 */ /* 0x000fe20000100a00 */
[----:B------:R-:W-:Y:S08]  /*91500*/  STL.64 [R1+0x298], R22 ;  /* 0x0002981601007387 */ /* 0x000ff00000100a00 */
[----:B------:R-:W-:Y:S02]  /*91510*/  STL.64 [R1+0x280], R12 ;  /* 0x0002800c01007387 */ /* 0x000fe40000100a00 */
[----:B------:R2:W-:Y:S02]  /*91520*/  STL.64 [R1+0x288], R14 ;  /* 0x0002880e01007387 */ /* 0x0005e40000100a00 */
[C---:B--2---:R-:W-:Y:S09]  /*91530*/  HMMA.1688.F32.TF32 R12, R228.reuse, R90, R232 ;  /* 0x0000005ae40c723c */ /* 0x044ff200000810e8 */
[----:B------:R-:W-:Y:S01]  /*91540*/  STL.64 [R1+0x270], R8 ;  /* 0x0002700801007387 */ /* 0x000fe20000100a00 */
[----:B------:R2:W-:Y:S02]  /*91550*/  STL.64 [R1+0x278], R10 ;  /* 0x0002780a01007387 */ /* 0x0005e40000100a00 */
[C---:B--2---:R-:W-:Y:S01]  /*91560*/  HMMA.1688.F32.TF32 R8, R228.reuse, R86, R236 ;  /* 0x00000056e408723c */ /* 0x044fe200000810ec */
[----:B------:R2:W-:Y:S01]  /*91570*/  STL.64 [R1+0x260], R16 ;  /* 0x0002601001007387 */ /* 0x0005e20000100a00 */
[----:B------:R3:W-:Y:S02]  /*91580*/  STL.64 [R1+0x268], R18 ;  /* 0x0002681201007387 */ /* 0x0007e40000100a00 */
[----:B------:R-:W4:Y:S07]  /*91590*/  LDL.LU R220, [R1+0x1cc0] ;  /* 0x001cc00001dc7983 */ /* 0x000f2e0000300800 */
[----:B------:R-:W-:Y:S01]  /*915a0*/  STL.64 [R1+0x250], R12 ;  /* 0x0002500c01007387 */ /* 0x000fe20000100a00 */
[----:B------:R-:W-:Y:S11]  /*915b0*/  STL.64 [R1+0x258], R14 ;  /* 0x0002580e01007387 */ /* 0x000ff60000100a00 */
[----:B------:R-:W-:Y:S01]  /*915c0*/  STL.64 [R1+0x240], R8 ;  /* 0x0002400801007387 */ /* 0x000fe20000100a00 */
[----:B------:R4:W-:Y:S02]  /*915d0*/  STL.64 [R1+0x248], R10 ;  /* 0x0002480a01007387 */ /* 0x0009e40000100a00 */
        /* <DEDUP_REMOVED lines=35> */
[----:B------:R-:W1:Y:S02]  /*91810*/  LDL.LU R224, [R1+0x1120] ;  /* 0x0011200001e07983 */ /* 0x000e640000300800 */
[----:B------:R-:W1:Y:S02]  /*91820*/  LDL.LU R225, [R1+0x1124] ;  /* 0x0011240001e17983 */ /* 0x000e640000300800 */
[----:B------:R-:W1:Y:S01]  /*91830*/  LDL.LU R226, [R1+0x1128] ;  /* 0x0011280001e27983 */ /* 0x000e620000300800 */
[----:B------:R-:W1:Y:S01]  /*91840*/  LDL.LU R227, [R1+0x112c] ;  /* 0x00112c0001e37983 */ /* 0x000e620000300800 */
[C---:B----4-:R-:W-:Y:S08]  /*91850*/  HMMA.1688.F32.TF32 R8, R228.reuse, R78, R220 ;  /* 0x0000004ee408723c */ /* 0x050ff000000810dc */
[C---:B------:R-:W-:Y:S01]  /*91860*/  HMMA.1688.F32.TF32 R12, R228.reuse, R82, R20 ;  /* 0x00000052e40c723c */ /* 0x040fe20000081014 */
[----:B------:R-:W4:Y:S11]  /*91870*/  LDL.LU R220, [R1+0x1c50] ;  /* 0x001c500001dc7983 */ /* 0x000f360000300800 */
[----:B------:R-:W-:Y:S11]  /*91880*/  @!UPT UIADD3 URZ, URZ, URZ, URZ ;  /* 0x0000003f3f3ff290 */ /* 0x000ff6000fffe03f */
[----:B------:R-:W-:Y:S01]  /*91890*/  STL.64 [R1+0x230], R12 ;  /* 0x0002300c01007387 */ /* 0x000fe20000100a00 */
[----:B------:R-:W-:Y:S02]  /*918a0*/  STL.64 [R1+0x238], R14 ;  /* 0x0002380e01007387 */ /* 0x000fe40000100a00 */
[----:B------:R-:W-:Y:S02]  /*918b0*/  STL.64 [R1+0x220], R8 ;  /* 0x0002200801007387 */ /* 0x000fe40000100a00 */
[----:B------:R2:W-:Y:S01]  /*918c0*/  STL.64 [R1+0x228], R10 ;  /* 0x0002280a01007387 */ /* 0x0005e20000100a00 */
[----:B------:R-:W4:Y:S01]  /*918d0*/  LDL.LU R221, [R1+0x1c54] ;  /* 0x001c540001dd7983 */ /* 0x000f220000300800 */
[----:B------:R-:W4:Y:S02]  /*918e0*/  LDL.LU R222, [R1+0x1c58] ;  /* 0x001c580001de7983 */ /* 0x000f240000300800 */
[----:B------:R-:W4:Y:S02]  /*918f0*/  LDL.LU R223, [R1+0x1c5c] ;  /* 0x001c5c0001df7983 */ /* 0x000f240000300800 */
[----:B------:R-:W4:Y:S01]  /*91900*/  LDL.LU R20, [R1+0x1c40] ;  /* 0x001c400001147983 */ /* 0x000f220000300800 */
[----:B------:R-:W4:Y:S01]  /*91910*/  LDL.LU R21, [R1+0x1c44] ;  /* 0x001c440001157983 */ /* 0x000f220000300800 */
[----:B------:R-:W4:Y:S02]  /*91920*/  LDL.LU R22, [R1+0x1c48] ;  /* 0x001c480001167983 */ /* 0x000f240000300800 */
[----:B------:R-:W4:Y:S01]  /*91930*/  LDL.LU R23, [R1+0x1c4c] ;  /* 0x001c4c0001177983 */ /* 0x000f220000300800 */
[C---:B--2---:R-:W-:Y:S01]  /*91940*/  HMMA.1688.F32.TF32 R8, R228.reuse, R74, R16 ;  /* 0x0000004ae408723c */ /* 0x044fe20000081010 */
[----:B------:R-:W2:Y:S07]  /*91950*/  LDL.LU R16, [R1+0x1c10] ;  /* 0x001c100001107983 */ /* 0x000eae0000300800 */
[C---:B---3--:R-:W-:Y:S08]  /*91960*/  HMMA.1688.F32.TF32 R12, R228.reuse, R70, R164 ;  /* 0x00000046e40c723c */ /* 0x048ff000000810a4 */
[C---:B------:R-:W-:Y:S08]  /*91970*/  HMMA.1688.F32.TF32 R236, R228.reuse, R58, R236 ;  /* 0x0000003ae4ec723c */ /* 0x040ff000000810ec */
[----:B------:R-:W-:Y:S08]  /*91980*/  HMMA.1688.F32.TF32 R232, R228, R54, R232 ;  /* 0x00000036e4e8723c */ /* 0x000ff000000810e8 */
[----:B-1----:R-:W-:Y:S01]  /*91990*/  HMMA.1688.F32.TF32 R224, R216, R46, R224 ;  /* 0x0000002ed8e0723c */ /* 0x002fe200000810e0 */
[----:B------:R-:W-:Y:S01]  /*919a0*/  LDS R164, [R3+0x14600] ;  /* 0x0146000003a47984 */ /* 0x000fe20000000800 */
[----:B------:R-:W-:-:S02]  /*919b0*/  IMAD.MOV.U32 R17, RZ, RZ, R252 ;  /* 0x000000ffff117224 */ /* 0x000fc400078e00fc */
[----:B------:R-:W-:Y:S02]  /*919c0*/  IMAD.MOV.U32 R18, RZ, RZ, R2 ;  /* 0x000000ffff127224 */ /* 0x000fe400078e0002 */
[----:B------:R-:W-:Y:S01]  /*919d0*/  IMAD.MOV.U32 R19, RZ, RZ, R0 ;  /* 0x000000ffff137224 */ /* 0x000fe200078e0000 */
[----:B------:R-:W-:Y:S04]  /*919e0*/  LDS R166, [R3+0x16600] ;  /* 0x0166000003a67984 */ /* 0x000fe80000000800 */
[----:B------:R-:W-:Y:S04]  /*919f0*/  LDS R165, [R4+0x14600] ;  /* 0x0146000004a57984 */ /* 0x000fe80000000800 */
[----:B------:R-:W1:Y:S04]  /*91a00*/  LDS R167, [R4+0x16600] ;  /* 0x0166000004a77984 */ /* 0x000e680000000800 */
[----:B------:R-:W-:Y:S01]  /*91a10*/  STL.64 [R1+0x210], R8 ;  /* 0x0002100801007387 */ /* 0x000fe20000100a00 */
[----:B------:R3:W-:Y:S02]  /*91a20*/  STL.64 [R1+0x218], R10 ;  /* 0x0002180a01007387 */ /* 0x0007e40000100a00 */
[C---:B---3--:R-:W-:Y:S01]  /*91a30*/  HMMA.1688.F32.TF32 R8, R228.reuse, R66, R160 ;  /* 0x00000042e408723c */ /* 0x048fe200000810a0 */
[----:B------:R-:W-:Y:S01]  /*91a40*/  STL.64 [R1+0x200], R12 ;  /* 0x0002000c01007387 */ /* 0x000fe20000100a00 */
[----:B------:R-:W-:Y:S11]  /*91a50*/  STL.64 [R1+0x208], R14 ;  /* 0x0002080e01007387 */ /* 0x000ff60000100a00 */
[----:B------:R-:W-:Y:S10]  /*91a60*/  @!UPT UIADD3 URZ, URZ, URZ, URZ ;  /* 0x0000003f3f3ff290 */ /* 0x000ff4000fffe03f */
[----:B------:R3:W-:Y:S01]  /*91a70*/  STL [R1+0x1f0], R8 ;  /* 0x0001f00801007387 */ /* 0x0007e20000100800 */
[----:B------:R-:W-:Y:S01]  /*91a80*/  MOV R252, R9 ;  /* 0x0000000900fc7202 */ /* 0x000fe20000000f00 */
[----:B------:R-:W-:Y:S02]  /*91a90*/  IMAD.MOV.U32 R2, RZ, RZ, R10 ;  /* 0x000000ffff027224 */ /* 0x000fe400078e000a */
[----:B------:R-:W-:Y:S02]  /*91aa0*/  IMAD.MOV.U32 R0, RZ, RZ, R11 ;  /* 0x000000ffff007224 */ /* 0x000fe400078e000b */
[C---:B---3--:R-:W-:Y:S08]  /*91ab0*/  HMMA.1688.F32.TF32 R8, R228.reuse, R62, R28 ;  /* 0x0000003ee408723c */ /* 0x048ff0000008101c */
[----:B------:R-:W-:Y:S01]  /*91ac0*/  HMMA.1688.F32.TF32 R228, R228, R50, R24 ;  /* 0x00000032e4e4723c */ /* 0x000fe20000081018 */
[----:B------:R-:W-:Y:S11]  /*91ad0*/  STL.64 [R1+0x4488], R238 ;  /* 0x004488ee01007387 */ /* 0x000ff60000100a00 */
[----:B------:R-:W-:Y:S03]  /*91ae0*/  @!UPT UIADD3 URZ, URZ, URZ, URZ ;  /* 0x0000003f3f3ff290 */ /* 0x000fe6000fffe03f */
[----:B------:R-:W-:Y:S01]  /*91af0*/  STL.64 [R1+0x1e0], R8 ;  /* 0x0001e00801007387 */ /* 0x000fe20000100a00 */
[----:B------:R-:W-:Y:S02]  /*91b00*/  STL.64 [R1+0x1e8], R10 ;  /* 0x0001e80a01007387 */ /* 0x000fe40000100a00 */
[----:B------:R3:W-:Y:S02]  /*91b10*/  STL.64 [R1+0x4480], R236 ;  /* 0x004480ec01007387 */ /* 0x0007e40000100a00 */
[----:B------:R-:W-:Y:S01]  /*91b20*/  STL.64 [R1+0x4498], R234 ;  /* 0x004498ea01007387 */ /* 0x000fe20000100a00 */
[----:B------:R1:W-:Y:S02]  /*91b30*/  STL.64 [R1+0x4490], R232 ;  /* 0x004490e801007387 */ /* 0x0003e40000100a00 */
[----:B------:R-:W-:Y:S02]  /*91b40*/  STL.64 [R1+0x44a8], R230 ;  /* 0x0044a8e601007387 */ /* 0x000fe40000100a00 */
[----:B------:R-:W-:Y:S02]  /*91b50*/  STL.64 [R1+0x44a0], R228 ;  /* 0x0044a0e401007387 */ /* 0x000fe40000100a00 */
[----:B------:R-:W-:Y:S01]  /*91b60*/  STL.64 [R1+0x44b8], R226 ;  /* 0x0044b8e201007387 */ /* 0x000fe20000100a00 */
[----:B------:R1:W-:Y:S01]  /*91b70*/  STL.64 [R1+0x44b0], R224 ;  /* 0x0044b0e001007387 */ /* 0x0003e20000100a00 */
[C---:B----4-:R-:W-:Y:S08]  /*91b80*/  HMMA.1688.F32.TF32 R220, R216.reuse, R42, R220 ;  /* 0x0000002ad8dc723c */ /* 0x050ff000000810dc */
[C---:B------:R-:W-:Y:S08]  /*91b90*/  HMMA.1688.F32.TF32 R212, R216.reuse, R38, R20 ;  /* 0x00000026d8d4723c */ /* 0x040ff00000081014 */
[C---:B--2---:R-:W-:Y:S07]  /*91ba0*/  HMMA.1688.F32.TF32 R208, R216.reuse, R34, R16 ;  /* 0x00000022d8d0723c */ /* 0x044fee0000081010 */
[----:B------:R-:W-:Y:S01]  /*91bb0*/  STL.64 [R1+0x44c8], R222 ;  /* 0x0044c8de01007387 */ /* 0x000fe20000100a00 */
[----:B------:R2:W-:Y:S02]  /*91bc0*/  STL.64 [R1+0x44c0], R220 ;  /* 0x0044c0dc01007387 */ /* 0x0005e40000100a00 */
[----:B------:R-:W-:Y:S02]  /*91bd0*/  STL.64 [R1+0x4760], R38 ;  /* 0x0047602601007387 */ /* 0x000fe40000100a00 */
[----:B------:R4:W-:Y:S03]  /*91be0*/  STL.64 [R1+0x4758], R36 ;  /* 0x0047582401007387 */ /* 0x0009e60000100a00 */
[----:B------:R-:W-:Y:S01]  /*91bf0*/  STL.64 [R1+0x44d8], R214 ;  /* 0x0044d8d601007387 */ /* 0x000fe20000100a00 */
[----:B------:R-:W-:Y:S02]  /*91c00*/  STL.64 [R1+0x44d0], R212 ;  /* 0x0044d0d401007387 */ /* 0x000fe40000100a00 */
        /* <DEDUP_REMOVED lines=45> */
[----:B------:R1:W-:Y:S01]  /*91ee0*/  STL.64 [R1+0x4748], R32 ;  /* 0x0047482001007387 */ /* 0x0003e20000100a00 */
[----:B------:R-:W-:Y:S01]  /*91ef0*/  STL.64 [R1+0x44e8], R210 ;  /* 0x0044e8d201007387 */ /* 0x000fe20000100a00 */
[----:B------:R1:W-:Y:S01]  /*91f00*/  STL.64 [R1+0x44e0], R208 ;  /* 0x0044e0d001007387 */ /* 0x0003e20000100a00 */
[C---:B--2---:R-:W-:Y:S08]  /*91f10*/  HMMA.1688.F32.TF32 R204, R216.reuse, R158, R188 ;  /* 0x0000009ed8cc723c */ /* 0x044ff000000810bc */
        /* <DEDUP_REMOVED lines=71> */
[----:B------:R-:W3:Y:S01]  /*92390*/  LDL.LU R10, [R1+0x1b58] ;  /* 0x001b5800010a7983 */ /* 0x000ee20000300800 */
[C---:B------:R-:W-:Y:S01]  /*923a0*/  HMMA.1688.F32.TF32 R160, R216.reuse, R126, R16 ;  /* 0x0000007ed8a0723c */ /* 0x040fe20000081010 */
        /* <DEDUP_REMOVED lines=19> */
[----:B------:R-:W4:Y:S01]  /*924e0*/  LDL R214, [R1+0x1ab8] ;  /* 0x001ab80001d67983 */ /* 0x000f220000100800 */
[----:B------:R-:W4:Y:S01]  /*924f0*/  LDL R215, [R1+0x1abc] ;  /* 0x001abc0001d77983 */ /* 0x000f220000100800 */
        /* <DEDUP_REMOVED lines=9> */
[----:B------:R-:W-:Y:S01]  /*92590*/  STL.64 [R1+0x4590], R160 ;  /* 0x004590a001007387 */ /* 0x000fe20000100a00 */
[C---:B--2---:R-:W-:Y:S08]  /*925a0*/  HMMA.1688.F32.TF32 R12, R216.reuse, R110, R12 ;  /* 0x0000006ed80c723c */ /* 0x044ff0000008100c */
[C---:B---3--:R-:W-:Y:S08]  /*925b0*/  HMMA.1688.F32.TF32 R8, R216.reuse, R114, R8 ;  /* 0x00000072d808723c */ /* 0x048ff00000081008 */
[C---:B----4-:R-:W-:Y:S08]  /*925c0*/  HMMA.1688.F32.TF32 R16, R216.reuse, R106, R16 ;  /* 0x0000006ad810723c */ /* 0x050ff00000081010 */
[C---:B------:R-:W-:Y:S08]  /*925d0*/  HMMA.1688.F32.TF32 R20, R216.reuse, R102, R20 ;  /* 0x00000066d814723c */ /* 0x040ff00000081014 */
[C---:B------:R-:W-:Y:S08]  /*925e0*/  HMMA.1688.F32.TF32 R24, R216.reuse, R98, R24 ;  /* 0x00000062d818723c */ /* 0x040ff00000081018 */
[C---:B------:R-:W-:Y:S01]  /*925f0*/  HMMA.1688.F32.TF32 R28, R216.reuse, R94, R28 ;  /* 0x0000005ed81c723c */ /* 0x040fe2000008101c */
[----:B------:R-:W-:Y:S01]  /*92600*/  STL.64 [R1+0x45a8], R10 ;  /* 0x0045a80a01007387 */ /* 0x000fe20000100a00 */
[----:B------:R1:W-:Y:S02]  /*92610*/  STL.64 [R1+0x45a0], R8 ;  /* 0x0045a00801007387 */ /* 0x0003e40000100a00 */
[----:B------:R-:W-:Y:S02]  /*92620*/  STL.64 [R1+0x45b8], R14 ;  /* 0x0045b80e01007387 */ /* 0x000fe40000100a00 */
[----:B------:R2:W-:Y:S01]  /*92630*/  STL.64 [R1+0x45b0], R12 ;  /* 0x0045b00c01007387 */ /* 0x0005e20000100a00 */
[----:B------:R-:W-:Y:S01]  /*92640*/  STL.64 [R1+0x45c8], R18 ;  /* 0x0045c81201007387 */ /* 0x000fe20000100a00 */
[----:B------:R3:W-:Y:S01]  /*92650*/  STL.64 [R1+0x45c0], R16 ;  /* 0x0045c01001007387 */ /* 0x0007e20000100a00 */
[C---:B-1----:R-:W-:Y:S08]  /*92660*/  HMMA.1688.F32.TF32 R8, R216.reuse, R82, R212 ;  /* 0x00000052d808723c */ /* 0x042ff000000810d4 */
[C---:B--2---:R-:W-:Y:S08]  /*92670*/  HMMA.1688.F32.TF32 R12, R216.reuse, R86, R32 ;  /* 0x00000056d80c723c */ /* 0x044ff00000081020 */
[C---:B---3--:R-:W-:Y:S01]  /*92680*/  HMMA.1688.F32.TF32 R16, R216.reuse, R90, R208 ;  /* 0x0000005ad810723c */ /* 0x048fe200000810d0 */
[----:B------:R-:W-:Y:S01]  /*92690*/  STL.64 [R1+0x45d8], R22 ;  /* 0x0045d81601007387 */ /* 0x000fe20000100a00 */
[----:B------:R-:W-:Y:S02]  /*926a0*/  STL.64 [R1+0x45d0], R20 ;  /* 0x0045d01401007387 */ /* 0x000fe40000100a00 */
[----:B------:R-:W-:Y:S02]  /*926b0*/  STL.64 [R1+0x45e8], R26 ;  /* 0x0045e81a01007387 */ /* 0x000fe40000100a00 */
[----:B------:R-:W-:Y:S01]  /*926c0*/  STL.64 [R1+0x45e0], R24 ;  /* 0x0045e01801007387 */ /* 0x000fe20000100a00 */
[----:B------:R-:W-:Y:S01]  /*926d0*/  STL.64 [R1+0x45f8], R30 ;  /* 0x0045f81e01007387 */ /* 0x000fe20000100a00 */
[----:B------:R-:W-:Y:S11]  /*926e0*/  STL.64 [R1+0x45f0], R28 ;  /* 0x0045f01c01007387 */ /* 0x000ff60000100a00 */
[----:B------:R-:W-:Y:S04]  /*926f0*/  @!UPT UIADD3 URZ, URZ, URZ, URZ ;  /* 0x0000003f3f3ff290 */ /* 0x000fe8000fffe03f */
        /* <DEDUP_REMOVED lines=8> */
[C---:B---3--:R-:W-:Y:S07]  /*92780*/  HMMA.1688.F32.TF32 R8, R216.reuse, R70, R224 ;  /* 0x00000046d808723c */ /* 0x048fee00000810e0 */
[----:B------:R-:W-:Y:S01]  /*92790*/  STL.64 [R1+0xeb0], R16 ;  /* 0x000eb01001007387 */ /* 0x000fe20000100a00 */
[----:B------:R1:W-:Y:S07]  /*927a0*/  STL.64 [R1+0xeb8], R18 ;  /* 0x000eb81201007387 */ /* 0x0003ee0000100a00 */
[----:B------:R-:W-:Y:S02]  /*927b0*/  STL.64 [R1+0xed0], R12 ;  /* 0x000ed00c01007387 */ /* 0x000fe40000100a00 */
[----:B------:R2:W-:Y:S06]  /*927c0*/  STL.64 [R1+0xed8], R14 ;  /* 0x000ed80e01007387 */ /* 0x0005ec0000100a00 */
        /* <DEDUP_REMOVED lines=12> */
[----:B--2---:R-:W-:Y:S08]  /*92890*/  HMMA.1688.F32.TF32 R12, R216, R50, R240 ;  /* 0x00000032d80c723c */ /* 0x004ff000000810f0 */
[C---:B---3--:R-:W-:Y:S01]  /*928a0*/  HMMA.1688.F32.TF32 R8, R164.reuse, R46, R244 ;  /* 0x0000002ea408723c */ /* 0x048fe200000810f4 */
[----:B------:R-:W-:Y:S04]  /*928b0*/  LDS R216, [R3+0x14680] ;  /* 0x0146800003d87984 */ /* 0x000fe80000000800 */
[----:B------:R-:W-:Y:S04]  /*928c0*/  LDS R218, [R3+0x16680] ;  /* 0x0166800003da7984 */ /* 0x000fe80000000800 */
[----:B------:R-:W-:Y:S04]  /*928d0*/  LDS R217, [R4+0x14680] ;  /* 0x0146800004d97984 */ /* 0x000fe80000000800 */
[----:B------:R-:W1:Y:S04]  /*928e0*/  LDS R219, [R4+0x16680] ;  /* 0x0166800004db7984 */ /* 0x000e680000000800 */
        /* <DEDUP_REMOVED lines=121> */
[----:B------:R-:W3:Y:S01]  /*93080*/  LDL.LU R251, [R1+0x147c] ;  /* 0x00147c0001fb7983 */ /* 0x000ee20000300800 */
        /* <DEDUP_REMOVED lines=12> */
[----:B--2---:R-:W2:Y:S01]  /*93150*/  LDL.LU.64 R34, [R1+0x4750] ;  /* 0x0047500001227983 */ /* 0x004ea20000300a00 */
[C---:B------:R-:W-:Y:S08]  /*93160*/  HMMA.1688.F32.TF32 R24, R164.reuse, R158, R24 ;  /* 0x0000009ea418723c */ /* 0x040ff00000081018 */
[C---:B------:R-:W-:Y:S08]  /*93170*/  HMMA.1688.F32.TF32 R20, R164.reuse, R154, R20 ;  /* 0x0000009aa414723c */ /* 0x040ff00000081014 */
[C---:B----4-:R-:W-:Y:S08]  /*93180*/  HMMA.1688.F32.TF32 R16, R164.reuse, R122, R16 ;  /* 0x0000007aa410723c */ /* 0x050ff00000081010 */
[C---:B---3--:R-:W-:Y:S08]  /*93190*/  HMMA.1688.F32.TF32 R12, R164.reuse, R118, R12 ;  /* 0x00000076a40c723c */ /* 0x048ff0000008100c */
[C---:B------:R-:W-:Y:S01]  /*931a0*/  HMMA.1688.F32.TF32 R8, R164.reuse, R150, R8 ;  /* 0x00000096a408723c */ /* 0x040fe20000081008 */
[----:B------:R-:W3:Y:S07]  /*931b0*/  LDL.LU.64 R32, [R1+0x4748] ;  /* 0x0047480001207983 */ /* 0x000eee0000300a00 */
        /* <DEDUP_REMOVED lines=16> */
[C---:B----4-:R-:W-:Y:S08]  /*932c0*/  HMMA.1688.F32.TF32 R12, R164.reuse, R142, R168 ;  /* 0x0000008ea40c723c */ /* 0x050ff000000810a8 */
[C---:B-1----:R-:W-:Y:S07]  /*932d0*/  HMMA.1688.F32.TF32 R8, R164.reuse, R138, R172 ;  /* 0x0000008aa408723c */ /* 0x042fee00000810ac */
        /* <DEDUP_REMOVED lines=8> */
[C---:B----4-:R-:W-:Y:S07]  /*93360*/  HMMA.1688.F32.TF32 R8, R164.reuse, R126, R184 ;  /* 0x0000007ea408723c */ /* 0x050fee00000810b8 */
        /* <DEDUP_REMOVED lines=105> */
[----:B----4-:R-:W2:Y:S01]  /*93a00*/  LDL.LU R10, [R1+0x14a8] ;  /* 0x0014a800010a7983 */ /* 0x010ea20000300800 */
[----:B------:R-:W2:Y:S02]  /*93a10*/  LDL.LU R11, [R1+0x14ac] ;  /* 0x0014ac00010b7983 */ /* 0x000ea40000300800 */
[----:B------:R-:W4:Y:S02]  /*93a20*/  LDL.LU R12, [R1+0x14b0] ;  /* 0x0014b000010c7983 */ /* 0x000f240000300800 */
[----:B------:R-:W4:Y:S01]  /*93a30*/  LDL.LU R13, [R1+0x14b4] ;  /* 0x0014b400010d7983 */ /* 0x000f220000300800 */
[----:B------:R-:W4:Y:S01]  /*93a40*/  LDL.LU R14, [R1+0x14b8] ;  /* 0x0014b800010e7983 */ /* 0x000f220000300800 */
[----:B------:R-:W4:Y:S02]  /*93a50*/  LDL.LU R15, [R1+0x14bc] ;  /* 0x0014bc00010f7983 */ /* 0x000f240000300800 */
        /* <DEDUP_REMOVED lines=32> */
[C---:B----4-:R-:W-:Y:S08]  /*93c60*/  HMMA.1688.F32.TF32 R16, R164.reuse, R54, R12 ;  /* 0x00000036a410723c */ /* 0x050ff0000008100c */
        /* <DEDUP_REMOVED lines=14> */
[C---:B------:R-:W-:Y:S07]  /*93d50*/  HMMA.1688.F32.TF32 R16, R216.reuse, R34, R176 ;  /* 0x00000022d810723c */ /* 0x040fee00000810b0 */
[----:B------:R-:W-:Y:S01]  /*93d60*/  STL.64 [R1+0x14d0], R12 ;  /* 0x0014d00c01007387 */ /* 0x000fe20000100a00 */
[----:B------:R2:W-:Y:S07]  /*93d70*/  STL.64 [R1+0x14d8], R14 ;  /* 0x0014d80e01007387 */ /* 0x0005ee0000100a00 */
[----:B------:R-:W-:Y:S01]  /*93d80*/  STL.64 [R1+0x14e0], R8 ;  /* 0x0014e00801007387 */ /* 0x000fe20000100a00 */
        /* <DEDUP_REMOVED lines=40> */
[----:B------:R-:W-:Y:S02]  /*94010*/  STL.64 [R1+0x1d88], R18 ;  /* 0x001d881201007387 */ /* 0x000fe40000100a00 */
[----:B------:R-:W-:Y:S11]  /*94020*/  STL.64 [R1+0x4740], R106 ;  /* 0x0047406a01007387 */ /* 0x000ff60000100a00 */
[----:B------:R-:W-:Y:S01]  /*94030*/  STL.64 [R1+0x1d70], R12 ;  /* 0x001d700c01007387 */ /* 0x000fe20000100a00 */
[----:B------:R-:W-:Y:S02]  /*94040*/  STL.64 [R1+0x1d78], R14 ;  /* 0x001d780e01007387 */ /* 0x000fe40000100a00 */
[----:B------:R-:W-:Y:S05]  /*94050*/  STL.64 [R1+0x4738], R104 ;  /* 0x0047386801007387 */ /* 0x000fea0000100a00 */
[----:B------:R-:W-:Y:S04]  /*94060*/  STL.64 [R1+0x1d60], R8 ;  /* 0x001d600801007387 */ /* 0x000fe80000100a00 */
[----:B------:R2:W-:Y:S02]  /*94070*/  STL.64 [R1+0x1d68], R10 ;  /* 0x001d680a01007387 */ /* 0x0005e40000100a00 */
[C---:B--2---:R-:W-:Y:S02]  /*94080*/  HMMA.1688.F32.TF32 R8, R216.reuse, R102, R248 ;  /* 0x00000066d808723c */ /* 0x044fe400000810f8 */
[----:B------:R-:W-:Y:S01]  /*94090*/  STL.64 [R1+0x4730], R102 ;  /* 0x0047306601007387 */ /* 0x000fe20000100a00 */
[----:B------:R-:W-:Y:S05]  /*940a0*/  STL.64 [R1+0x4728], R100 ;  /* 0x0047286401007387 */ /* 0x000fea0000100a00 */
[C---:B------:R-:W-:Y:S11]  /*940b0*/  HMMA.1688.F32.TF32 R12, R216.reuse, R98, R240 ;  /* 0x00000062d80c723c */ /* 0x040ff600000810f0 */
[----:B------:R-:W-:Y:S04]  /*940c0*/  @!UPT UIADD3 URZ, URZ, URZ, URZ ;  /* 0x0000003f3f3ff290 */ /* 0x000fe8000fffe03f */
[----:B------:R-:W-:Y:S01]  /*940d0*/  STL.64 [R1+0x1d50], R8 ;  /* 0x001d500801007387 */ /* 0x000fe20000100a00 */
[----:B------:R2:W-:Y:S02]  /*940e0*/  STL.64 [R1+0x1d58], R10 ;  /* 0x001d580a01007387 */ /* 0x0005e40000100a00 */
[----:B------:R-:W3:Y:S01]  /*940f0*/  LDL.LU R240, [R1+0x1610] ;  /* 0x0016100001f07983 */ /* 0x000ee20000300800 */
[C---:B--2---:R-:W-:Y:S04]  /*94100*/  HMMA.1688.F32.TF32 R8, R216.reuse, R94, R244 ;  /* 0x0000005ed808723c */ /* 0x044fe800000810f4 */
[----:B------:R-:W-:Y:S01]  /*94110*/  STL.64 [R1+0x1d40], R12 ;  /* 0x001d400c01007387 */ /* 0x000fe20000100a00 */
[----:B------:R-:W-:Y:S11]  /*94120*/  STL.64 [R1+0x1d48], R14 ;  /* 0x001d480e01007387 */ /* 0x000ff60000100a00 */
[----:B------:R-:W-:Y:S07]  /*94130*/  @!UPT UIADD3 URZ, URZ, URZ, URZ ;  /* 0x0000003f3f3ff290 */ /* 0x000fee000fffe03f */
        /* <DEDUP_REMOVED lines=41> */
[----:B------:R-:W1:Y:S02]  /*943d0*/  LDL.LU R184, [R1+0x1770] ;  /* 0x0017700001b87983 */ /* 0x000e640000300800 */
[----:B------:R-:W1:Y:S02]  /*943e0*/  LDL.LU R185, [R1+0x1774] ;  /* 0x0017740001b97983 */ /* 0x000e640000300800 */
[----:B------:R-:W1:Y:S01]  /*943f0*/  LDL.LU R186, [R1+0x1778] ;  /* 0x0017780001ba7983 */ /* 0x000e620000300800 */
[----:B------:R-:W1:Y:S01]  /*94400*/  LDL.LU R187, [R1+0x177c] ;  /* 0x00177c0001bb7983 */ /* 0x000e620000300800 */
        /* <DEDUP_REMOVED lines=64> */
[C---:B--2---:R-:W-:Y:S08]  /*94810*/  HMMA.1688.F32.TF32 R8, R216.reuse, R70, R8 ;  /* 0x00000046d808723c */ /* 0x044ff00000081008 */
[C---:B----4-:R-:W-:Y:S08]  /*94820*/  HMMA.1688.F32.TF32 R12, R216.reuse, R74, R12 ;  /* 0x0000004ad80c723c */ /* 0x050ff0000008100c */
[C---:B------:R-:W-:Y:S08]  /*94830*/  HMMA.1688.F32.TF32 R16, R216.reuse, R78, R16 ;  /* 0x0000004ed810723c */ /* 0x040ff00000081010 */
[C---:B---3--:R-:W-:Y:S08]  /*94840*/  HMMA.1688.F32.TF32 R24, R216.reuse, R86, R24 ;  /* 0x00000056d818723c */ /* 0x048ff00000081018 */
[C---:B------:R-:W-:Y:S08]  /*94850*/  HMMA.1688.F32.TF32 R28, R216.reuse, R90, R28 ;  /* 0x0000005ad81c723c */ /* 0x040ff0000008101c */
[C---:B------:R-:W-:Y:S11]  /*94860*/  HMMA.1688.F32.TF32 R20, R216.reuse, R82, R20 ;  /* 0x00000052d814723c */ /* 0x040ff60000081014 */
[----:B------:R-:W-:Y:S04]  /*94870*/  @!UPT UIADD3 URZ, URZ, URZ, URZ ;  /* 0x0000003f3f3ff290 */ /* 0x000fe8000fffe03f */
[----:B------:R-:W-:Y:S01]  /*94880*/  STL.64 [R1+0x1d20], R28 ;  /* 0x001d201c01007387 */ /* 0x000fe20000100a00 */
[----:B------:R-:W-:Y:S02]  /*94890*/  STL.64 [R1+0x1d28], R30 ;  /* 0x001d281e01007387 */ /* 0x000fe40000100a00 */
[----:B------:R-:W-:Y:S02]  /*948a0*/  STL.64 [R1+0x1d10], R24 ;  /* 0x001d101801007387 */ /* 0x000fe40000100a00 */
[----:B------:R-:W-:Y:S03]  /*948b0*/  STL.64 [R1+0x1d18], R26 ;  /* 0x001d181a01007387 */ /* 0x000fe60000100a00 */
        /* <DEDUP_REMOVED lines=10> */
[C---:B----4-:R-:W-:Y:S07]  /*94960*/  HMMA.1688.F32.TF32 R8, R216.reuse, R58, R172 ;  /* 0x0000003ad808723c */ /* 0x050fee00000810ac */
[----:B------:R-:W-:Y:S01]  /*94970*/  STL.64 [R1+0x1cc0], R16 ;  /* 0x001cc01001007387 */ /* 0x000fe20000100a00 */
[----:B------:R2:W-:Y:S07]  /*94980*/  STL.64 [R1+0x1cc8], R18 ;  /* 0x001cc81201007387 */ /* 0x0005ee0000100a00 */
[----:B------:R-:W-:Y:S02]  /*94990*/  STL.64 [R1+0x1cb0], R12 ;  /* 0x001cb00c01007387 */ /* 0x000fe40000100a00 */
[----:B------:R3:W-:Y:S06]  /*949a0*/  STL.64 [R1+0x1cb8], R14 ;  /* 0x001cb80e01007387 */ /* 0x0007ec0000100a00 */
[----:B------:R-:W-:Y:S01]  /*949b0*/  STL.64 [R1+0x1ca0], R8 ;  /* 0x001ca00801007387 */ /* 0x000fe20000100a00 */
        /* <DEDUP_REMOVED lines=159> */
[----:B------:R-:W1:Y:S02]  /*953b0*/  LDL.LU R196, [R1+0x1290] ;  /* 0x0012900001c47983 */ /* 0x000e640000300800 */
[----:B------:R-:W1:Y:S01]  /*953c0*/  LDL.LU R197, [R1+0x1294] ;  /* 0x0012940001c57983 */ /* 0x000e620000300800 */
[----:B------:R-:W1:Y:S01]  /*953d0*/  LDL.LU R198, [R1+0x1298] ;  /* 0x0012980001c67983 */ /* 0x000e620000300800 */
[----:B------:R-:W1:Y:S02]  /*953e0*/  LDL.LU R199, [R1+0x129c] ;  /* 0x00129c0001c77983 */ /* 0x000e640000300800 */
        /* <DEDUP_REMOVED lines=23> */
[----:B------:R-:W2:Y:S02]  /*95560*/  LDL.LU.64 R100, [R1+0x4728] ;  /* 0x0047280001647983 */ /* 0x000ea40000300a00 */
[----:B------:R-:W-:Y:S02]  /*95570*/  IMAD.MOV.U32 R246, RZ, RZ, R7 ;  /* 0x000000fffff67224 */ /* 0x000fe400078e0007 */
[----:B------:R-:W-:Y:S01]  /*95580*/  IMAD.MOV.U32 R247, RZ, RZ, R6 ;  /* 0x000000fffff77224 */ /* 0x000fe200078e0006 */
[C---:B---3--:R-:W-:Y:S11]  /*95590*/  HMMA.1688.F32.TF32 R28, R164.reuse, R102, R28 ;  /* 0x00000066a41c723c */ /* 0x048ff6000008101c */
[----:B------:R-:W-:Y:S11]  /*955a0*/  @!UPT UIADD3 URZ, URZ, URZ, URZ ;  /* 0x0000003f3f3ff290 */ /* 0x000ff6000fffe03f */
[----:B------:R-:W-:Y:S01]  /*955b0*/  @!UPT UIADD3 URZ, URZ, URZ, URZ ;  /* 0x0000003f3f3ff290 */ /* 0x000fe2000fffe03f */
[----:B------:R-:W-:Y:S01]  /*955c0*/  STL.64 [R1+0x1b70], R28 ;  /* 0x001b701c01007387 */ /* 0x000fe20000100a00 */
[----:B------:R3:W-:Y:S02]  /*955d0*/  STL.64 [R1+0x1b78], R30 ;  /* 0x001b781e01007387 */ /* 0x0007e40000100a00 */
[C---:B---3--:R-:W-:Y:S08]  /*955e0*/  HMMA.1688.F32.TF32 R28, R164.reuse, R98, R24 ;  /* 0x00000062a41c723c */ /* 0x048ff00000081018 */
[C---:B------:R-:W-:Y:S08]  /*955f0*/  HMMA.1688.F32.TF32 R24, R164.reuse, R94, R20 ;  /* 0x0000005ea418723c */ /* 0x040ff00000081014 */
        /* <DEDUP_REMOVED lines=16> */
[C---:B---3--:R-:W-:Y:S08]  /*95700*/  HMMA.1688.F32.TF32 R16, R164.reuse, R74, R168 ;  /* 0x0000004aa410723c */ /* 0x048ff000000810a8 */
        /* <DEDUP_REMOVED lines=9> */
[C---:B---3--:R-:W-:Y:S08]  /*957a0*/  HMMA.1688.F32.TF32 R12, R164.reuse, R58, R184 ;  /* 0x0000003aa40c723c */ /* 0x048ff000000810b8 */
[C---:B----4-:R-:W-:Y:S07]  /*957b0*/  HMMA.1688.F32.TF32 R8, R164.reuse, R54, R188 ;  /* 0x00000036a408723c */ /* 0x050fee00000810bc */
[----:B------:R-:W-:Y:S01]  /*957c0*/  STL.64 [R1+0x1ad0], R16 ;  /* 0x001ad01001007387 */ /* 0x000fe20000100a00 */
[----:B------:R-:W-:Y:S07]  /*957d0*/  STL.64 [R1+0x1ad8], R18 ;  /* 0x001ad81201007387 */ /* 0x000fee0000100a00 */
[----:B------:R-:W-:Y:S02]  /*957e0*/  STL.64 [R1+0x1ac0], R12 ;  /* 0x001ac00c01007387 */ /* 0x000fe40000100a00 */
[----:B------:R1:W-:Y:S07]  /*957f0*/  STL.64 [R1+0x1ac8], R14 ;  /* 0x001ac80e01007387 */ /* 0x0003ee0000100a00 */
[----:B------:R-:W-:Y:S01]  /*95800*/  MOV R7, R10 ;  /* 0x0000000a00077202 */ /* 0x000fe20000000f00 */
[----:B------:R3:W-:Y:S01]  /*95810*/  STL.64 [R1+0x1ab0], R8 ;  /* 0x001ab00801007387 */ /* 0x0007e20000100a00 */
[----:B------:R-:W-:Y:S01]  /*95820*/  IMAD.MOV.U32 R6, RZ, RZ, R11 ;  /* 0x000000ffff067224 */ /* 0x000fe200078e000b */
[----:B-1----:R-:W-:Y:S08]  /*95830*/  HMMA.1688.F32.TF32 R12, R164, R50, R192 ;  /* 0x00000032a40c723c */ /* 0x002ff000000810c0 */
[C---:B---3--:R-:W-:Y:S08]  /*95840*/  HMMA.1688.F32.TF32 R8, R216.reuse, R46, R196 ;  /* 0x0000002ed808723c */ /* 0x048ff000000810c4 */
[C---:B------:R-:W-:Y:S01]  /*95850*/  HMMA.1688.F32.TF32 R16, R216.reuse, R42, R200 ;  /* 0x0000002ad810723c */ /* 0x040fe200000810c8 */
[----:B------:R-:W-:Y:S04]  /*95860*/  LDS R164, [R3+0x18000] ;  /* 0x0180000003a47984 */ /* 0x000fe80000000800 */
[----:B------:R-:W-:Y:S04]  /*95870*/  LDS R166, [R3+0x1a000] ;  /* 0x01a0000003a67984 */ /* 0x000fe80000000800 */
[----:B------:R-:W-:Y:S04]  /*95880*/  LDS R165, [R4+0x18000] ;  /* 0x0180000004a57984 */ /* 0x000fe80000000800 */
[----:B------:R-:W-:Y:S04]  /*95890*/  LDS R167, [R4+0x1a000] ;  /* 0x01a0000004a77984 */ /* 0x000fe80000000800 */
[----:B------:R-:W-:Y:S01]  /*958a0*/  STL.64 [R1+0x1a60], R12 ;  /* 0x001a600c01007387 */ /* 0x000fe20000100a00 */
[----:B------:R1:W-:Y:S02]  /*958b0*/  STL.64 [R1+0x1a68], R14 ;  /* 0x001a680e01007387 */ /* 0x0003e40000100a00 */
[----:B------:R-:W-:Y:S02]  /*958c0*/  STL.64 [R1+0x1a30], R8 ;  /* 0x001a300801007387 */ /* 0x000fe40000100a00 */
[----:B------:R3:W-:Y:S01]  /*958d0*/  STL.64 [R1+0x1a38], R10 ;  /* 0x001a380a01007387 */ /* 0x0007e20000100a00 */
[C---:B-1----:R-:W-:Y:S08]  /*958e0*/  HMMA.1688.F32.TF32 R12, R216.reuse, R38, R204 ;  /* 0x00000026d80c723c */ /* 0x042ff000000810cc */
[C---:B---3--:R-:W-:Y:S01]  /*958f0*/  HMMA.1688.F32.TF32 R8, R216.reuse, R34, R208 ;  /* 0x00000022d808723c */ /* 0x048fe200000810d0 */
        /* <DEDUP_REMOVED lines=26> */
[----:B---3--:R-:W-:Y:S01]  /*95aa0*/  HMMA.1688.F32.TF32 R8, R216, R134, R244 ;  /* 0x00000086d808723c */ /* 0x008fe200000810f4 */
[----:B------:R-:W-:Y:S01]  /*95ab0*/  STL.64 [R1+0x18f0], R16 ;  /* 0x0018f01001007387 */ /* 0x000fe20000100a00 */
[----:B------:R-:W-:Y:S02]  /*95ac0*/  STL.64 [R1+0x18f8], R18 ;  /* 0x0018f81201007387 */ /* 0x000fe40000100a00 */
[----:B------:R-:W3:Y:S02]  /*95ad0*/  LDL.LU R240, [R1+0x28e0] ;  /* 0x0028e00001f07983 */ /* 0x000ee40000300800 */
[----:B------:R-:W-:-:S09]  /*95ae0*/  IMAD.MOV.U32 R243, RZ, RZ, R5 ;  /* 0x000000fffff37224 */ /* 0x000fd200078e0005 */
[----:B------:R-:W-:Y:S01]  /*95af0*/  STL.64 [R1+0x18d0], R12 ;  /* 0x0018d00c01007387 */ /* 0x000fe20000100a00 */
[----:B------:R-:W-:Y:S07]  /*95b00*/  STL.64 [R1+0x18d8], R14 ;  /* 0x0018d80e01007387 */ /* 0x000fee0000100a00 */
[----:B------:R1:W-:Y:S02]  /*95b10*/  STL.64 [R1+0x18b0], R8 ;  /* 0x0018b00801007387 */ /* 0x0003e40000100a00 */
[----:B------:R4:W-:Y:S01]  /*95b20*/  STL.64 [R1+0x18b8], R10 ;  /* 0x0018b80a01007387 */ /* 0x0009e20000100a00 */
[----:B------:R-:W3:Y:S01]  /*95b30*/  LDL.LU R241, [R1+0x28e4] ;  /* 0x0028e40001f17983 */ /* 0x000ee20000300800 */
[----:B------:R-:W3:Y:S02]  /*95b40*/  LDL.LU R242, [R1+0x28e8] ;  /* 0x0028e80001f27983 */ /* 0x000ee40000300800 */
[----:B------:R-:W2:Y:S02]  /*95b50*/  LDL.LU R5, [R1+0x4724] ;  /* 0x0047240001057983 */ /* 0x000ea40000300800 */
[----:B------:R-:W-:-:S02]  /*95b60*/  IMAD.MOV.U32 R248, RZ, RZ, R148 ;  /* 0x000000fffff87224 */ /* 0x000fc400078e0094 */
[----:B------:R-:W-:Y:S01]  /*95b70*/  IMAD.MOV.U32 R249, RZ, RZ, R149 ;  /* 0x000000fffff97224 */ /* 0x000fe200078e0095 */
[----:B------:R-:W3:Y:S01]  /*95b80*/  LDL.LU R148, [R1+0x4720] ;  /* 0x0047200001947983 */ /* 0x000ee20000300800 */
[----:B------:R-:W3:Y:S01]  /*95b90*/  LDL.LU R149, [R1+0x471c] ;  /* 0x00471c0001957983 */ /* 0x000ee20000300800 */
[----:B------:R-:W-:Y:S01]  /*95ba0*/  MOV R250, R152 ;  /* 0x0000009800fa7202 */ /* 0x000fe20000000f00 */
[----:B------:R-:W-:Y:S01]  /*95bb0*/  IMAD.MOV.U32 R251, RZ, RZ, R153 ;  /* 0x000000fffffb7224 */ /* 0x000fe200078e0099 */
[----:B------:R-:W3:Y:S01]  /*95bc0*/  LDL.LU R152, [R1+0x4718] ;  /* 0x0047180001987983 */ /* 0x000ee20000300800 */
[----:B------:R-:W3:Y:S02]  /*95bd0*/  LDL.LU R153, [R1+0x4714] ;  /* 0x0047140001997983 */ /* 0x000ee40000300800 */
[----:B------:R-:W3:Y:S02]  /*95be0*/  LDL.LU R236, [R1+0x2900] ;  /* 0x0029000001ec7983 */ /* 0x000ee40000300800 */
[----:B------:R-:W3:Y:S01]  /*95bf0*/  LDL.LU R237, [R1+0x2904] ;  /* 0x0029040001ed7983 */ /* 0x000ee20000300800 */
[----:B------:R-:W3:Y:S01]  /*95c00*/  LDL.LU R238, [R1+0x2908] ;  /* 0x0029080001ee7983 */ /* 0x000ee20000300800 */
[----:B--2---:R-:W-:-:S03]  /*95c10*/  IMAD.MOV.U32 R239, RZ, RZ, R5 ;  /* 0x000000ffffef7224 */ /* 0x004fc600078e0005 */
[----:B------:R-:W2:Y:S01]  /*95c20*/  LDL.LU R5, [R1+0x4710] ;  /* 0x0047100001057983 */ /* 0x000ea20000300800 */
[----:B------:R-:W3:Y:S02]  /*95c30*/  LDL.LU R228, [R1+0x2930] ;  /* 0x0029300001e47983 */ /* 0x000ee40000300800 */
[----:B------:R-:W3:Y:S02]  /*95c40*/  LDL.LU R229, [R1+0x2934] ;  /* 0x0029340001e57983 */ /* 0x000ee40000300800 */
[----:B------:R-:W3:Y:S01]  /*95c50*/  LDL.LU R230, [R1+0x2938] ;  /* 0x0029380001e67983 */ /* 0x000ee20000300800 */
[----:B------:R-:W3:Y:S01]  /*95c60*/  LDL.LU R231, [R1+0x293c] ;  /* 0x00293c0001e77983 */ /* 0x000ee20000300800 */
[----:B------:R-:W3:Y:S02]  /*95c70*/  LDL.LU R224, [R1+0x2940] ;  /* 0x0029400001e07983 */ /* 0x000ee40000300800 */
[----:B------:R-:W3:Y:S02]  /*95c80*/  LDL.LU R225, [R1+0x2944] ;  /* 0x0029440001e17983 */ /* 0x000ee40000300800 */
[----:B------:R-:W3:Y:S02]  /*95c90*/  LDL.LU R226, [R1+0x2948] ;  /* 0x0029480001e27983 */ /* 0x000ee40000300800 */
[----:B--2---:R-:W-:-:S02]  /*95ca0*/  IMAD.MOV.U32 R227, RZ, RZ, R5 ;  /* 0x000000ffffe37224 */ /* 0x004fc400078e0005 */
        /* <DEDUP_REMOVED lines=33> */
[----:B-1----:R-:W3:Y:S02]  /*95ec0*/  LDL.LU R8, [R1+0x1160] ;  /* 0x0011600001087983 */ /* 0x002ee40000300800 */
[----:B------:R-:W3:Y:S02]  /*95ed0*/  LDL.LU R9, [R1+0x1164] ;  /* 0x0011640001097983 */ /* 0x000ee40000300800 */
[----:B----4-:R-:W3:Y:S01]  /*95ee0*/  LDL.LU R10, [R1+0x1168] ;  /* 0x00116800010a7983 */ /* 0x010ee20000300800 */
        /* <DEDUP_REMOVED lines=27> */
[----:B------:R-:W4:Y:S02]  /*960a0*/  LDL.LU R214, [R1+0x2968] ;  /* 0x0029680001d67983 */ /* 0x000f240000300800 */
[----:B--2---:R-:W-:-:S02]  /*960b0*/  IMAD.MOV.U32 R215, RZ, RZ, R5 ;  /* 0x000000ffffd77224 */ /* 0x004fc400078e0005 */
[----:B------:R-:W2:Y:S01]  /*960c0*/  LDL.LU R5, [R1+0x4708] ;  /* 0x0047080001057983 */ /* 0x000ea20000300800 */
[C---:B---3--:R-:W-:Y:S08]  /*960d0*/  HMMA.1688.F32.TF32 R8, R216.reuse, R126, R8 ;  /* 0x0000007ed808723c */ /* 0x048ff00000081008 */
[C---:B----4-:R-:W-:Y:S08]  /*960e0*/  HMMA.1688.F32.TF32 R12, R216.reuse, R130, R12 ;  /* 0x00000082d80c723c */ /* 0x050ff0000008100c */
[C---:B------:R-:W-:Y:S11]  /*960f0*/  HMMA.1688.F32.TF32 R16, R216.reuse, R114, R160 ;  /* 0x00000072d810723c */ /* 0x040ff600000810a0 */
[----:B------:R-:W-:Y:S04]  /*96100*/  @!UPT UIADD3 URZ, URZ, URZ, URZ ;  /* 0x0000003f3f3ff290 */ /* 0x000fe8000fffe03f */
        /* <DEDUP_REMOVED lines=33> */
[----:B------:R-:W-:Y:S01]  /*96320*/  MOV R232, R153 ;  /* 0x0000009900e87202 */ /* 0x000fe20000000f00 */
[----:B------:R-:W-:Y:S01]  /*96330*/  IMAD.MOV.U32 R233, RZ, RZ, R152 ;  /* 0x000000ffffe97224 */ /* 0x000fe200078e0098 */
[----:B------:R-:W-:Y:S01]  /*96340*/  STL.64 [R1+0x17d0], R16 ;  /* 0x0017d01001007387 */ /* 0x000fe20000100a00 */
[----:B------:R1:W-:Y:S02]  /*96350*/  STL.64 [R1+0x17d8], R18 ;  /* 0x0017d81201007387 */ /* 0x0003e40000100a00 */
[----:B------:R-:W-:-:S02]  /*96360*/  IMAD.MOV.U32 R234, RZ, RZ, R149 ;  /* 0x000000ffffea7224 */ /* 0x000fc400078e0095 */
[----:B------:R-:W-:Y:S01]  /*96370*/  IMAD.MOV.U32 R235, RZ, RZ, R148 ;  /* 0x000000ffffeb7224 */ /* 0x000fe200078e0094 */
[C---:B-1----:R-:W-:Y:S06]  /*96380*/  HMMA.1688.F32.TF32 R16, R216.reuse, R66, R212 ;  /* 0x00000042d810723c */ /* 0x042fec00000810d4 */
[----:B------:R-:W-:Y:S01]  /*96390*/  STL.64 [R1+0x1780], R12 ;  /* 0x0017800c01007387 */ /* 0x000fe20000100a00 */
[----:B------:R1:W-:Y:S07]  /*963a0*/  STL.64 [R1+0x1788], R14 ;  /* 0x0017880e01007387 */ /* 0x0003ee0000100a00 */
[----:B------:R-:W-:Y:S02]  /*963b0*/  STL.64 [R1+0x1740], R8 ;  /* 0x0017400801007387 */ /* 0x000fe40000100a00 */
[----:B------:R3:W-:Y:S02]  /*963c0*/  STL.64 [R1+0x1748], R10 ;  /* 0x0017480a01007387 */ /* 0x0007e40000100a00 */
[----:B------:R-:W-:Y:S01]  /*963d0*/  IMAD.MOV.U32 R244, RZ, RZ, R145 ;  /* 0x000000fffff47224 */ /* 0x000fe200078e0091 */
[C---:B-1----:R-:W-:Y:S08]  /*963e0*/  HMMA.1688.F32.TF32 R12, R216.reuse, R62, R220 ;  /* 0x0000003ed80c723c */ /* 0x042ff000000810dc */
[----:B---3--:R-:W-:Y:S01]  /*963f0*/  HMMA.1688.F32.TF32 R8, R216, R58, R224 ;  /* 0x0000003ad808723c */ /* 0x008fe200000810e0 */
[----:B------:R-:W-:Y:S01]  /*96400*/  MOV R245, R144 ;  /* 0x0000009000f57202 */ /* 0x000fe20000000f00 */
[----:B------:R-:W-:-:S02]  /*96410*/  IMAD.MOV.U32 R246, RZ, RZ, R141 ;  /* 0x000000fffff67224 */ /* 0x000fc400078e008d */
[----:B------:R-:W-:Y:S01]  /*96420*/  IMAD.MOV.U32 R247, RZ, RZ, R140 ;  /* 0x000000fffff77224 */ /* 0x000fe200078e008c */
[----:B------:R-:W-:Y:S01]  /*96430*/  STL.64 [R1+0x1710], R16 ;  /* 0x0017101001007387 */ /* 0x000fe20000100a00 */
[----:B------:R1:W-:Y:S02]  /*96440*/  STL.64 [R1+0x1718], R18 ;  /* 0x0017181201007387 */ /* 0x0003e40000100a00 */
[C---:B-1----:R-:W-:Y:S07]  /*96450*/  HMMA.1688.F32.TF32 R16, R216.reuse, R54, R228 ;  /* 0x00000036d810723c */ /* 0x042fee00000810e4 */
[----:B------:R-:W-:Y:S01]  /*96460*/  STL.64 [R1+0x16f0], R12 ;  /* 0x0016f00c01007387 */ /* 0x000fe20000100a00 */
[----:B------:R1:W-:Y:S07]  /*96470*/  STL.64 [R1+0x16f8], R14 ;  /* 0x0016f80e01007387 */ /* 0x0003ee0000100a00 */
[----:B------:R-:W-:Y:S02]  /*96480*/  STL.64 [R1+0x1670], R8 ;  /* 0x0016700801007387 */ /* 0x000fe40000100a00 */
[----:B------:R-:W-:Y:S01]  /*96490*/  STL.64 [R1+0x1678], R10 ;  /* 0x0016780a01007387 */ /* 0x000fe20000100a00 */
[----:B-1----:R-:W-:Y:S01]  /*964a0*/  HMMA.1688.F32.TF32 R12, R216, R50, R232 ;  /* 0x00000032d80c723c */ /* 0x002fe200000810e8 */
[----:B--2---:R-:W1:Y:S04]  /*964b0*/  LDSM.16.M88.4 R152, [R5+0x60080] ;  /* 0x060080000598783b */ /* 0x004e680000000200 */
[----:B------:R-:W2:Y:S04]  /*964c0*/  LDSM.16.M88.4 R148, [R5+0x61080] ;  /* 0x061080000594783b */ /* 0x000ea80000000200 */
[----:B------:R-:W3:Y:S04]  /*964d0*/  LDSM.16.M88.4 R144, [R5+0x62080] ;  /* 0x062080000590783b */ /* 0x000ee80000000200 */
[----:B------:R-:W4:Y:S04]  /*964e0*/  LDSM.16.M88.4 R140, [R5+0x63080] ;  /* 0x06308000058c783b */ /* 0x000f280000000200 */
[----:B------:R-:W-:Y:S01]  /*964f0*/  STL.64 [R1+0x1630], R16 ;  /* 0x0016301001007387 */ /* 0x000fe20000100a00 */
[----:B------:R2:W-:Y:S05]  /*96500*/  STL.64 [R1+0x1638], R18 ;  /* 0x0016381201007387 */ /* 0x0005ea0000100a00 */
[----:B------:R-:W-:Y:S02]  /*96510*/  STL.64 [R1+0x15f0], R12 ;  /* 0x0015f00c01007387 */ /* 0x000fe40000100a00 */
[----:B------:R3:W-:Y:S02]  /*96520*/  STL.64 [R1+0x15f8], R14 ;  /* 0x0015f80e01007387 */ /* 0x0007e40000100a00 */
[----:B------:R-:W-:-:S02]  /*96530*/  IMAD.MOV.U32 R228, RZ, RZ, R125 ;  /* 0x000000ffffe47224 */ /* 0x000fc400078e007d */
[----:B------:R-:W-:Y:S02]  /*96540*/  IMAD.MOV.U32 R229, RZ, RZ, R124 ;  /* 0x000000ffffe57224 */ /* 0x000fe400078e007c */
[----:B------:R-:W-:Y:S01]  /*96550*/  IMAD.MOV.U32 R232, RZ, RZ, R133 ;  /* 0x000000ffffe87224 */ /* 0x000fe200078e0085 */
[----:B------:R-:W-:Y:S01]  /*96560*/  MOV R233, R132 ;  /* 0x0000008400e97202 */ /* 0x000fe20000000f00 */
[----:B------:R-:W-:Y:S01]  /*96570*/  IMAD.MOV.U32 R234, RZ, RZ, R129 ;  /* 0x000000ffffea7224 */ /* 0x000fe200078e0081 */
[----:B------:R-:W4:Y:S01]  /*96580*/  LDSM.16.M88.4 R132, [R5+0x65080] ;  /* 0x065080000584783b */ /* 0x000f220000000200 */
[----:B------:R-:W-:Y:S02]  /*96590*/  IMAD.MOV.U32 R235, RZ, RZ, R128 ;  /* 0x000000ffffeb7224 */ /* 0x000fe400078e0080 */
[----:B------:R-:W-:Y:S01]  /*965a0*/  LDSM.16.M88.4 R128, [R5+0x66080] ;  /* 0x066080000580783b */ /* 0x000fe20000000200 */
[----:B------:R-:W-:Y:S01]  /*965b0*/  LDSM.16.M88.4 R124, [R5+0x67080] ;  /* 0x06708000057c783b */ /* 0x000fe20000000200 */
[----:B------:R-:W-:-:S02]  /*965c0*/  MOV R230, R121 ;  /* 0x0000007900e67202 */ /* 0x000fc40000000f00 */
[----:B------:R-:W-:Y:S02]  /*965d0*/  IMAD.MOV.U32 R231, RZ, RZ, R120 ;  /* 0x000000ffffe77224 */ /* 0x000fe400078e0078 */
[----:B------:R-:W-:Y:S01]  /*965e0*/  IMAD.MOV.U32 R224, RZ, RZ, R117 ;  /* 0x000000ffffe07224 */ /* 0x000fe200078e0075 */
[----:B------:R-:W-:Y:S01]  /*965f0*/  LDSM.16.M88.4 R120, [R5+0x68080] ;  /* 0x068080000578783b */ /* 0x000fe20000000200 */
[----:B------:R-:W-:Y:S02]  /*96600*/  IMAD.MOV.U32 R225, RZ, RZ, R116 ;  /* 0x000000ffffe17224 */ /* 0x000fe400078e0074 */
[----:B------:R-:W-:Y:S04]  /*96610*/  LDSM.16.M88.4 R116, [R5+0x69080] ;  /* 0x069080000574783b */ /* 0x000fe80000000200 */
[----:B------:R-:W-:Y:S01]  /*96620*/  IMAD.MOV.U32 R226, RZ, RZ, R113 ;  /* 0x000000ffffe27224 */ /* 0x000fe200078e0071 */
[----:B------:R-:W-:Y:S01]  /*96630*/  MOV R227, R112 ;  /* 0x0000007000e37202 */ /* 0x000fe20000000f00 */
[----:B------:R-:W-:Y:S01]  /*96640*/  IMAD.MOV.U32 R220, RZ, RZ, R109 ;  /* 0x000000ffffdc7224 */ /* 0x000fe200078e006d */
[----:B------:R-:W-:Y:S01]  /*96650*/  LDSM.16.M88.4 R112, [R5+0x6a080] ;  /* 0x06a080000570783b */ /* 0x000fe20000000200 */
[----:B------:R-:W-:-:S02]  /*96660*/  IMAD.MOV.U32 R221, RZ, RZ, R108 ;  /* 0x000000ffffdd7224 */ /* 0x000fc400078e006c */
[----:B------:R-:W-:Y:S01]  /*96670*/  LDSM.16.M88.4 R108, [R5+0x6b080] ;  /* 0x06b08000056c783b */ /* 0x000fe20000000200 */
[----:B------:R-:W-:-:S03]  /*96680*/  MOV R192, R61 ;  /* 0x0000003d00c07202 */ /* 0x000fc60000000f00 */
        /* <DEDUP_REMOVED lines=8> */
[----:B------:R-:W-:Y:S01]  /*96710*/  IMAD.MOV.U32 R223, RZ, RZ, R104 ;  /* 0x000000ffffdf7224 */ /* 0x000fe200078e0068 */
[----:B------:R-:W-:Y:S01]  /*96720*/  MOV R212, R101 ;  /* 0x0000006500d47202 */ /* 0x000fe20000000f00 */
[C---:B-1----:R-:W-:Y:S08]  /*96730*/  HMMA.1688.F32.TF32 R8, R164.reuse, R152, R236 ;  /* 0x00000098a408723c */ /* 0x042ff000000810ec */
[C---:B--2---:R-:W-:Y:S08]  /*96740*/  HMMA.1688.F32.TF32 R16, R164.reuse, R148, R248 ;  /* 0x00000094a410723c */ /* 0x044ff000000810f8 */
[----:B---3--:R-:W-:Y:S01]  /*96750*/  HMMA.1688.F32.TF32 R12, R164, R144, R240 ;  /* 0x00000090a40c723c */ /* 0x008fe200000810f0 */
[----:B------:R-:W-:Y:S01]  /*96760*/  LDSM.16.M88.4 R104, [R5+0x6c080] ;  /* 0x06c080000568783b */ /* 0x000fe20000000200 */
[----:B------:R-:W-:-:S02]  /*96770*/  IMAD.MOV.U32 R213, RZ, RZ, R100 ;  /* 0x000000ffffd57224 */ /* 0x000fc400078e0064 */
[----:B------:R-:W-:Y:S04]  /*96780*/  LDSM.16.M88.4 R100, [R5+0x6d080] ;  /* 0x06d080000564783b */ /* 0x000fe80000000200 */
[----:B------:R-:W-:Y:S02]  /*96790*/  IMAD.MOV.U32 R214, RZ, RZ, R97 ;  /* 0x000000ffffd67224 */ /* 0x000fe400078e0061 */
        /* <DEDUP_REMOVED lines=9> */
[----:B------:R-:W-:Y:S01]  /*96830*/  IMAD.MOV.U32 R208, RZ, RZ, R93 ;  /* 0x000000ffffd07224 */ /* 0x000fe200078e005d */
[----:B------:R-:W-:Y:S01]  /*96840*/  MOV R209, R92 ;  /* 0x0000005c00d17202 */ /* 0x000fe20000000f00 */
[----:B------:R-:W-:-:S02]  /*96850*/  IMAD.MOV.U32 R210, RZ, RZ, R89 ;  /* 0x000000ffffd27224 */ /* 0x000fc400078e0059 */
[----:B------:R-:W-:Y:S01]  /*96860*/  IMAD.MOV.U32 R211, RZ, RZ, R88 ;  /* 0x000000ffffd37224 */ /* 0x000fe200078e0058 */
[----:B------:R-:W-:Y:S04]  /*96870*/  LDSM.16.M88.4 R68, [R5+0x75080] ;  /* 0x075080000544783b */ /* 0x000fe80000000200 */
[----:B------:R-:W-:Y:S01]  /*96880*/  STL.64 [R1+0x15e0], R8 ;  /* 0x0015e00801007387 */ /* 0x000fe20000100a00 */
[----:B------:R4:W-:Y:S02]  /*96890*/  STL.64 [R1+0x15e8], R10 ;  /* 0x0015e80a01007387 */ /* 0x0009e40000100a00 */
        /* <DEDUP_REMOVED lines=8> */
[----:B------:R-:W-:-:S02]  /*96920*/  IMAD.MOV.U32 R238, RZ, RZ, R137 ;  /* 0x000000ffffee7224 */ /* 0x000fc400078e0089 */
[----:B------:R-:W-:Y:S01]  /*96930*/  IMAD.MOV.U32 R239, RZ, RZ, R136 ;  /* 0x000000ffffef7224 */ /* 0x000fe200078e0088 */
[----:B------:R-:W-:Y:S01]  /*96940*/  LDSM.16.M88.4 R96, [R5+0x6e080] ;  /* 0x06e080000560783b */ /* 0x000fe20000000200 */
[----:B----4-:R-:W-:Y:S03]  /*96950*/  HMMA.1688.F32.TF32 R8, R164, R140, R244 ;  /* 0x0000008ca408723c */ /* 0x010fe600000810f4 */
[----:B------:R-:W-:Y:S01]  /*96960*/  STL.64 [R1+0x1620], R16 ;  /* 0x0016201001007387 */ /* 0x000fe20000100a00 */
[----:B------:R-:W-:Y:S02]  /*96970*/  STL.64 [R1+0x1628], R18 ;  /* 0x0016281201007387 */ /* 0x000fe40000100a00 */
[----:B------:R-:W-:Y:S02]  /*96980*/  STL.64 [R1+0x1650], R12 ;  /* 0x0016500c01007387 */ /* 0x000fe40000100a00 */
[----:B------:R-:W-:Y:S01]  /*96990*/  STL.64 [R1+0x1658], R14 ;  /* 0x0016580e01007387 */ /* 0x000fe20000100a00 */
[----:B------:R-:W1:Y:S04]  /*969a0*/  LDSM.16.M88.4 R136, [R5+0x64080] ;  /* 0x064080000588783b */ /* 0x000e680000000200 */
[----:B------:R-:W2:Y:S01]  /*969b0*/  LDSM.16.M88.4 R92, [R5+0x6f080] ;  /* 0x06f08000055c783b */ /* 0x000ea20000000200 */
[----:B------:R-:W-:-:S02]  /*969c0*/  IMAD.MOV.U32 R244, RZ, RZ, R48 ;  /* 0x000000fffff47224 */ /* 0x000fc400078e0030 */
[----:B------:R-:W3:Y:S02]  /*969d0*/  LDL.LU R48, [R1+0x4704] ;  /* 0x0047040001307983 */ /* 0x000ee40000300800 */
[----:B------:R-:W-:Y:S01]  /*969e0*/  IMAD.MOV.U32 R245, RZ, RZ, R49 ;  /* 0x000000fffff57224 */ /* 0x000fe200078e0031 */
[----:B------:R-:W-:Y:S01]  /*969f0*/  MOV R246, R52 ;  /* 0x0000003400f67202 */ /* 0x000fe20000000f00 */
[----:B------:R-:W-:Y:S01]  /*96a00*/  IMAD.MOV.U32 R247, RZ, RZ, R53 ;  /* 0x000000fffff77224 */ /* 0x000fe200078e0035 */
[----:B------:R-:W4:Y:S04]  /*96a10*/  LDSM.16.M88.4 R88, [R5+0x70080] ;  /* 0x070080000558783b */ /* 0x000f280000000200 */
[----:B------:R-:W1:Y:S04]  /*96a20*/  LDSM.16.M88.4 R84, [R5+0x71080] ;  /* 0x071080000554783b */ /* 0x000e680000000200 */
[----:B------:R-:W1:Y:S04]  /*96a30*/  LDSM.16.M88.4 R80, [R5+0x72080] ;  /* 0x072080000550783b */ /* 0x000e680000000200 */
[----:B------:R-:W1:Y:S04]  /*96a40*/  LDSM.16.M88.4 R76, [R5+0x73080] ;  /* 0x07308000054c783b */ /* 0x000e680000000200 */
[----:B------:R-:W1:Y:S04]  /*96a50*/  LDSM.16.M88.4 R72, [R5+0x74080] ;  /* 0x074080000548783b */ /* 0x000e680000000200 */
[----:B------:R-:W-:Y:S04]  /*96a60*/  LDSM.16.M88.4 R64, [R5+0x76080] ;  /* 0x076080000540783b */ /* 0x000fe80000000200 */
[----:B------:R-:W-:Y:S04]  /*96a70*/  LDSM.16.M88.4 R60, [R5+0x77080] ;  /* 0x07708000053c783b */ /* 0x000fe80000000200 */
[----:B------:R-:W-:Y:S04]  /*96a80*/  LDSM.16.M88.4 R56, [R5+0x78080] ;  /* 0x078080000538783b */ /* 0x000fe80000000200 */
[----:B------:R-:W-:Y:S04]  /*96a90*/  LDS R216, [R3+0x18080] ;  /* 0x0180800003d87984 */ /* 0x000fe80000000800 */
[----:B------:R-:W-:Y:S01]  /*96aa0*/  STL.64 [R1+0x16e0], R8 ;  /* 0x0016e00801007387 */ /* 0x000fe20000100a00 */
[----:B------:R1:W-:Y:S02]  /*96ab0*/  STL.64 [R1+0x16e8], R10 ;  /* 0x0016e80a01007387 */ /* 0x0003e40000100a00 */
[----:B------:R-:W2:Y:S02]  /*96ac0*/  LDL.LU R49, [R1+0x4700] ;  /* 0x0047000001317983 */ /* 0x000ea40000300800 */
[----:B------:R-:W2:Y:S01]  /*96ad0*/  LDL.LU R52, [R1+0x46fc] ;  /* 0x0046fc0001347983 */ /* 0x000ea20000300800 */
[----:B------:R-:W2:Y:S01]  /*96ae0*/  LDL.LU R53, [R1+0x46f8] ;  /* 0x0046f80001357983 */ /* 0x000ea20000300800 */
[----:B------:R-:W2:Y:S02]  /*96af0*/  LDL.LU R40, [R1+0x46f4] ;  /* 0x0046f40001287983 */ /* 0x000ea40000300800 */
[----:B------:R-:W3:Y:S02]  /*96b00*/  LDL.LU R41, [R1+0x46f0] ;  /* 0x0046f00001297983 */ /* 0x000ee40000300800 */
[----:B------:R-:W4:Y:S01]  /*96b10*/  LDL.LU R44, [R1+0x46ec] ;  /* 0x0046ec00012c7983 */ /* 0x000f220000300800 */
[----:B------:R-:W4:Y:S01]  /*96b20*/  LDL.LU R45, [R1+0x46e8] ;  /* 0x0046e800012d7983 */ /* 0x000f220000300800 */
[----:B------:R-:W4:Y:S02]  /*96b30*/  LDL.LU R32, [R1+0x46e4] ;  /* 0x0046e40001207983 */ /* 0x000f240000300800 */
[----:B------:R-:W4:Y:S02]  /*96b40*/  LDL.LU R33, [R1+0x46e0] ;  /* 0x0046e00001217983 */ /* 0x000f240000300800 */
[----:B------:R-:W4:Y:S01]  /*96b50*/  LDL.LU R36, [R1+0x46dc] ;  /* 0x0046dc0001247983 */ /* 0x000f220000300800 */
[----:B------:R-:W4:Y:S01]  /*96b60*/  LDL.LU R37, [R1+0x46d8] ;  /* 0x0046d80001257983 */ /* 0x000f220000300800 */
[----:B------:R-:W-:Y:S01]  /*96b70*/  MOV R236, R157 ;  /* 0x0000009d00ec7202 */ /* 0x000fe20000000f00 */
[----:B------:R-:W-:-:S02]  /*96b80*/  IMAD.MOV.U32 R237, RZ, RZ, R156 ;  /* 0x000000ffffed7224 */ /* 0x000fc400078e009c */
[----:B------:R-:W-:Y:S04]  /*96b90*/  LDS R218, [R3+0x1a080] ;  /* 0x01a0800003da7984 */ /* 0x000fe80000000800 */
[----:B------:R-:W-:Y:S04]  /*96ba0*/  LDSM.16.M88.4 R156, [R5+0x7f080] ;  /* 0x07f08000059c783b */ /* 0x000fe80000000200 */
[----:B------:R-:W-:Y:S04]  /*96bb0*/  LDS R217, [R4+0x18080] ;  /* 0x0180800004d97984 */ /* 0x000fe80000000800 */
[----:B------:R-:W-:Y:S01]  /*96bc0*/  LDS R219, [R4+0x1a080] ;  /* 0x01a0800004db7984 */ /* 0x000fe20000000800 */
[----:B--2---:R-:W-:Y:S01]  /*96bd0*/  IMAD.MOV.U32 R187, RZ, RZ, R40 ;  /* 0x000000ffffbb7224 */ /* 0x004fe200078e0028 */
[----:B---3--:R-:W-:Y:S01]  /*96be0*/  MOV R186, R41 ;  /* 0x0000002900ba7202 */ /* 0x008fe20000000f00 */
[----:B----4-:R-:W-:-:S02]  /*96bf0*/  IMAD.MOV.U32 R185, RZ, RZ, R44 ;  /* 0x000000ffffb97224 */ /* 0x010fc400078e002c */
[----:B------:R-:W-:Y:S01]  /*96c00*/  IMAD.MOV.U32 R184, RZ, RZ, R45 ;  /* 0x000000ffffb87224 */ /* 0x000fe200078e002d */
[----:B------:R-:W-:Y:S01]  /*96c10*/  MOV R183, R32 ;  /* 0x0000002000b77202 */ /* 0x000fe20000000f00 */
[----:B------:R-:W-:Y:S02]  /*96c20*/  IMAD.MOV.U32 R182, RZ, RZ, R33 ;  /* 0x000000ffffb67224 */ /* 0x000fe400078e0021 */
[----:B------:R-:W-:Y:S02]  /*96c30*/  IMAD.MOV.U32 R181, RZ, RZ, R36 ;  /* 0x000000ffffb57224 */ /* 0x000fe400078e0024 */
[----:B------:R-:W-:Y:S02]  /*96c40*/  IMAD.MOV.U32 R180, RZ, RZ, R37 ;  /* 0x000000ffffb47224 */ /* 0x000fe400078e0025 */
[----:B------:R-:W-:Y:S01]  /*96c50*/  IMAD.MOV.U32 R188, RZ, RZ, R53 ;  /* 0x000000ffffbc7224 */ /* 0x000fe200078e0035 */
[----:B------:R-:W-:Y:S01]  /*96c60*/  MOV R189, R52 ;  /* 0x0000003400bd7202 */ /* 0x000fe20000000f00 */
[C---:B-1----:R-:W-:Y:S08]  /*96c70*/  HMMA.1688.F32.TF32 R8, R164.reuse, R132, R184 ;  /* 0x00000084a408723c */ /* 0x042ff000000810b8 */
[----:B------:R-:W-:Y:S01]  /*96c80*/  HMMA.1688.F32.TF32 R12, R164, R136, R180 ;  /* 0x00000088a40c723c */ /* 0x000fe200000810b4 */
[----:B------:R-:W-:-:S02]  /*96c90*/  IMAD.MOV.U32 R190, RZ, RZ, R49 ;  /* 0x000000ffffbe7224 */ /* 0x000fc400078e0031 */
[----:B------:R-:W-:Y:S01]  /*96ca0*/  IMAD.MOV.U32 R191, RZ, RZ, R48 ;  /* 0x000000ffffbf7224 */ /* 0x000fe200078e0030 */
[----:B------:R-:W-:Y:S04]  /*96cb0*/  LDSM.16.M88.4 R52, [R5+0x79080] ;  /* 0x079080000534783b */ /* 0x000fe80000000200 */
[----:B------:R-:W1:Y:S04]  /*96cc0*/  LDSM.16.M88.4 R48, [R5+0x7a080] ;  /* 0x07a080000530783b */ /* 0x000e680000000200 */
[----:B------:R-:W2:Y:S04]  /*96cd0*/  LDSM.16.M88.4 R44, [R5+0x7b080] ;  /* 0x07b08000052c783b */ /* 0x000ea80000000200 */
[----:B------:R-:W3:Y:S04]  /*96ce0*/  LDSM.16.M88.4 R40, [R5+0x7c080] ;  /* 0x07c080000528783b */ /* 0x000ee80000000200 */
[----:B------:R-:W4:Y:S04]  /*96cf0*/  LDSM.16.M88.4 R36, [R5+0x7d080] ;  /* 0x07d080000524783b */ /* 0x000f280000000200 */
[----:B------:R-:W1:Y:S01]  /*96d00*/  LDSM.16.M88.4 R32, [R5+0x7e080] ;  /* 0x07e080000520783b */ /* 0x000e620000000200 */
[C---:B------:R-:W-:Y:S03]  /*96d10*/  HMMA.1688.F32.TF32 R16, R164.reuse, R128, R188 ;  /* 0x00000080a410723c */ /* 0x040fe600000810bc */
[----:B------:R-:W-:Y:S01]  /*96d20*/  STL.64 [R1+0x16b0], R12 ;  /* 0x0016b00c01007387 */ /* 0x000fe20000100a00 */
[----:B------:R2:W-:Y:S02]  /*96d30*/  STL.64 [R1+0x16b8], R14 ;  /* 0x0016b80e01007387 */ /* 0x0005e40000100a00 */
[----:B------:R-:W-:Y:S02]  /*96d40*/  STL.64 [R1+0x1700], R8 ;  /* 0x0017000801007387 */ /* 0x000fe40000100a00 */
[----:B------:R2:W-:Y:S02]  /*96d50*/  STL.64 [R1+0x1708], R10 ;  /* 0x0017080a01007387 */ /* 0x0005e40000100a00 */
[C---:B--2---:R-:W-:Y:S08]  /*96d60*/  HMMA.1688.F32.TF32 R12, R164.reuse, R124, R192 ;  /* 0x0000007ca40c723c */ /* 0x044ff000000810c0 */
[C---:B------:R-:W-:Y:S05]  /*96d70*/  HMMA.1688.F32.TF32 R8, R164.reuse, R120, R196 ;  /* 0x00000078a408723c */ /* 0x040fea00000810c4 */
[----:B------:R-:W-:Y:S01]  /*96d80*/  STL.64 [R1+0x1720], R16 ;  /* 0x0017201001007387 */ /* 0x000fe20000100a00 */
[----:B------:R2:W-:Y:S02]  /*96d90*/  STL.64 [R1+0x1728], R18 ;  /* 0x0017281201007387 */ /* 0x0005e40000100a00 */
[C---:B--2---:R-:W-:Y:S07]  /*96da0*/  HMMA.1688.F32.TF32 R16, R164.reuse, R116, R200 ;  /* 0x00000074a410723c */ /* 0x044fee00000810c8 */
[----:B------:R-:W-:Y:S01]  /*96db0*/  STL.64 [R1+0x1750], R12 ;  /* 0x0017500c01007387 */ /* 0x000fe20000100a00 */
[----:B------:R2:W-:Y:S07]  /*96dc0*/  STL.64 [R1+0x1758], R14 ;  /* 0x0017580e01007387 */ /* 0x0005ee0000100a00 */
[----:B------:R-:W-:Y:S02]  /*96dd0*/  STL.64 [R1+0x17b0], R8 ;  /* 0x0017b00801007387 */ /* 0x000fe40000100a00 */
[----:B------:R1:W-:Y:S01]  /*96de0*/  STL.64 [R1+0x17b8], R10 ;  /* 0x0017b80a01007387 */ /* 0x0003e20000100a00 */
[C---:B--2---:R-:W-:Y:S08]  /*96df0*/  HMMA.1688.F32.TF32 R12, R164.reuse, R112, R204 ;  /* 0x00000070a40c723c */ /* 0x044ff000000810cc */
[C---:B-1----:R-:W-:Y:S01]  /*96e00*/  HMMA.1688.F32.TF32 R8, R164.reuse, R108, R208 ;  /* 0x0000006ca408723c */ /* 0x042fe200000810d0 */
        /* <DEDUP_REMOVED lines=28> */
[----:B------:R-:W-:Y:S02]  /*96fd0*/  STL.64 [R1+0x19b8], R18 ;  /* 0x0019b81201007387 */ /* 0x000fe40000100a00 */
[----:B------:R-:W2:Y:S11]  /*96fe0*/  LDL.LU R240, [R1+0x2c40] ;  /* 0x002c400001f07983 */ /* 0x000eb60000300800 */
[----:B------:R-:W-:Y:S01]  /*96ff0*/  STL.64 [R1+0x19d0], R12 ;  /* 0x0019d00c01007387 */ /* 0x000fe20000100a00 */
[----:B------:R-:W-:Y:S07]  /*97000*/  STL.64 [R1+0x19d8], R14 ;  /* 0x0019d80e01007387 */ /* 0x000fee0000100a00 */
        /* <DEDUP_REMOVED lines=49> */
[----:B------:R-:W4:Y:S01]  /*97320*/  LDL.LU R172, [R1+0x2d30] ;  /* 0x002d300001ac7983 */ /* 0x000f220000300800 */
[----:B------:R-:W4:Y:S01]  /*97330*/  LDL.LU R173, [R1+0x2d34] ;  /* 0x002d340001ad7983 */ /* 0x000f220000300800 */
[----:B------:R-:W4:Y:S02]  /*97340*/  LDL.LU R174, [R1+0x2d38] ;  /* 0x002d380001ae7983 */ /* 0x000f240000300800 */
[----:B------:R-:W4:Y:S02]  /*97350*/  LDL.LU R175, [R1+0x2d3c] ;  /* 0x002d3c0001af7983 */ /* 0x000f240000300800 */
[----:B------:R-:W3:Y:S01]  /*97360*/  LDL.LU R168, [R1+0x2d40] ;  /* 0x002d400001a87983 */ /* 0x000ee20000300800 */
[----:B------:R-:W3:Y:S01]  /*97370*/  LDL.LU R169, [R1+0x2d44] ;  /* 0x002d440001a97983 */ /* 0x000ee20000300800 */
[----:B------:R-:W3:Y:S02]  /*97380*/  LDL.LU R170, [R1+0x2d48] ;  /* 0x002d480001aa7983 */ /* 0x000ee40000300800 */
[----:B------:R-:W3:Y:S02]  /*97390*/  LDL.LU R171, [R1+0x2d4c] ;  /* 0x002d4c0001ab7983 */ /* 0x000ee40000300800 */
[----:B-1----:R-:W2:Y:S01]  /*973a0*/  LDL.LU R8, [R1+0x2d60] ;  /* 0x002d600001087983 */ /* 0x002ea20000300800 */
        /* <DEDUP_REMOVED lines=50> */
[----:B------:R-:W4:Y:S01]  /*976d0*/  LDL.LU R247, [R1+0x2c3c] ;  /* 0x002c3c0001f77983 */ /* 0x000f220000300800 */
[C---:B--2---:R-:W-:Y:S08]  /*976e0*/  HMMA.1688.F32.TF32 R8, R164.reuse, R48, R8 ;  /* 0x00000030a408723c */ /* 0x044ff00000081008 */
[C---:B---3--:R-:W-:Y:S08]  /*976f0*/  HMMA.1688.F32.TF32 R12, R164.reuse, R52, R12 ;  /* 0x00000034a40c723c */ /* 0x048ff0000008100c */
[C---:B------:R-:W-:Y:S08]  /*97700*/  HMMA.1688.F32.TF32 R16, R164.reuse, R56, R16 ;  /* 0x00000038a410723c */ /* 0x040ff00000081010 */
[C---:B----4-:R-:W-:Y:S08]  /*97710*/  HMMA.1688.F32.TF32 R24, R164.reuse, R64, R24 ;  /* 0x00000040a418723c */ /* 0x050ff00000081018 */
        /* <DEDUP_REMOVED lines=189> */
[----:B------:R-:W2:Y:S01]  /*982f0*/  LDL.LU R251, [R1+0x2a6c] ;  /* 0x002a6c0001fb7983 */ /* 0x000ea20000300800 */
[C---:B---3--:R-:W-:Y:S08]  /*98300*/  HMMA.1688.F32.TF32 R8, R216.reuse, R60, R8 ;  /* 0x0000003cd808723c */ /* 0x048ff00000081008 */
[C---:B----4-:R-:W-:Y:S08]  /*98310*/  HMMA.1688.F32.TF32 R16, R216.reuse, R68, R16 ;  /* 0x00000044d810723c */ /* 0x050ff00000081010 */
[C---:B------:R-:W-:Y:S08]  /*98320*/  HMMA.1688.F32.TF32 R20, R216.reuse, R72, R20 ;  /* 0x00000048d814723c */ /* 0x040ff00000081014 */
[C---:B--2---:R-:W-:Y:S08]  /*98330*/  HMMA.1688.F32.TF32 R244, R216.reuse, R84, R244 ;  /* 0x00000054d8f4723c */ /* 0x044ff000000810f4 */
        /* <DEDUP_REMOVED lines=9> */
[----:B------:R3:W-:Y:S02]  /*983d0*/  STL.64 [R1+0x3048], R246 ;  /* 0x003048f601007387 */ /* 0x0007e40000100a00 */
[----:B---3--:R-:W3:Y:S01]  /*983e0*/  LDL.LU.64 R246, [R1+0x46c0] ;  /* 0x0046c00001f67983 */ /* 0x008ee20000300a00 */
[----:B------:R-:W3:Y:S02]  /*983f0*/  LDL.LU.64 R244, [R1+0x46b8] ;  /* 0x0046b80001f47983 */ /* 0x000ee40000300a00 */
        /* <DEDUP_REMOVED lines=12> */
[C---:B----4-:R-:W-:Y:S08]  /*984c0*/  HMMA.1688.F32.TF32 R16, R216.reuse, R56, R160 ;  /* 0x00000038d810723c */ /* 0x050ff000000810a0 */
[C---:B-1----:R-:W-:Y:S08]  /*984d0*/  HMMA.1688.F32.TF32 R12, R216.reuse, R52, R168 ;  /* 0x00000034d80c723c */ /* 0x042ff000000810a8 */
[C---:B------:R-:W-:Y:S07]  /*984e0*/  HMMA.1688.F32.TF32 R8, R216.reuse, R48, R172 ;  /* 0x00000030d808723c */ /* 0x040fee00000810ac */
[----:B------:R-:W-:Y:S01]  /*984f0*/  STL.64 [R1+0x2fd0], R16 ;  /* 0x002fd01001007387 */ /* 0x000fe20000100a00 */
[----:B------:R1:W-:Y:S07]  /*98500*/  STL.64 [R1+0x2fd8], R18 ;  /* 0x002fd81201007387 */ /* 0x0003ee0000100a00 */
[----:B------:R-:W-:Y:S02]  /*98510*/  STL.64 [R1+0x2fc0], R12 ;  /* 0x002fc00c01007387 */ /* 0x000fe40000100a00 */
[----:B------:R4:W-:Y:S06]  /*98520*/  STL.64 [R1+0x2fc8], R14 ;  /* 0x002fc80e01007387 */ /* 0x0009ec0000100a00 */
[----:B------:R-:W-:Y:S01]  /*98530*/  STL.64 [R1+0x2fb0], R8 ;  /* 0x002fb00801007387 */ /* 0x000fe20000100a00 */
[----:B------:R4:W-:Y:S01]  /*98540*/  STL.64 [R1+0x2fb8], R10 ;  /* 0x002fb80a01007387 */ /* 0x0009e20000100a00 */
[C---:B-1----:R-:W-:Y:S08]  /*98550*/  HMMA.1688.F32.TF32 R16, R216.reuse, R44, R176 ;  /* 0x0000002cd810723c */ /* 0x042ff000000810b0 */
[C---:B----4-:R-:W-:Y:S08]  /*98560*/  HMMA.1688.F32.TF32 R12, R216.reuse, R40, R180 ;  /* 0x00000028d80c723c */ /* 0x050ff000000810b4 */
        /* <DEDUP_REMOVED lines=8> */
[----:B----4-:R-:W-:Y:S08]  /*985f0*/  HMMA.1688.F32.TF32 R12, R216, R156, R192 ;  /* 0x0000009cd80c723c */ /* 0x010ff000000810c0 */
        /* <DEDUP_REMOVED lines=15> */
[----:B------:R4:W-:Y:S02]  /*986f0*/  STL.64 [R1+0x2f68], R10 ;  /* 0x002f680a01007387 */ /* 0x0009e40000100a00 */
[C---:B----4-:R-:W-:Y:S05]  /*98700*/  HMMA.1688.F32.TF32 R8, R164.reuse, R136, R212 ;  /* 0x00000088a408723c */ /* 0x050fea00000810d4 */
[----:B------:R-:W-:Y:S01]  /*98710*/  STL.64 [R1+0x2f50], R16 ;  /* 0x002f501001007387 */ /* 0x000fe20000100a00 */
[----:B------:R4:W-:Y:S07]  /*98720*/  STL.64 [R1+0x2f58], R18 ;  /* 0x002f581201007387 */ /* 0x0009ee0000100a00 */
[----:B------:R-:W-:Y:S02]  /*98730*/  STL.64 [R1+0x2f40], R12 ;  /* 0x002f400c01007387 */ /* 0x000fe40000100a00 */
[----:B------:R1:W-:Y:S01]  /*98740*/  STL.64 [R1+0x2f48], R14 ;  /* 0x002f480e01007387 */ /* 0x0003e20000100a00 */
[C---:B----4-:R-:W-:Y:S08]  /*98750*/  HMMA.1688.F32.TF32 R16, R164.reuse, R132, R220 ;  /* 0x00000084a410723c */ /* 0x050ff000000810dc */
        /* <DEDUP_REMOVED lines=14> */
[----:B------:R-:W-:Y:S02]  /*98840*/  STL.64 [R1+0x2ef8], R18 ;  /* 0x002ef81201007387 */ /* 0x000fe40000100a00 */
[----:B------:R-:W4:Y:S05]  /*98850*/  LDL.LU R228, [R1+0x1040] ;  /* 0x0010400001e47983 */ /* 0x000f2a0000300800 */
[----:B------:R-:W-:Y:S01]  /*98860*/  STL.64 [R1+0x2ee0], R12 ;  /* 0x002ee00c01007387 */ /* 0x000fe20000100a00 */
[----:B------:R-:W-:Y:S07]  /*98870*/  STL.64 [R1+0x2ee8], R14 ;  /* 0x002ee80e01007387 */ /* 0x000fee0000100a00 */
[----:B------:R1:W-:Y:S01]  /*98880*/  STL.64 [R1+0x2ed0], R8 ;  /* 0x002ed00801007387 */ /* 0x0003e20000100a00 */
[----:B------:R1:W-:Y:S02]  /*98890*/  STL.64 [R1+0x2ed8], R10 ;  /* 0x002ed80a01007387 */ /* 0x0003e40000100a00 */
        /* <DEDUP_REMOVED lines=99> */
[C---:B--2---:R-:W-:Y:S11]  /*98ed0*/  HMMA.1688.F32.TF32 R28, R164.reuse, R108, R28 ;  /* 0x0000006ca41c723c */ /* 0x044ff6000008101c */
[----:B------:R-:W-:Y:S11]  /*98ee0*/  @!UPT UIADD3 URZ, URZ, URZ, URZ ;  /* 0x0000003f3f3ff290 */ /* 0x000ff6000fffe03f */
[----:B------:R-:W-:Y:S01]  /*98ef0*/  @!UPT UIADD3 URZ, URZ, URZ, URZ ;  /* 0x0000003f3f3ff290 */ /* 0x000fe2000fffe03f */
[----:B------:R-:W-:Y:S01]  /*98f00*/  STL.64 [R1+0x2ec0], R28 ;  /* 0x002ec01c01007387 */ /* 0x000fe20000100a00 */
[----:B------:R1:W-:Y:S02]  /*98f10*/  STL.64 [R1+0x2ec8], R30 ;  /* 0x002ec81e01007387 */ /* 0x0003e40000100a00 */
[C---:B-1----:R-:W-:Y:S08]  /*98f20*/  HMMA.1688.F32.TF32 R28, R164.reuse, R104, R24 ;  /* 0x00000068a41c723c */ /* 0x042ff00000081018 */
[C---:B---3--:R-:W-:Y:S08]  /*98f30*/  HMMA.1688.F32.TF32 R24, R164.reuse, R100, R20 ;  /* 0x00000064a418723c */ /* 0x048ff00000081014 */
        /* <DEDUP_REMOVED lines=54> */
[C---:B----4-:R-:W-:Y:S01]  /*992a0*/  HMMA.1688.F32.TF32 R8, R216.reuse, R152, R228 ;  /* 0x00000098d808723c */ /* 0x050fe200000810e4 */
        /* <DEDUP_REMOVED lines=11> */
[C---:B---3--:R-:W-:Y:S01]  /*99360*/  HMMA.1688.F32.TF32 R8, R216.reuse, R144, R236 ;  /* 0x00000090d808723c */ /* 0x048fe200000810ec */
[----:B------:R-:W-:Y:S11]  /*99370*/  STL.64 [R1+0x46b0], R146 ;  /* 0x0046b09201007387 */ /* 0x000ff60000100a00 */
[----:B------:R-:W-:Y:S03]  /*99380*/  @!UPT UIADD3 URZ, URZ, URZ, URZ ;  /* 0x0000003f3f3ff290 */ /* 0x000fe6000fffe03f */
[----:B------:R-:W-:Y:S01]  /*99390*/  STL.64 [R1+0x2d80], R12 ;  /* 0x002d800c01007387 */ /* 0x000fe20000100a00 */
[----:B------:R-:W-:Y:S02]  /*993a0*/  STL.64 [R1+0x2d88], R14 ;  /* 0x002d880e01007387 */ /* 0x000fe40000100a00 */
[----:B------:R-:W-:Y:S05]  /*993b0*/  STL.64 [R1+0x46a8], R144 ;  /* 0x0046a89001007387 */ /* 0x000fea0000100a00 */
[----:B------:R-:W-:Y:S01]  /*993c0*/  STL.64 [R1+0x2d70], R8 ;  /* 0x002d700801007387 */ /* 0x000fe20000100a00 */
[----:B------:R2:W-:Y:S02]  /*993d0*/  STL.64 [R1+0x2d78], R10 ;  /* 0x002d780a01007387 */ /* 0x0005e40000100a00 */
[C---:B--2---:R-:W-:Y:S02]  /*993e0*/  HMMA.1688.F32.TF32 R8, R216.reuse, R140, R248 ;  /* 0x0000008cd808723c */ /* 0x044fe400000810f8 */
[----:B------:R-:W2:Y:S11]  /*993f0*/  LDL.LU R248, [R1+0xdb0] ;  /* 0x000db00001f87983 */ /* 0x000eb60000300800 */
[----:B------:R-:W-:Y:S10]  /*99400*/  @!UPT UIADD3 URZ, URZ, URZ, URZ ;  /* 0x0000003f3f3ff290 */ /* 0x000ff4000fffe03f */
        /* <DEDUP_REMOVED lines=105> */
[----:B------:R-:W-:Y:S02]  /*99aa0*/  STL.64 [R1+0x46a0], R142 ;  /* 0x0046a08e01007387 */ /* 0x000fe40000100a00 */
[----:B------:R1:W-:Y:S02]  /*99ab0*/  STL.64 [R1+0x4698], R140 ;  /* 0x0046988c01007387 */ /* 0x0003e40000100a00 */
[----:B-1----:R-:W2:Y:S01]  /*99ac0*/  LDL.LU R140, [R1+0x1000] ;  /* 0x00100000018c7983 */ /* 0x002ea20000300800 */
[----:B------:R-:W2:Y:S02]  /*99ad0*/  LDL.LU R141, [R1+0x1004] ;  /* 0x00100400018d7983 */ /* 0x000ea40000300800 */
[----:B------:R-:W2:Y:S02]  /*99ae0*/  LDL.LU R142, [R1+0x1008] ;  /* 0x00100800018e7983 */ /* 0x000ea40000300800 */
[----:B------:R-:W2:Y:S01]  /*99af0*/  LDL.LU R143, [R1+0x100c] ;  /* 0x00100c00018f7983 */ /* 0x000ea20000300800 */
[----:B------:R-:W-:Y:S01]  /*99b00*/  STL.64 [R1+0x4690], R138 ;  /* 0x0046908a01007387 */ /* 0x000fe20000100a00 */
[----:B------:R1:W-:Y:S01]  /*99b10*/  STL.64 [R1+0x4688], R136 ;  /* 0x0046888801007387 */ /* 0x0003e20000100a00 */
[C---:B---3--:R-:W-:Y:S08]  /*99b20*/  HMMA.1688.F32.TF32 R8, R216.reuse, R108, R8 ;  /* 0x0000006cd808723c */ /* 0x048ff00000081008 */
[C---:B----4-:R-:W-:Y:S08]  /*99b30*/  HMMA.1688.F32.TF32 R12, R216.reuse, R112, R12 ;  /* 0x00000070d80c723c */ /* 0x050ff0000008100c */
[C---:B------:R-:W-:Y:S08]  /*99b40*/  HMMA.1688.F32.TF32 R16, R216.reuse, R116, R16 ;  /* 0x00000074d810723c */ /* 0x040ff00000081010 */
[C---:B--2---:R-:W-:Y:S08]  /*99b50*/  HMMA.1688.F32.TF32 R24, R216.reuse, R124, R24 ;  /* 0x0000007cd818723c */ /* 0x044ff00000081018 */
[C---:B------:R-:W-:Y:S08]  /*99b60*/  HMMA.1688.F32.TF32 R28, R216.reuse, R128, R28 ;  /* 0x00000080d81c723c */ /* 0x040ff0000008101c */
[C---:B------:R-:W-:Y:S08]  /*99b70*/  HMMA.1688.F32.TF32 R20, R216.reuse, R120, R20 ;  /* 0x00000078d814723c */ /* 0x040ff00000081014 */
[C---:B------:R-:W-:Y:S08]  /*99b80*/  HMMA.1688.F32.TF32 R140, R216.reuse, R136, R140 ;  /* 0x00000088d88c723c */ /* 0x040ff0000008108c */
[C---:B-1----:R-:W-:Y:S11]  /*99b90*/  HMMA.1688.F32.TF32 R136, R216.reuse, R132, R144 ;  /* 0x00000084d888723c */ /* 0x042ff60000081090 */
        /* <DEDUP_REMOVED lines=82> */
[----:B------:R-:W2:Y:S02]  /*9a0c0*/  LDL.LU R236, [R1] ;  /* 0x0000000001ec7983 */ /* 0x000ea40000300800 */
        /* <DEDUP_REMOVED lines=160> */
[C---:B----4-:R-:W-:Y:S08]  /*9aad0*/  HMMA.1688.F32.TF32 R12, R164.reuse, R104, R12 ;  /* 0x00000068a40c723c */ /* 0x050ff0000008100c */
[C---:B------:R-:W-:Y:S08]  /*9aae0*/  HMMA.1688.F32.TF32 R8, R164.reuse, R100, R8 ;  /* 0x00000064a408723c */ /* 0x040ff00000081008 */
[C---:B--2---:R-:W-:Y:S11]  /*9aaf0*/  HMMA.1688.F32.TF32 R248, R164.reuse, R132, R248 ;  /* 0x00000084a4f8723c */ /* 0x044ff600000810f8 */
[----:B------:R-:W-:Y:S11]  /*9ab00*/  @!UPT UIADD3 URZ, URZ, URZ, URZ ;  /* 0x0000003f3f3ff290 */ /* 0x000ff6000fffe03f */
[----:B------:R-:W-:Y:S01]  /*9ab10*/  @!UPT UIADD3 URZ, URZ, URZ, URZ ;  /* 0x0000003f3f3ff290 */ /* 0x000fe2000fffe03f */
[----:B------:R-:W-:Y:S01]  /*9ab20*/  STL.64 [R1+0x2b60], R248 ;  /* 0x002b60f801007387 */ /* 0x000fe20000100a00 */
[----:B------:R2:W-:Y:S03]  /*9ab30*/  STL.64 [R1+0x2b68], R250 ;  /* 0x002b68fa01007387 */ /* 0x0005e60000100a00 */
[----:B--2---:R-:W2:Y:S01]  /*9ab40*/  LDL.LU.64 R250, [R1+0x4670] ;  /* 0x0046700001fa7983 */ /* 0x004ea20000300a00 */
[----:B------:R-:W4:Y:S02]  /*9ab50*/  LDL.LU.64 R248, [R1+0x4668] ;  /* 0x0046680001f87983 */ /* 0x000f240000300a00 */
[----:B------:R-:W-:Y:S02]  /*9ab60*/  STL.64 [R1+0x2b50], R240 ;  /* 0x002b50f001007387 */ /* 0x000fe40000100a00 */
[----:B------:R1:W-:Y:S02]  /*9ab70*/  STL.64 [R1+0x2b58], R242 ;  /* 0x002b58f201007387 */ /* 0x0003e40000100a00 */
[C---:B-1----:R-:W-:Y:S11]  /*9ab80*/  HMMA.1688.F32.TF32 R240, R164.reuse, R124, R244 ;  /* 0x0000007ca4f0723c */ /* 0x042ff600000810f4 */
        /* <DEDUP_REMOVED lines=17> */
[C---:B---3--:R-:W-:Y:S08]  /*9aca0*/  HMMA.1688.F32.TF32 R12, R164.reuse, R92, R168 ;  /* 0x0000005ca40c723c */ /* 0x048ff000000810a8 */
        /* <DEDUP_REMOVED lines=45> */
[----:B------:R-:W-:Y:S01]  /*9af80*/  HMMA.1688.F32.TF32 R8, R164, R156, R236 ;  /* 0x0000009ca408723c */ /* 0x000fe200000810ec */
[----:B------:R-:W-:Y:S04]  /*9af90*/  LDS R164, [R3+0x18300] ;  /* 0x0183000003a47984 */ /* 0x000fe80000000800 */
[----:B------:R-:W-:Y:S04]  /*9afa0*/  LDS R166, [R3+0x1a300] ;  /* 0x01a3000003a67984 */ /* 0x000fe80000000800 */
[----:B------:R-:W-:Y:S04]  /*9afb0*/  LDS R165, [R4+0x18300] ;  /* 0x0183000004a57984 */ /* 0x000fe80000000800 */
[----:B------:R-:W1:Y:S04]  /*9afc0*/  LDS R167, [R4+0x1a300] ;  /* 0x01a3000004a77984 */ /* 0x000e680000000800 */
[----:B------:R-:W-:Y:S01]  /*9afd0*/  STL.64 [R1+0x29e0], R16 ;  /* 0x0029e01001007387 */ /* 0x000fe20000100a00 */
[----:B------:R-:W-:Y:S02]  /*9afe0*/  STL.64 [R1+0x29e8], R18 ;  /* 0x0029e81201007387 */ /* 0x000fe40000100a00 */
[----:B------:R-:W3:Y:S02]  /*9aff0*/  LDL.LU R232, [R1+0x80] ;  /* 0x0000800001e87983 */ /* 0x000ee40000300800 */
[----:B------:R-:W-:Y:S01]  /*9b000*/  STL.64 [R1+0x29d0], R12 ;  /* 0x0029d00c01007387 */ /* 0x000fe20000100a00 */
[----:B------:R-:W-:Y:S01]  /*9b010*/  STL.64 [R1+0x29d8], R14 ;  /* 0x0029d80e01007387 */ /* 0x000fe20000100a00 */
[----:B------:R1:W-:Y:S02]  /*9b020*/  STL.64 [R1+0x2380], R8 ;  /* 0x0023800801007387 */ /* 0x0003e40000100a00 */
[----:B------:R1:W-:Y:S02]  /*9b030*/  STL.64 [R1+0x2388], R10 ;  /* 0x0023880a01007387 */ /* 0x0003e40000100a00 */
[----:B------:R-:W3:Y:S01]  /*9b040*/  LDL.LU R233, [R1+0x84] ;  /* 0x0000840001e97983 */ /* 0x000ee20000300800 */
[----:B------:R-:W3:Y:S01]  /*9b050*/  LDL.LU R234, [R1+0x88] ;  /* 0x0000880001ea7983 */ /* 0x000ee20000300800 */
[----:B----4-:R-:W-:-:S03]  /*9b060*/  IMAD.MOV.U32 R235, RZ, RZ, R248 ;  /* 0x000000ffffeb7224 */ /* 0x010fc600078e00f8 */
[----:B------:R-:W4:Y:S01]  /*9b070*/  LDL.LU R248, [R1+0x4664] ;  /* 0x0046640001f87983 */ /* 0x000f220000300800 */
[----:B------:R-:W3:Y:S02]  /*9b080*/  LDL.LU R228, [R1+0x90] ;  /* 0x0000900001e47983 */ /* 0x000ee40000300800 */
[----:B--2---:R-:W-:Y:S02]  /*9b090*/  IMAD.MOV.U32 R229, RZ, RZ, R251 ;  /* 0x000000ffffe57224 */ /* 0x004fe400078e00fb */
[----:B------:R-:W-:Y:S01]  /*9b0a0*/  IMAD.MOV.U32 R230, RZ, RZ, R250 ;  /* 0x000000ffffe67224 */ /* 0x000fe200078e00fa */
[----:B------:R-:W2:Y:S01]  /*9b0b0*/  LDL.LU R251, [R1+0x4660] ;  /* 0x0046600001fb7983 */ /* 0x000ea20000300800 */
[----:B------:R-:W2:Y:S02]  /*9b0c0*/  LDL.LU R250, [R1+0x465c] ;  /* 0x00465c0001fa7983 */ /* 0x000ea40000300800 */
[----:B------:R-:W-:Y:S02]  /*9b0d0*/  IMAD.MOV.U32 R231, RZ, RZ, R249 ;  /* 0x000000ffffe77224 */ /* 0x000fe400078e00f9 */
[----:B------:R-:W2:Y:S01]  /*9b0e0*/  LDL.LU R249, [R1+0x4658] ;  /* 0x0046580001f97983 */ /* 0x000ea20000300800 */
[----:B------:R-:W2:Y:S02]  /*9b0f0*/  LDL.LU R224, [R1+0xa0] ;  /* 0x0000a00001e07983 */ /* 0x000ea40000300800 */
[----:B------:R-:W2:Y:S02]  /*9b100*/  LDL.LU R225, [R1+0xa4] ;  /* 0x0000a40001e17983 */ /* 0x000ea40000300800 */
[----:B------:R-:W2:Y:S01]  /*9b110*/  LDL.LU R226, [R1+0xa8] ;  /* 0x0000a80001e27983 */ /* 0x000ea20000300800 */
[----:B----4-:R-:W-:-:S02]  /*9b120*/  MOV R227, R248 ;  /* 0x000000f800e37202 */ /* 0x010fc40000000f00 */
[----:B------:R-:W4:Y:S01]  /*9b130*/  LDL.LU R248, [R1+0x4654] ;  /* 0x0046540001f87983 */ /* 0x000f220000300800 */
[----:B------:R-:W2:Y:S02]  /*9b140*/  LDL.LU R212, [R1+0xc0] ;  /* 0x0000c00001d47983 */ /* 0x000ea40000300800 */
[----:B------:R-:W2:Y:S02]  /*9b150*/  LDL.LU R213, [R1+0xc4] ;  /* 0x0000c40001d57983 */ /* 0x000ea40000300800 */
[----:B------:R-:W2:Y:S01]  /*9b160*/  LDL.LU R214, [R1+0xc8] ;  /* 0x0000c80001d67983 */ /* 0x000ea20000300800 */
[----:B------:R-:W2:Y:S01]  /*9b170*/  LDL.LU R215, [R1+0xcc] ;  /* 0x0000cc0001d77983 */ /* 0x000ea20000300800 */
[----:B------:R-:W2:Y:S02]  /*9b180*/  LDL.LU R208, [R1+0xd0] ;  /* 0x0000d00001d07983 */ /* 0x000ea40000300800 */
[----:B------:R-:W2:Y:S02]  /*9b190*/  LDL.LU R209, [R1+0xd4] ;  /* 0x0000d40001d17983 */ /* 0x000ea40000300800 */
[----:B------:R-:W2:Y:S02]  /*9b1a0*/  LDL.LU R210, [R1+0xd8] ;  /* 0x0000d80001d27983 */ /* 0x000ea40000300800 */
[----:B----4-:R-:W-:-:S02]  /*9b1b0*/  IMAD.MOV.U32 R211, RZ, RZ, R248 ;  /* 0x000000ffffd37224 */ /* 0x010fc400078e00f8 */
        /* <DEDUP_REMOVED lines=77> */
[----:B------:R-:W-:Y:S01]  /*9b690*/  IMAD.MOV.U32 R221, RZ, RZ, R250 ;  /* 0x000000ffffdd7224 */ /* 0x000fe200078e00fa */
[----:B------:R-:W-:Y:S01]  /*9b6a0*/  MOV R222, R251 ;  /* 0x000000fb00de7202 */ /* 0x000fe20000000f00 */
[----:B----4-:R-:W-:Y:S02]  /*9b6b0*/  IMAD.MOV.U32 R203, RZ, RZ, R248 ;  /* 0x000000ffffcb7224 */ /* 0x010fe400078e00f8 */
        /* <DEDUP_REMOVED lines=9> */
[C---:B---3--:R-:W-:Y:S08]  /*9b750*/  HMMA.1688.F32.TF32 R8, R216.reuse, R120, R8 ;  /* 0x00000078d808723c */ /* 0x048ff00000081008 */
        /* <DEDUP_REMOVED lines=9> */
[----:B------:R1:W-:Y:S02]  /*9b7f0*/  STL.64 [R1+0x2378], R250 ;  /* 0x002378fa01007387 */ /* 0x0003e40000100a00 */
[C---:B-1----:R-:W-:Y:S08]  /*9b800*/  HMMA.1688.F32.TF32 R248, R216.reuse, R148, R240 ;  /* 0x00000094d8f8723c */ /* 0x042ff000000810f0 */
        /* <DEDUP_REMOVED lines=56> */
[C---:B--2---:R-:W-:Y:S07]  /*9bb90*/  HMMA.1688.F32.TF32 R8, R216.reuse, R60, R224 ;  /* 0x0000003cd808723c */ /* 0x044fee00000810e0 */
        /* <DEDUP_REMOVED lines=124> */
[C---:B------:R-:W-:Y:S08]  /*9c360*/  HMMA.1688.F32.TF32 R28, R216.reuse, R32, R28 ;  /* 0x00000020d81c723c */ /* 0x040ff0000008101c */
[----:B------:R-:W-:Y:S08]  /*9c370*/  HMMA.1688.F32.TF32 R24, R216, R156, R24 ;  /* 0x0000009cd818723c */ /* 0x000ff00000081018 */
[C---:B---3--:R-:W-:Y:S08]  /*9c380*/  HMMA.1688.F32.TF32 R20, R164.reuse, R152, R20 ;  /* 0x00000098a414723c */ /* 0x048ff00000081014 */
[C---:B----4-:R-:W-:Y:S08]  /*9c390*/  HMMA.1688.F32.TF32 R12, R164.reuse, R144, R12 ;  /* 0x00000090a40c723c */ /* 0x050ff0000008100c */
[C---:B------:R-:W-:Y:S08]  /*9c3a0*/  HMMA.1688.F32.TF32 R8, R164.reuse, R140, R8 ;  /* 0x0000008ca408723c */ /* 0x040ff00000081008 */
[----:B------:R-:W-:Y:S01]  /*9c3b0*/  HMMA.1688.F32.TF32 R16, R164, R148, R16 ;  /* 0x00000094a410723c */ /* 0x000fe20000081010 */
[----:B------:R-:W-:Y:S01]  /*9c3c0*/  STL.64 [R1+0x2820], R248 ;  /* 0x002820f801007387 */ /* 0x000fe20000100a00 */
[----:B------:R1:W-:Y:S06]  /*9c3d0*/  STL.64 [R1+0x2828], R250 ;  /* 0x002828fa01007387 */ /* 0x0003ec0000100a00 */
[C---:B-1----:R-:W-:Y:S08]  /*9c3e0*/  HMMA.1688.F32.TF32 R248, R216.reuse, R40, R240 ;  /* 0x00000028d8f8723c */ /* 0x042ff000000810f0 */
[----:B------:R-:W-:Y:S01]  /*9c3f0*/  HMMA.1688.F32.TF32 R240, R216, R36, R244 ;  /* 0x00000024d8f0723c */ /* 0x000fe200000810f4 */
[----:B------:R-:W-:Y:S04]  /*9c400*/  LDS R216, [R3+0x18380] ;  /* 0x0183800003d87984 */ /* 0x000fe80000000800 */
[----:B------:R-:W-:Y:S04]  /*9c410*/  LDS R218, [R3+0x1a380] ;  /* 0x01a3800003da7984 */ /* 0x000fe80000000800 */
[----:B------:R-:W-:Y:S04]  /*9c420*/  LDS R217, [R4+0x18380] ;  /* 0x0183800004d97984 */ /* 0x000fe80000000800 */
[----:B------:R-:W1:Y:S04]  /*9c430*/  LDS R219, [R4+0x1a380] ;  /* 0x01a3800004db7984 */ /* 0x000e680000000800 */
[----:B------:R-:W-:Y:S01]  /*9c440*/  STL.64 [R1+0x2810], R248 ;  /* 0x002810f801007387 */ /* 0x000fe20000100a00 */
[----:B------:R-:W-:Y:S05]  /*9c450*/  STL.64 [R1+0x2818], R250 ;  /* 0x002818fa01007387 */ /* 0x000fea0000100a00 */
        /* <DEDUP_REMOVED lines=152> */
[----:B------:R-:W1:Y:S02]  /*9cde0*/  LDL.LU R168, [R1+0x1a0] ;  /* 0x0001a00001a87983 */ /* 0x000e640000300800 */
[----:B------:R-:W1:Y:S01]  /*9cdf0*/  LDL.LU R169, [R1+0x1a4] ;  /* 0x0001a40001a97983 */ /* 0x000e620000300800 */
[----:B------:R-:W1:Y:S01]  /*9ce00*/  LDL.LU R170, [R1+0x1a8] ;  /* 0x0001a80001aa7983 */ /* 0x000e620000300800 */
[----:B------:R-:W1:Y:S02]  /*9ce10*/  LDL.LU R171, [R1+0x1ac] ;  /* 0x0001ac0001ab7983 */ /* 0x000e640000300800 */
        /* <DEDUP_REMOVED lines=25> */
[----:B------:R4:W-:Y:S02]  /*9cfb0*/  STL.64 [R1+0x2698], R250 ;  /* 0x002698fa01007387 */ /* 0x0009e40000100a00 */
[----:B------:R-:W-:Y:S02]  /*9cfc0*/  STL.64 [R1+0x2680], R240 ;  /* 0x002680f001007387 */ /* 0x000fe40000100a00 */
[----:B------:R2:W-:Y:S01]  /*9cfd0*/  STL.64 [R1+0x2688], R242 ;  /* 0x002688f201007387 */ /* 0x0005e20000100a00 */
[C---:B----4-:R-:W-:Y:S08]  /*9cfe0*/  HMMA.1688.F32.TF32 R248, R164.reuse, R56, R244 ;  /* 0x00000038a4f8723c */ /* 0x050ff000000810f4 */
[C---:B------:R-:W-:Y:S08]  /*9cff0*/  HMMA.1688.F32.TF32 R244, R164.reuse, R52, R28 ;  /* 0x00000034a4f4723c */ /* 0x040ff0000008101c */
[C---:B--2---:R-:W-:Y:S08]  /*9d000*/  HMMA.1688.F32.TF32 R240, R164.reuse, R48, R24 ;  /* 0x00000030a4f0723c */ /* 0x044ff00000081018 */
[C---:B------:R-:W-:Y:S08]  /*9d010*/  HMMA.1688.F32.TF32 R28, R164.reuse, R44, R20 ;  /* 0x0000002ca41c723c */ /* 0x040ff00000081014 */
[C---:B------:R-:W-:Y:S08]  /*9d020*/  HMMA.1688.F32.TF32 R24, R164.reuse, R40, R16 ;  /* 0x00000028a418723c */ /* 0x040ff00000081010 */
[C---:B------:R-:W-:Y:S08]  /*9d030*/  HMMA.1688.F32.TF32 R20, R164.reuse, R36, R12 ;  /* 0x00000024a414723c */ /* 0x040ff0000008100c */
[C---:B------:R-:W-:Y:S08]  /*9d040*/  HMMA.1688.F32.TF32 R16, R164.reuse, R32, R8 ;  /* 0x00000020a410723c */ /* 0x040ff00000081008 */
[----:B------:R-:W-:Y:S08]  /*9d050*/  HMMA.1688.F32.TF32 R12, R164, R156, R160 ;  /* 0x0000009ca40c723c */ /* 0x000ff000000810a0 */
        /* <DEDUP_REMOVED lines=66> */
[----:B------:R-:W-:Y:S02]  /*9d480*/  STL.64 [R1+0x2538], R18 ;  /* 0x0025381201007387 */ /* 0x000fe40000100a00 */
[----:B------:R-:W2:Y:S05]  /*9d490*/  LDL.LU R232, [R1+0x700] ;  /* 0x0007000001e87983 */ /* 0x000eaa0000300800 */
[----:B------:R-:W-:Y:S01]  /*9d4a0*/  STL.64 [R1+0x2520], R12 ;  /* 0x0025200c01007387 */ /* 0x000fe20000100a00 */
[----:B------:R-:W-:Y:S07]  /*9d4b0*/  STL.64 [R1+0x2528], R14 ;  /* 0x0025280e01007387 */ /* 0x000fee0000100a00 */
        /* <DEDUP_REMOVED lines=111> */
[----:B------:R3:W-:Y:S05]  /*9dbb0*/  STL.64 [R1+0x24b8], R14 ;  /* 0x0024b80e01007387 */ /* 0x0007ea0000100a00 */
        /* <DEDUP_REMOVED lines=40> */
[----:B------:R-:W-:Y:S02]  /*9de40*/  STL.64 [R1+0x2418], R18 ;  /* 0x0024181201007387 */ /* 0x000fe40000100a00 */
[----:B------:R-:W-:Y:S05]  /*9de50*/  STL.64 [R1+0x4638], R138 ;  /* 0x0046388a01007387 */ /* 0x000fea0000100a00 */
[----:B------:R-:W-:Y:S01]  /*9de60*/  STL.64 [R1+0x2400], R12 ;  /* 0x0024000c01007387 */ /* 0x000fe20000100a00 */
[----:B------:R-:W-:Y:S01]  /*9de70*/  STL.64 [R1+0x2408], R14 ;  /* 0x0024080e01007387 */ /* 0x000fe20000100a00 */
[----:B------:R-:W-:Y:S08]  /*9de80*/  STL.64 [R1+0x4630], R136 ;  /* 0x0046308801007387 */ /* 0x000ff00000100a00 */
[----:B------:R-:W-:Y:S01]  /*9de90*/  STL.64 [R1+0x23f0], R8 ;  /* 0x0023f00801007387 */ /* 0x000fe20000100a00 */
[----:B------:R2:W-:Y:S02]  /*9dea0*/  STL.64 [R1+0x23f8], R10 ;  /* 0x0023f80a01007387 */ /* 0x0005e40000100a00 */
[C---:B--2---:R-:W-:Y:S01]  /*9deb0*/  HMMA.1688.F32.TF32 R8, R164.reuse, R132, R228 ;  /* 0x00000084a408723c */ /* 0x044fe200000810e4 */
[----:B------:R-:W-:Y:S01]  /*9dec0*/  STL.64 [R1+0x4628], R134 ;  /* 0x0046288601007387 */ /* 0x000fe20000100a00 */
[----:B------:R-:W-:Y:S06]  /*9ded0*/  STL.64 [R1+0x4620], R132 ;  /* 0x0046208401007387 */ /* 0x000fec0000100a00 */
[C---:B------:R-:W-:Y:S11]  /*9dee0*/  HMMA.1688.F32.TF32 R12, R164.reuse, R128, R232 ;  /* 0x00000080a40c723c */ /* 0x040ff600000810e8 */
[----:B------:R-:W-:Y:S04]  /*9def0*/  @!UPT UIADD3 URZ, URZ, URZ, URZ ;  /* 0x0000003f3f3ff290 */ /* 0x000fe8000fffe03f */
[----:B------:R-:W-:Y:S01]  /*9df00*/  STL.64 [R1+0x23e0], R8 ;  /* 0x0023e00801007387 */ /* 0x000fe20000100a00 */
[----:B------:R2:W-:Y:S02]  /*9df10*/  STL.64 [R1+0x23e8], R10 ;  /* 0x0023e80a01007387 */ /* 0x0005e40000100a00 */
[----:B------:R-:W1:Y:S01]  /*9df20*/  LDL.LU R228, [R1+0x160] ;  /* 0x0001600001e47983 */ /* 0x000e620000300800 */
[C---:B--2---:R-:W-:Y:S04]  /*9df30*/  HMMA.1688.F32.TF32 R8, R164.reuse, R124, R236 ;  /* 0x0000007ca408723c */ /* 0x044fe800000810ec */
[----:B------:R-:W-:Y:S01]  /*9df40*/  STL.64 [R1+0x23d0], R12 ;  /* 0x0023d00c01007387 */ /* 0x000fe20000100a00 */
[----:B------:R-:W-:Y:S11]  /*9df50*/  STL.64 [R1+0x23d8], R14 ;  /* 0x0023d80e01007387 */ /* 0x000ff60000100a00 */
[----:B------:R-:W-:Y:S07]  /*9df60*/  @!UPT UIADD3 URZ, URZ, URZ, URZ ;  /* 0x0000003f3f3ff290 */ /* 0x000fee000fffe03f */
        /* <DEDUP_REMOVED lines=110> */
[C---:B------:R-:W-:Y:S08]  /*9e650*/  HMMA.1688.F32.TF32 R240, R164.reuse, R116, R240 ;  /* 0x00000074a4f0723c */ /* 0x040ff000000810f0 */
[C---:B---3--:R-:W-:Y:S07]  /*9e660*/  HMMA.1688.F32.TF32 R136, R164.reuse, R112, R244 ;  /* 0x00000070a488723c */ /* 0x048fee00000810f4 */
[----:B------:R-:W-:Y:S01]  /*9e670*/  STL.64 [R1+0x22f0], R132 ;  /* 0x0022f08401007387 */ /* 0x000fe20000100a00 */
[----:B------:R2:W-:Y:S02]  /*9e680*/  STL.64 [R1+0x22f8], R134 ;  /* 0x0022f88601007387 */ /* 0x0005e40000100a00 */
[C---:B--2---:R-:W-:Y:S08]  /*9e690*/  HMMA.1688.F32.TF32 R132, R164.reuse, R108, R28 ;  /* 0x0000006ca484723c */ /* 0x044ff0000008101c */
[C---:B------:R-:W-:Y:S08]  /*9e6a0*/  HMMA.1688.F32.TF32 R28, R164.reuse, R104, R24 ;  /* 0x00000068a41c723c */ /* 0x040ff00000081018 */
        /* <DEDUP_REMOVED lines=65> */
[----:B------:R-:W2:Y:S04]  /*9eac0*/  LDS R167, [R4+0x1a500] ;  /* 0x01a5000004a77984 */ /* 0x000ea80000000800 */
        /* <DEDUP_REMOVED lines=8> */
[----:B------:R-:W2:Y:S11]  /*9eb50*/  LDL.LU R236, [R1+0x140] ;  /* 0x0001400001ec7983 */ /* 0x000eb60000300800 */
[----:B------:R-:W-:Y:S03]  /*9eb60*/  @!UPT UIADD3 URZ, URZ, URZ, URZ ;  /* 0x0000003f3f3ff290 */ /* 0x000fe6000fffe03f */
[----:B------:R-:W-:Y:S01]  /*9eb70*/  STL.64 [R1+0x2160], R12 ;  /* 0x0021600c01007387 */ /* 0x000fe20000100a00 */
[----:B------:R-:W-:Y:S07]  /*9eb80*/  STL.64 [R1+0x2168], R14 ;  /* 0x0021680e01007387 */ /* 0x000fee0000100a00 */
[----:B------:R2:W-:Y:S02]  /*9eb90*/  STL.64 [R1+0x2130], R8 ;  /* 0x0021300801007387 */ /* 0x0005e40000100a00 */
[----:B------:R3:W-:Y:S01]  /*9eba0*/  STL.64 [R1+0x2138], R10 ;  /* 0x0021380a01007387 */ /* 0x0007e20000100a00 */
[----:B------:R-:W2:Y:S01]  /*9ebb0*/  LDL.LU R237, [R1+0x144] ;  /* 0x0001440001ed7983 */ /* 0x000ea20000300800 */
[----:B------:R-:W2:Y:S02]  /*9ebc0*/  LDL.LU R238, [R1+0x148] ;  /* 0x0001480001ee7983 */ /* 0x000ea40000300800 */
[----:B------:R-:W2:Y:S02]  /*9ebd0*/  LDL.LU R239, [R1+0x14c] ;  /* 0x00014c0001ef7983 */ /* 0x000ea40000300800 */
        /* <DEDUP_REMOVED lines=48> */
[----:B--2---:R-:W2:Y:S01]  /*9eee0*/  LDL.LU R8, [R1+0x4a0] ;  /* 0x0004a00001087983 */ /* 0x004ea20000300800 */
[----:B------:R-:W2:Y:S01]  /*9eef0*/  LDL.LU R9, [R1+0x4a4] ;  /* 0x0004a40001097983 */ /* 0x000ea20000300800 */
[----:B---3--:R-:W2:Y:S02]  /*9ef00*/  LDL.LU R10, [R1+0x4a8] ;  /* 0x0004a800010a7983 */ /* 0x008ea40000300800 */
[----:B------:R-:W2:Y:S02]  /*9ef10*/  LDL.LU R11, [R1+0x4ac] ;  /* 0x0004ac00010b7983 */ /* 0x000ea40000300800 */
[----:B------:R-:W3:Y:S01]  /*9ef20*/  LDL.LU R12, [R1+0x4b0] ;  /* 0x0004b000010c7983 */ /* 0x000ee20000300800 */
[----:B------:R-:W3:Y:S01]  /*9ef30*/  LDL.LU R13, [R1+0x4b4] ;  /* 0x0004b400010d7983 */ /* 0x000ee20000300800 */
[----:B------:R-:W3:Y:S02]  /*9ef40*/  LDL.LU R14, [R1+0x4b8] ;  /* 0x0004b800010e7983 */ /* 0x000ee40000300800 */
[----:B------:R-:W3:Y:S02]  /*9ef50*/  LDL.LU R15, [R1+0x4bc] ;  /* 0x0004bc00010f7983 */ /* 0x000ee40000300800 */
        /* <DEDUP_REMOVED lines=56> */
[----:B------:R-:W-:Y:S01]  /*9f2e0*/  STL.64 [R1+0x4608], R146 ;  /* 0x0046089201007387 */ /* 0x000fe20000100a00 */
[----:B------:R1:W-:Y:S04]  /*9f2f0*/  STL.64 [R1+0x4600], R144 ;  /* 0x0046009001007387 */ /* 0x0003e80000100a00 */
[----:B-1----:R-:W3:Y:S01]  /*9f300*/  LDL.LU R144, [R1+0x530] ;  /* 0x0005300001907983 */ /* 0x002ee20000300800 */
        /* <DEDUP_REMOVED lines=20> */
[C---:B------:R-:W-:Y:S08]  /*9f450*/  HMMA.1688.F32.TF32 R24, R216.reuse, R112, R24 ;  /* 0x00000070d818723c */ /* 0x040ff00000081018 */
[C---:B---3--:R-:W-:Y:S08]  /*9f460*/  HMMA.1688.F32.TF32 R20, R216.reuse, R108, R20 ;  /* 0x0000006cd814723c */ /* 0x048ff00000081014 */
        /* <DEDUP_REMOVED lines=8> */
[C---:B-1----:R-:W-:Y:S01]  /*9f4f0*/  HMMA.1688.F32.TF32 R144, R216.reuse, R120, R244 ;  /* 0x00000078d890723c */ /* 0x042fe200000810f4 */
        /* <DEDUP_REMOVED lines=23> */
[C---:B----4-:R-:W-:Y:S08]  /*9f670*/  HMMA.1688.F32.TF32 R12, R216.reuse, R88, R168 ;  /* 0x00000058d80c723c */ /* 0x050ff000000810a8 */
[C---:B---3--:R-:W-:Y:S07]  /*9f680*/  HMMA.1688.F32.TF32 R8, R216.reuse, R84, R172 ;  /* 0x00000054d808723c */ /* 0x048fee00000810ac */
        /* <DEDUP_REMOVED lines=139> */
[----:B-1----:R-:W3:Y:S02]  /*9ff40*/  LDL.LU R8, [R1+0x330] ;  /* 0x0003300001087983 */ /* 0x002ee40000300800 */
        /* <DEDUP_REMOVED lines=20> */
[----:B------:R-:W-:-:S02]  /*a0090*/  IMAD.MOV.U32 R249, RZ, RZ, R252 ;  /* 0x000000fffff97224 */ /* 0x000fc400078e00fc */
[----:B------:R-:W-:Y:S01]  /*a00a0*/  IMAD.MOV.U32 R250, RZ, RZ, R2 ;  /* 0x000000fffffa7224 */ /* 0x000fe200078e0002 */
[----:B------:R-:W3:Y:S01]  /*a00b0*/  LDL.LU R252, [R1+0x4618] ;  /* 0x0046180001fc7983 */ /* 0x000ee20000300800 */
[----:B------:R-:W3:Y:S02]  /*a00c0*/  LDL.LU R2, [R1+0x4614] ;  /* 0x0046140001027983 */ /* 0x000ee40000300800 */
[----:B------:R-:W-:Y:S02]  /*a00d0*/  IMAD.MOV.U32 R251, RZ, RZ, R0 ;  /* 0x000000fffffb7224 */ /* 0x000fe400078e0000 */
[----:B------:R-:W3:Y:S01]  /*a00e0*/  LDL.LU R0, [R1+0x4610] ;  /* 0x0046100001007983 */ /* 0x000ee20000300800 */
[C---:B--2---:R-:W-:Y:S11]  /*a00f0*/  HMMA.1688.F32.TF32 R144, R164.reuse, R148, R144 ;  /* 0x00000094a490723c */ /* 0x044ff60000081090 */
[----:B------:R-:W-:Y:S11]  /*a0100*/  @!UPT UIADD3 URZ, URZ, URZ, URZ ;  /* 0x0000003f3f3ff290 */ /* 0x000ff6000fffe03f */
[----:B------:R-:W-:Y:S01]  /*a0110*/  @!UPT UIADD3 URZ, URZ, URZ, URZ ;  /* 0x0000003f3f3ff290 */ /* 0x000fe2000fffe03f */
[----:B------:R-:W-:Y:S01]  /*a0120*/  STL.64 [R1+0x1dc0], R144 ;  /* 0x001dc09001007387 */ /* 0x000fe20000100a00 */
[----:B------:R1:W-:Y:S03]  /*a0130*/  STL.64 [R1+0x1dc8], R146 ;  /* 0x001dc89201007387 */ /* 0x0003e60000100a00 */
[----:B-1----:R-:W2:Y:S01]  /*a0140*/  LDL.LU.64 R146, [R1+0x4608] ;  /* 0x0046080001927983 */ /* 0x002ea20000300a00 */
[----:B------:R-:W2:Y:S01]  /*a0150*/  LDL.LU.64 R144, [R1+0x4600] ;  /* 0x0046000001907983 */ /* 0x000ea20000300a00 */
        /* <DEDUP_REMOVED lines=27> */
[----:B------:R1:W-:Y:S03]  /*a0310*/  STL.64 [R1+0x1aa8], R30 ;  /* 0x001aa81e01007387 */ /* 0x0003e60000100a00 */
        /* <DEDUP_REMOVED lines=8> */
[----:B-1----:R-:W4:Y:S01]  /*a03a0*/  LDL.LU.64 R22, [R1+0x45d8] ;  /* 0x0045d80001167983 */ /* 0x002f220000300a00 */
[----:B------:R-:W4:Y:S02]  /*a03b0*/  LDL.LU.64 R20, [R1+0x45d0] ;  /* 0x0045d00001147983 */ /* 0x000f240000300a00 */
        /* <DEDUP_REMOVED lines=78> */
[----:B-1----:R-:W4:Y:S01]  /*a08a0*/  LDL.LU.64 R234, [R1+0x4498] ;  /* 0x0044980001ea7983 */ /* 0x002f220000300a00 */
[----:B------:R-:W4:Y:S02]  /*a08b0*/  LDL.LU.64 R232, [R1+0x4490] ;  /* 0x0044900001e87983 */ /* 0x000f240000300a00 */
[----:B------:R-:W-:Y:S02]  /*a08c0*/  STL.64 [R1+0x14f0], R236 ;  /* 0x0014f0ec01007387 */ /* 0x000fe40000100a00 */
[----:B------:R1:W-:Y:S02]  /*a08d0*/  STL.64 [R1+0x14f8], R238 ;  /* 0x0014f8ee01007387 */ /* 0x0003e40000100a00 */
[----:B-1----:R-:W4:Y:S01]  /*a08e0*/  LDL.LU.64 R238, [R1+0x4488] ;  /* 0x0044880001ee7983 */ /* 0x002f220000300a00 */
[----:B------:R-:W4:Y:S01]  /*a08f0*/  LDL.LU.64 R236, [R1+0x4480] ;  /* 0x0044800001ec7983 */ /* 0x000f220000300a00 */
[C---:B------:R-:W-:Y:S11]  /*a0900*/  HMMA.1688.F32.TF32 R216, R164.reuse, R48, R216 ;  /* 0x00000030a4d8723c */ /* 0x040ff600000810d8 */
[----:B------:R-:W-:Y:S11]  /*a0910*/  @!UPT UIADD3 URZ, URZ, URZ, URZ ;  /* 0x0000003f3f3ff290 */ /* 0x000ff6000fffe03f */
[----:B------:R-:W-:Y:S01]  /*a0920*/  @!UPT UIADD3 URZ, URZ, URZ, URZ ;  /* 0x0000003f3f3ff290 */ /* 0x000fe2000fffe03f */
[----:B------:R-:W-:Y:S01]  /*a0930*/  STL.64 [R1+0x1460], R216 ;  /* 0x001460d801007387 */ /* 0x000fe20000100a00 */
[----:B------:R1:W-:Y:S02]  /*a0940*/  STL.64 [R1+0x1468], R218 ;  /* 0x001468da01007387 */ /* 0x0003e40000100a00 */
[C---:B-1----:R-:W-:Y:S08]  /*a0950*/  HMMA.1688.F32.TF32 R216, R164.reuse, R44, R248 ;  /* 0x0000002ca4d8723c */ /* 0x042ff000000810f8 */
[----:B------:R-:W-:Y:S11]  /*a0960*/  HMMA.1688.F32.TF32 R240, R164, R40, R240 ;  /* 0x00000028a4f0723c */ /* 0x000ff600000810f0 */
[----:B------:R-:W-:Y:S04]  /*a0970*/  @!UPT UIADD3 URZ, URZ, URZ, URZ ;  /* 0x0000003f3f3ff290 */ /* 0x000fe8000fffe03f */
[----:B------:R-:W-:Y:S01]  /*a0980*/  STL.64 [R1+0x1450], R216 ;  /* 0x001450d801007387 */ /* 0x000fe20000100a00 */
[----:B------:R4:W-:Y:S07]  /*a0990*/  STL.64 [R1+0x1458], R218 ;  /* 0x001458da01007387 */ /* 0x0009ee0000100a00 */
[----:B------:R-:W-:Y:S02]  /*a09a0*/  STL.64 [R1+0x1400], R240 ;  /* 0x001400f001007387 */ /* 0x000fe40000100a00 */
[----:B------:R-:W-:Y:S01]  /*a09b0*/  STL.64 [R1+0x1408], R242 ;  /* 0x001408f201007387 */ /* 0x000fe20000100a00 */
[C---:B--2---:R-:W-:Y:S08]  /*a09c0*/  HMMA.1688.F32.TF32 R12, R244.reuse, R88, R12 ;  /* 0x00000058f40c723c */ /* 0x044ff0000008100c */
[----:B---3--:R-:W-:Y:S08]  /*a09d0*/  HMMA.1688.F32.TF32 R224, R244, R152, R224 ;  /* 0x00000098f4e0723c */ /* 0x008ff000000810e0 */
[C---:B----4-:R-:W-:Y:S08]  /*a09e0*/  HMMA.1688.F32.TF32 R216, R164.reuse, R32, R232 ;  /* 0x00000020a4d8723c */ /* 0x050ff000000810e8 */
[C---:B------:R-:W-:Y:S08]  /*a09f0*/  HMMA.1688.F32.TF32 R236, R164.reuse, R36, R236 ;  /* 0x00000024a4ec723c */ /* 0x040ff000000810ec */
[----:B------:R-:W-:Y:S11]  /*a0a00*/  HMMA.1688.F32.TF32 R164, R164, R156, R228 ;  /* 0x0000009ca4a4723c */ /* 0x000ff600000810e4 */
[----:B------:R-:W-:Y:S04]  /*a0a10*/  @!UPT UIADD3 URZ, URZ, URZ, URZ ;  /* 0x0000003f3f3ff290 */ /* 0x000fe8000fffe03f */
[----:B------:R-:W-:Y:S01]  /*a0a20*/  STL.64 [R1+0x1370], R236 ;  /* 0x001370ec01007387 */ /* 0x000fe20000100a00 */
[----:B------:R-:W-:Y:S02]  /*a0a30*/  STL.64 [R1+0x1378], R238 ;  /* 0x001378ee01007387 */ /* 0x000fe40000100a00 */
[----:B------:R-:W-:Y:S02]  /*a0a40*/  STL.64 [R1+0x1320], R216 ;  /* 0x001320d801007387 */ /* 0x000fe40000100a00 */
        /* <DEDUP_REMOVED lines=56> */
[----:B------:R2:W-:Y:S01]  /*a0dd0*/  STL.64 [R1+0x1188], R14 ;  /* 0x0011880e01007387 */ /* 0x0005e20000100a00 */
[C---:B------:R-:W-:Y:S01]  /*a0de0*/  HMMA.1688.F32.TF32 R16, R244.reuse, R80, R20 ;  /* 0x00000050f410723c */ /* 0x040fe20000081014 */
[----:B------:R-:W-:Y:S01]  /*a0df0*/  STL.64 [R1+0x1170], R8 ;  /* 0x0011700801007387 */ /* 0x000fe20000100a00 */
[----:B------:R3:W-:Y:S06]  /*a0e00*/  STL.64 [R1+0x1178], R10 ;  /* 0x0011780a01007387 */ /* 0x0007ec0000100a00 */
[C---:B--2---:R-:W-:Y:S08]  /*a0e10*/  HMMA.1688.F32.TF32 R12, R244.reuse, R76, R24 ;  /* 0x0000004cf40c723c */ /* 0x044ff00000081018 */
[C---:B---3--:R-:W-:Y:S07]  /*a0e20*/  HMMA.1688.F32.TF32 R8, R244.reuse, R72, R28 ;  /* 0x00000048f408723c */ /* 0x048fee000008101c */
[----:B------:R-:W-:Y:S01]  /*a0e30*/  STL.64 [R1+0x1160], R16 ;  /* 0x0011601001007387 */ /* 0x000fe20000100a00 */
[----:B------:R-:W-:Y:S11]  /*a0e40*/  STL.64 [R1+0x1168], R18 ;  /* 0x0011681201007387 */ /* 0x000ff60000100a00 */
[----:B------:R-:W-:Y:S04]  /*a0e50*/  @!UPT UIADD3 URZ, URZ, URZ, URZ ;  /* 0x0000003f3f3ff290 */ /* 0x000fe8000fffe03f */
[----:B------:R-:W-:Y:S01]  /*a0e60*/  STL.64 [R1+0x6d0], R8 ;  /* 0x0006d00801007387 */ /* 0x000fe20000100a00 */
[----:B------:R-:W-:Y:S02]  /*a0e70*/  STL.64 [R1+0x1150], R12 ;  /* 0x0011500c01007387 */ /* 0x000fe40000100a00 */
[----:B------:R-:W-:Y:S02]  /*a0e80*/  STL.64 [R1+0x1158], R14 ;  /* 0x0011580e01007387 */ /* 0x000fe40000100a00 */
[----:B------:R2:W-:Y:S01]  /*a0e90*/  STL.64 [R1+0x6d8], R10 ;  /* 0x0006d80a01007387 */ /* 0x0005e20000100a00 */
        /* <DEDUP_REMOVED lines=68> */
[----:B------:R-:W-:Y:S01]  /*a12e0*/  STL [R1+0x46d4], R0 ;  /* 0x0046d40001007387 */ /* 0x000fe20000100800 */
[----:B------:R-:W-:Y:S02]  /*a12f0*/  STL [R1+0x46d0], R2 ;  /* 0x0046d00201007387 */ /* 0x000fe40000100800 */
[----:B------:R-:W-:Y:S01]  /*a1300*/  STL [R1+0x4480], R252 ;  /* 0x004480fc01007387 */ /* 0x000fe20000100800 */
[C---:B--2---:R-:W-:Y:S08]  /*a1310*/  HMMA.1688.F32.TF32 R8, R244.reuse, R68, R180 ;  /* 0x00000044f408723c */ /* 0x044ff000000810b4 */
[C---:B------:R-:W-:Y:S08]  /*a1320*/  HMMA.1688.F32.TF32 R16, R244.reuse, R64, R184 ;  /* 0x00000040f410723c */ /* 0x040ff000000810b8 */
[C---:B------:R-:W-:Y:S07]  /*a1330*/  HMMA.1688.F32.TF32 R12, R244.reuse, R60, R188 ;  /* 0x0000003cf40c723c */ /* 0x040fee00000810bc */
[----:B------:R-:W-:Y:S01]  /*a1340*/  STL.64 [R1+0x3060], R8 ;  /* 0x0030600801007387 */ /* 0x000fe20000100a00 */
[----:B------:R3:W-:Y:S07]  /*a1350*/  STL.64 [R1+0x3068], R10 ;  /* 0x0030680a01007387 */ /* 0x0007ee0000100a00 */
[----:B------:R-:W-:Y:S02]  /*a1360*/  STL.64 [R1+0x6c0], R16 ;  /* 0x0006c01001007387 */ /* 0x000fe40000100a00 */
[----:B------:R2:W-:Y:S01]  /*a1370*/  STL.64 [R1+0x6c8], R18 ;  /* 0x0006c81201007387 */ /* 0x0005e20000100a00 */
[C---:B---3--:R-:W-:Y:S08]  /*a1380*/  HMMA.1688.F32.TF32 R8, R244.reuse, R56, R192 ;  /* 0x00000038f408723c */ /* 0x048ff000000810c0 */
[C---:B--2---:R-:W-:Y:S01]  /*a1390*/  HMMA.1688.F32.TF32 R16, R244.reuse, R52, R196 ;  /* 0x00000034f410723c */ /* 0x044fe200000810c4 */
        /* <DEDUP_REMOVED lines=11> */
[----:B--2---:R-:W-:Y:S07]  /*a1450*/  HMMA.1688.F32.TF32 R12, R244, R36, R212 ;  /* 0x00000024f40c723c */ /* 0x004fee00000810d4 */
[----:B------:R-:W-:Y:S01]  /*a1460*/  STL.64 [R1+0x670], R8 ;  /* 0x0006700801007387 */ /* 0x000fe20000100a00 */
[----:B------:R2:W-:Y:S01]  /*a1470*/  STL.64 [R1+0x678], R10 ;  /* 0x0006780a01007387 */ /* 0x0005e20000100a00 */
[----:B-1----:R-:W-:Y:S06]  /*a1480*/  HMMA.1688.F32.TF32 R240, R164, R152, R240 ;  /* 0x00000098a4f0723c */ /* 0x002fec00000810f0 */
[----:B------:R-:W-:Y:S02]  /*a1490*/  STL.64 [R1+0x660], R16 ;  /* 0x0006601001007387 */ /* 0x000fe40000100a00 */
[C---:B--2---:R-:W-:Y:S08]  /*a14a0*/  HMMA.1688.F32.TF32 R8, R244.reuse, R32, R220 ;  /* 0x00000020f408723c */ /* 0x044ff000000810dc */
[----:B----4-:R-:W-:Y:S01]  /*a14b0*/  HMMA.1688.F32.TF32 R244, R244, R156, R224 ;  /* 0x0000009cf4f4723c */ /* 0x010fe200000810e0 */
[----:B------:R1:W-:Y:S01]  /*a14c0*/  STL.64 [R1+0x668], R18 ;  /* 0x0006681201007387 */ /* 0x0003e20000100a00 */
[----:B------:R-:W-:Y:S02]  /*a14d0*/  STL.64 [R1+0x650], R12 ;  /* 0x0006500c01007387 */ /* 0x000fe40000100a00 */
[----:B------:R2:W-:Y:S04]  /*a14e0*/  STL.64 [R1+0x658], R14 ;  /* 0x0006580e01007387 */ /* 0x0005e80000100a00 */
[C---:B-1----:R-:W-:Y:S08]  /*a14f0*/  HMMA.1688.F32.TF32 R16, R164.reuse, R148, R228 ;  /* 0x00000094a410723c */ /* 0x042ff000000810e4 */
[C---:B--2---:R-:W-:Y:S07]  /*a1500*/  HMMA.1688.F32.TF32 R12, R164.reuse, R144, R232 ;  /* 0x00000090a40c723c */ /* 0x044fee00000810e8 */
[----:B------:R-:W-:Y:S01]  /*a1510*/  STL [R1+0x4744], R244 ;  /* 0x004744f401007387 */ /* 0x000fe20000100800 */
[----:B------:R-:W-:Y:S02]  /*a1520*/  STL.64 [R1+0x640], R8 ;  /* 0x0006400801007387 */ /* 0x000fe40000100a00 */
[----:B------:R-:W-:Y:S02]  /*a1530*/  STL.64 [R1+0x648], R10 ;  /* 0x0006480a01007387 */ /* 0x000fe40000100a00 */
[----:B------:R-:W-:Y:S01]  /*a1540*/  STL [R1+0x4740], R245 ;  /* 0x004740f501007387 */ /* 0x000fe20000100800 */
[----:B------:R-:W-:Y:S01]  /*a1550*/  STL [R1+0x473c], R246 ;  /* 0x00473cf601007387 */ /* 0x000fe20000100800 */
[----:B------:R-:W-:Y:S02]  /*a1560*/  STL [R1+0x4738], R247 ;  /* 0x004738f701007387 */ /* 0x000fe40000100800 */
[----:B------:R-:W-:Y:S02]  /*a1570*/  STL [R1+0x4754], R240 ;  /* 0x004754f001007387 */ /* 0x000fe40000100800 */
[----:B------:R-:W-:Y:S01]  /*a1580*/  STL [R1+0x4750], R241 ;  /* 0x004750f101007387 */ /* 0x000fe20000100800 */
[----:B------:R-:W-:Y:S01]  /*a1590*/  STL [R1+0x474c], R242 ;  /* 0x00474cf201007387 */ /* 0x000fe20000100800 */
[----:B------:R-:W-:Y:S01]  /*a15a0*/  STL [R1+0x4748], R243 ;  /* 0x004748f301007387 */ /* 0x000fe20000100800 */
[C---:B------:R-:W-:Y:S02]  /*a15b0*/  HMMA.1688.F32.TF32 R20, R164.reuse, R140, R236 ;  /* 0x0000008ca414723c */ /* 0x040fe400000810ec */
[----:B------:R-:W-:Y:S04]  /*a15c0*/  LDS R8, [R3+0x18680] ;  /* 0x0186800003087984 */ /* 0x000fe80000000800 */
[----:B------:R-:W-:Y:S01]  /*a15d0*/  STL.64 [R1+0x630], R16 ;  /* 0x0006301001007387 */ /* 0x000fe20000100a00 */
[----:B------:R1:W-:Y:S02]  /*a15e0*/  STL.64 [R1+0x638], R18 ;  /* 0x0006381201007387 */ /* 0x0003e40000100a00 */
[----:B------:R-:W-:Y:S02]  /*a15f0*/  STL.64 [R1+0x620], R12 ;  /* 0x0006200c01007387 */ /* 0x000fe40000100a00 */
[----:B------:R2:W-:Y:S01]  /*a1600*/  STL.64 [R1+0x628], R14 ;  /* 0x0006280e01007387 */ /* 0x0005e20000100a00 */
[----:B------:R-:W-:Y:S04]  /*a1610*/  LDS R10, [R3+0x1a680] ;  /* 0x01a68000030a7984 */ /* 0x000fe80000000800 */
[----:B------:R-:W-:Y:S04]  /*a1620*/  LDS R9, [R4+0x18680] ;  /* 0x0186800004097984 */ /* 0x000fe80000000800 */
[----:B------:R-:W3:Y:S01]  /*a1630*/  LDS R11, [R4+0x1a680] ;  /* 0x01a68000040b7984 */ /* 0x000ee20000000800 */
[C---:B-1----:R-:W-:Y:S08]  /*a1640*/  HMMA.1688.F32.TF32 R16, R164.reuse, R136, R216 ;  /* 0x00000088a410723c */ /* 0x042ff000000810d8 */
[C---:B--2---:R-:W-:Y:S01]  /*a1650*/  HMMA.1688.F32.TF32 R12, R164.reuse, R132, R248 ;  /* 0x00000084a40c723c */ /* 0x044fe200000810f8 */
[----:B------:R-:W-:Y:S01]  /*a1660*/  STL.64 [R1+0x610], R20 ;  /* 0x0006101401007387 */ /* 0x000fe20000100a00 */
[----:B------:R-:W-:Y:S02]  /*a1670*/  STL.64 [R1+0x618], R22 ;  /* 0x0006181601007387 */ /* 0x000fe40000100a00 */
[----:B------:R-:W2:Y:S11]  /*a1680*/  LDL.LU R212, [R1+0x12f0] ;  /* 0x0012f00001d47983 */ /* 0x000eb60000300800 */
[----:B------:R-:W-:Y:S01]  /*a1690*/  STL.64 [R1+0x600], R16 ;  /* 0x0006001001007387 */ /* 0x000fe20000100a00 */
[----:B------:R-:W-:Y:S07]  /*a16a0*/  STL.64 [R1+0x608], R18 ;  /* 0x0006081201007387 */ /* 0x000fee0000100a00 */
[----:B------:R-:W-:Y:S02]  /*a16b0*/  STL.64 [R1+0x5f0], R12 ;  /* 0x0005f00c01007387 */ /* 0x000fe40000100a00 */
        /* <DEDUP_REMOVED lines=8> */
[----:B------:R-:W1:Y:S01]  /*a1740*/  LDL.LU R200, [R1+0x1210] ;  /* 0x0012100001c87983 */ /* 0x000e620000300800 */
[----:B------:R-:W1:Y:S01]  /*a1750*/  LDL.LU R201, [R1+0x1214] ;  /* 0x0012140001c97983 */ /* 0x000e620000300800 */
[----:B------:R-:W1:Y:S02]  /*a1760*/  LDL.LU R202, [R1+0x1218] ;  /* 0x0012180001ca7983 */ /* 0x000e640000300800 */
[----:B------:R-:W1:Y:S02]  /*a1770*/  LDL.LU R203, [R1+0x121c] ;  /* 0x00121c0001cb7983 */ /* 0x000e640000300800 */
        /* <DEDUP_REMOVED lines=31> */
[----:B------:R-:W3:Y:S01]  /*a1970*/  LDL.LU R251, [R1+0x139c] ;  /* 0x00139c0001fb7983 */ /* 0x000ee20000300800 */
[C---:B-1----:R-:W-:Y:S08]  /*a1980*/  HMMA.1688.F32.TF32 R12, R164.reuse, R128, R200 ;  /* 0x00000080a40c723c */ /* 0x042ff000000810c8 */
[C---:B----4-:R-:W-:Y:S08]  /*a1990*/  HMMA.1688.F32.TF32 R20, R164.reuse, R124, R204 ;  /* 0x0000007ca414723c */ /* 0x050ff000000810cc */
[C---:B--2---:R-:W-:Y:S07]  /*a19a0*/  HMMA.1688.F32.TF32 R16, R164.reuse, R120, R208 ;  /* 0x00000078a410723c */ /* 0x044fee00000810d0 */
[----:B------:R-:W-:Y:S01]  /*a19b0*/  STL.64 [R1+0x5e0], R12 ;  /* 0x0005e00c01007387 */ /* 0x000fe20000100a00 */
[----:B------:R1:W-:Y:S02]  /*a19c0*/  STL.64 [R1+0x5e8], R14 ;  /* 0x0005e80e01007387 */ /* 0x0003e40000100a00 */
[C---:B-1----:R-:W-:Y:S05]  /*a19d0*/  HMMA.1688.F32.TF32 R12, R164.reuse, R116, R212 ;  /* 0x00000074a40c723c */ /* 0x042fea00000810d4 */
[----:B------:R-:W-:Y:S01]  /*a19e0*/  STL.64 [R1+0x5d0], R20 ;  /* 0x0005d01401007387 */ /* 0x000fe20000100a00 */
[----:B------:R-:W-:Y:S07]  /*a19f0*/  STL.64 [R1+0x5d8], R22 ;  /* 0x0005d81601007387 */ /* 0x000fee0000100a00 */
[----:B------:R-:W-:Y:S02]  /*a1a00*/  STL.64 [R1+0x5c0], R16 ;  /* 0x0005c01001007387 */ /* 0x000fe40000100a00 */
[----:B------:R3:W-:Y:S02]  /*a1a10*/  STL.64 [R1+0x5c8], R18 ;  /* 0x0005c81201007387 */ /* 0x0007e40000100a00 */
[----:B---3--:R-:W-:Y:S07]  /*a1a20*/  HMMA.1688.F32.TF32 R16, R164, R112, R220 ;  /* 0x00000070a410723c */ /* 0x008fee00000810dc */
[----:B------:R-:W-:Y:S01]  /*a1a30*/  IMAD.MOV.U32 R240, RZ, RZ, R12 ;  /* 0x000000fffff07224 */ /* 0x000fe200078e000c */
[----:B------:R-:W-:Y:S01]  /*a1a40*/  MOV R241, R13 ;  /* 0x0000000d00f17202 */ /* 0x000fe20000000f00 */
[----:B------:R-:W-:-:S02]  /*a1a50*/  IMAD.MOV.U32 R242, RZ, RZ, R14 ;  /* 0x000000fffff27224 */ /* 0x000fc400078e000e */
[----:B------:R-:W-:Y:S02]  /*a1a60*/  IMAD.MOV.U32 R243, RZ, RZ, R15 ;  /* 0x000000fffff37224 */ /* 0x000fe400078e000f */
[C---:B------:R-:W-:Y:S03]  /*a1a70*/  HMMA.1688.F32.TF32 R12, R164.reuse, R108, R224 ;  /* 0x0000006ca40c723c */ /* 0x040fe600000810e0 */
[----:B------:R-:W-:Y:S01]  /*a1a80*/  STL [R1+0x4764], R243 ;  /* 0x004764f301007387 */ /* 0x000fe20000100800 */
[----:B------:R-:W-:Y:S02]  /*a1a90*/  STL [R1+0x4760], R242 ;  /* 0x004760f201007387 */ /* 0x000fe40000100800 */
[----:B------:R-:W-:Y:S02]  /*a1aa0*/  STL [R1+0x475c], R241 ;  /* 0x00475cf101007387 */ /* 0x000fe40000100800 */
[----:B------:R-:W-:Y:S02]  /*a1ab0*/  STL [R1+0x4758], R240 ;  /* 0x004758f001007387 */ /* 0x000fe40000100800 */
[----:B------:R-:W-:Y:S01]  /*a1ac0*/  STL.64 [R1+0x5a0], R16 ;  /* 0x0005a01001007387 */ /* 0x000fe20000100a00 */
[----:B------:R1:W-:Y:S02]  /*a1ad0*/  STL.64 [R1+0x5a8], R18 ;  /* 0x0005a81201007387 */ /* 0x0003e40000100a00 */
[----:B-1----:R-:W-:Y:S11]  /*a1ae0*/  HMMA.1688.F32.TF32 R16, R164, R104, R228 ;  /* 0x00000068a410723c */ /* 0x002ff600000810e4 */
[----:B------:R-:W-:-:S02]  /*a1af0*/  IMAD.MOV.U32 R243, RZ, RZ, R12 ;  /* 0x000000fffff37224 */ /* 0x000fc400078e000c */
[----:B------:R-:W-:Y:S01]  /*a1b00*/  IMAD.MOV.U32 R242, RZ, RZ, R13 ;  /* 0x000000fffff27224 */ /* 0x000fe200078e000d */
[----:B------:R-:W-:Y:S01]  /*a1b10*/  MOV R241, R14 ;  /* 0x0000000e00f17202 */ /* 0x000fe20000000f00 */
[----:B------:R-:W-:Y:S02]  /*a1b20*/  IMAD.MOV.U32 R240, RZ, RZ, R15 ;  /* 0x000000fffff07224 */ /* 0x000fe400078e000f */
[C---:B------:R-:W-:Y:S08]  /*a1b30*/  HMMA.1688.F32.TF32 R12, R164.reuse, R100, R232 ;  /* 0x00000064a40c723c */ /* 0x040ff000000810e8 */
[----:B------:R-:W-:Y:S01]  /*a1b40*/  HMMA.1688.F32.TF32 R20, R164, R96, R236 ;  /* 0x00000060a414723c */ /* 0x000fe200000810ec */
[----:B------:R-:W-:Y:S01]  /*a1b50*/  STL.64 [R1+0x4770], R242 ;  /* 0x004770f201007387 */ /* 0x000fe20000100a00 */
[----:B------:R-:W-:Y:S03]  /*a1b60*/  STL.64 [R1+0x4768], R240 ;  /* 0x004768f001007387 */ /* 0x000fe60000100a00 */
[----:B------:R-:W-:Y:S01]  /*a1b70*/  STL.64 [R1+0x580], R16 ;  /* 0x0005801001007387 */ /* 0x000fe20000100a00 */
[----:B------:R1:W-:Y:S10]  /*a1b80*/  STL.64 [R1+0x588], R18 ;  /* 0x0005881201007387 */ /* 0x0003f40000100a00 */
[----:B------:R-:W-:-:S02]  /*a1b90*/  IMAD.MOV.U32 R244, RZ, RZ, R12 ;  /* 0x000000fffff47224 */ /* 0x000fc400078e000c */
[----:B------:R-:W-:Y:S02]  /*a1ba0*/  IMAD.MOV.U32 R245, RZ, RZ, R13 ;  /* 0x000000fffff57224 */ /* 0x000fe400078e000d */
[----:B------:R-:W-:Y:S01]  /*a1bb0*/  IMAD.MOV.U32 R246, RZ, RZ, R14 ;  /* 0x000000fffff67224 */ /* 0x000fe200078e000e */
[----:B------:R-:W-:Y:S02]  /*a1bc0*/  MOV R247, R15 ;  /* 0x0000000f00f77202 */ /* 0x000fe40000000f00 */
[C---:B------:R-:W-:Y:S08]  /*a1bd0*/  HMMA.1688.F32.TF32 R12, R164.reuse, R88, R248 ;  /* 0x00000058a40c723c */ /* 0x040ff000000810f8 */
[C---:B-1----:R-:W-:Y:S01]  /*a1be0*/  HMMA.1688.F32.TF32 R16, R164.reuse, R92, R216 ;  /* 0x0000005ca410723c */ /* 0x042fe200000810d8 */
[----:B------:R-:W-:Y:S01]  /*a1bf0*/  STL.64 [R1+0x4780], R246 ;  /* 0x004780f601007387 */ /* 0x000fe20000100a00 */
[----:B------:R-:W-:Y:S02]  /*a1c00*/  STL.64 [R1+0x4778], R244 ;  /* 0x004778f401007387 */ /* 0x000fe40000100a00 */
[----:B------:R-:W-:Y:S02]  /*a1c10*/  STL.64 [R1+0x560], R20 ;  /* 0x0005601401007387 */ /* 0x000fe40000100a00 */
[----:B------:R-:W-:Y:S01]  /*a1c20*/  STL.64 [R1+0x568], R22 ;  /* 0x0005681601007387 */ /* 0x000fe20000100a00 */
[----:B------:R-:W2:Y:S11]  /*a1c30*/  LDL.LU R216, [R1+0x1590] ;  /* 0x0015900001d87983 */ /* 0x000eb60000300800 */
[----:B------:R-:W-:Y:S05]  /*a1c40*/  @!UPT UIADD3 URZ, URZ, URZ, URZ ;  /* 0x0000003f3f3ff290 */ /* 0x000fea000fffe03f */
[----:B------:R1:W-:Y:S01]  /*a1c50*/  STL.64 [R1+0x550], R16 ;  /* 0x0005501001007387 */ /* 0x0003e20000100a00 */
[----:B------:R3:W-:Y:S02]  /*a1c60*/  STL.64 [R1+0x558], R18 ;  /* 0x0005581201007387 */ /* 0x0007e40000100a00 */
        /* <DEDUP_REMOVED lines=57> */
[----:B-1----:R-:W2:Y:S01]  /*a2000*/  LDL.LU R16, [R1+0x13f0] ;  /* 0x0013f00001107983 */ /* 0x002ea20000300800 */
        /* <DEDUP_REMOVED lines=23> */
[----:B----4-:R-:W4:Y:S01]  /*a2180*/  LDL.LU R12, [R1+0x1410] ;  /* 0x00141000010c7983 */ /* 0x010f220000300800 */
[----:B------:R-:W4:Y:S01]  /*a2190*/  LDL.LU R13, [R1+0x1414] ;  /* 0x00141400010d7983 */ /* 0x000f220000300800 */
[----:B------:R-:W4:Y:S02]  /*a21a0*/  LDL.LU R14, [R1+0x1418] ;  /* 0x00141800010e7983 */ /* 0x000f240000300800 */
[----:B------:R-:W4:Y:S02]  /*a21b0*/  LDL.LU R15, [R1+0x141c] ;  /* 0x00141c00010f7983 */ /* 0x000f240000300800 */
        /* <DEDUP_REMOVED lines=66> */
[----:B-1----:R-:W-:Y:S08]  /*a25e0*/  HMMA.1688.F32.TF32 R20, R164, R156, R192 ;  /* 0x0000009ca414723c */ /* 0x002ff000000810c0 */
[C---:B--2---:R-:W-:Y:S01]  /*a25f0*/  HMMA.1688.F32.TF32 R16, R8.reuse, R152, R196 ;  /* 0x000000980810723c */ /* 0x044fe200000810c4 */
[----:B------:R-:W-:Y:S01]  /*a2600*/  STL.64 [R1+0xc0], R12 ;  /* 0x0000c00c01007387 */ /* 0x000fe20000100a00 */
[----:B------:R-:W-:Y:S06]  /*a2610*/  STL.64 [R1+0xc8], R14 ;  /* 0x0000c80e01007387 */ /* 0x000fec0000100a00 */
        /* <DEDUP_REMOVED lines=17> */
[----:B------:R2:W-:Y:S03]  /*a2730*/  STL.64 [R1+0x88], R26 ;  /* 0x0000881a01007387 */ /* 0x0005e60000100a00 */
[----:B------:R-:W-:Y:S02]  /*a2740*/  STL.64 [R1+0x70], R20 ;  /* 0x0000701401007387 */ /* 0x000fe40000100a00 */
[----:B------:R3:W-:Y:S01]  /*a2750*/  STL.64 [R1+0x78], R22 ;  /* 0x0000781601007387 */ /* 0x0007e20000100a00 */
[C---:B--2---:R-:W-:Y:S08]  /*a2760*/  HMMA.1688.F32.TF32 R24, R8.reuse, R132, R220 ;  /* 0x000000840818723c */ /* 0x044ff000000810dc */
[C---:B---3--:R-:W-:Y:S07]  /*a2770*/  HMMA.1688.F32.TF32 R20, R8.reuse, R128, R224 ;  /* 0x000000800814723c */ /* 0x048fee00000810e0 */
        /* <DEDUP_REMOVED lines=13> */
[----:B------:R-:W-:Y:S07]  /*a2850*/  STL.64 [R1+0x28], R26 ;  /* 0x0000281a01007387 */ /* 0x000fee0000100a00 */
[----:B------:R-:W-:Y:S02]  /*a2860*/  STL.64 [R1+0x10], R20 ;  /* 0x0000101401007387 */ /* 0x000fe40000100a00 */
[----:B------:R-:W-:Y:S01]  /*a2870*/  STL.64 [R1+0x18], R22 ;  /* 0x0000181601007387 */ /* 0x000fe20000100a00 */
[----:B------:R-:W2:Y:S05]  /*a2880*/  LDL.LU R216, [R1+0x1c40] ;  /* 0x001c400001d87983 */ /* 0x000eaa0000300800 */
[----:B------:R3:W-:Y:S01]  /*a2890*/  STL.64 [R1], R16 ;  /* 0x0000001001007387 */ /* 0x0007e20000100a00 */
        /* <DEDUP_REMOVED lines=104> */
[----:B------:R-:W-:Y:S02]  /*a2f20*/  STL.64 [R1+0x4720], R250 ;  /* 0x004720fa01007387 */ /* 0x000fe40000100a00 */
[----:B------:R2:W-:Y:S02]  /*a2f30*/  STL.64 [R1+0x4718], R248 ;  /* 0x004718f801007387 */ /* 0x0005e40000100a00 */
[C---:B--2---:R-:W-:Y:S08]  /*a2f40*/  HMMA.1688.F32.TF32 R248, R8.reuse, R104, R164 ;  /* 0x0000006808f8723c */ /* 0x044ff000000810a4 */
        /* <DEDUP_REMOVED lines=8> */
[----:B------:R3:W-:Y:S02]  /*a2fd0*/  STL.64 [R1+0x468], R166 ;  /* 0x000468a601007387 */ /* 0x0007e40000100a00 */
[C---:B---3--:R-:W-:Y:S08]  /*a2fe0*/  HMMA.1688.F32.TF32 R164, R8.reuse, R88, R24 ;  /* 0x0000005808a4723c */ /* 0x048ff00000081018 */
        /* <DEDUP_REMOVED lines=9> */
[----:B------:R-:W-:Y:S03]  /*a3080*/  STL.64 [R1+0x428], R30 ;  /* 0x0004281e01007387 */ /* 0x000fe60000100a00 */
[----:B------:R-:W-:Y:S01]  /*a3090*/  STL.64 [R1+0x410], R24 ;  /* 0x0004101801007387 */ /* 0x000fe20000100a00 */
[----:B------:R2:W-:Y:S02]  /*a30a0*/  STL.64 [R1+0x418], R26 ;  /* 0x0004181a01007387 */ /* 0x0005e40000100a00 */
[----:B------:R-:W-:Y:S02]  /*a30b0*/  STL.64 [R1+0x400], R20 ;  /* 0x0004001401007387 */ /* 0x000fe40000100a00 */
[----:B------:R3:W-:Y:S03]  /*a30c0*/  STL.64 [R1+0x408], R22 ;  /* 0x0004081601007387 */ /* 0x0007e60000100a00 */
        /* <DEDUP_REMOVED lines=47> */
[----:B------:R-:W-:Y:S02]  /*a33c0*/  STL.64 [R1+0x390], R16 ;  /* 0x0003901001007387 */ /* 0x000fe40000100a00 */
[----:B------:R3:W-:Y:S01]  /*a33d0*/  STL.64 [R1+0x398], R18 ;  /* 0x0003981201007387 */ /* 0x0007e20000100a00 */
[C---:B--2---:R-:W-:Y:S08]  /*a33e0*/  HMMA.1688.F32.TF32 R20, R12.reuse, R136, R236 ;  /* 0x000000880c14723c */ /* 0x044ff000000810ec */
[C---:B---3--:R-:W-:Y:S01]  /*a33f0*/  HMMA.1688.F32.TF32 R16, R12.reuse, R132, R216 ;  /* 0x000000840c10723c */ /* 0x048fe200000810d8 */
        /* <DEDUP_REMOVED lines=54> */
[----:B---3--:R-:W3:Y:S01]  /*a3760*/  LDL.LU R16, [R1+0x1c00] ;  /* 0x001c000001107983 */ /* 0x008ee20000300800 */
[----:B------:R-:W3:Y:S01]  /*a3770*/  LDL.LU R17, [R1+0x1c04] ;  /* 0x001c040001117983 */ /* 0x000ee20000300800 */
[----:B----4-:R-:W3:Y:S02]  /*a3780*/  LDL.LU R18, [R1+0x1c08] ;  /* 0x001c080001127983 */ /* 0x010ee40000300800 */
[----:B------:R-:W3:Y:S02]  /*a3790*/  LDL.LU R19, [R1+0x1c0c] ;  /* 0x001c0c0001137983 */ /* 0x000ee40000300800 */
[----:B------:R-:W4:Y:S01]  /*a37a0*/  LDL.LU R24, [R1+0x1c20] ;  /* 0x001c200001187983 */ /* 0x000f220000300800 */
[----:B------:R-:W4:Y:S01]  /*a37b0*/  LDL.LU R25, [R1+0x1c24] ;  /* 0x001c240001197983 */ /* 0x000f220000300800 */
[----:B------:R-:W4:Y:S02]  /*a37c0*/  LDL.LU R26, [R1+0x1c28] ;  /* 0x001c2800011a7983 */ /* 0x000f240000300800 */
[----:B------:R-:W4:Y:S02]  /*a37d0*/  LDL.LU R27, [R1+0x1c2c] ;  /* 0x001c2c00011b7983 */ /* 0x000f240000300800 */
        /* <DEDUP_REMOVED lines=35> */
[----:B------:R-:W2:Y:S01]  /*a3a10*/  LDL.LU R235, [R1+0x1adc] ;  /* 0x001adc0001eb7983 */ /* 0x000ea20000300800 */
[C---:B----4-:R-:W-:Y:S08]  /*a3a20*/  HMMA.1688.F32.TF32 R24, R12.reuse, R124, R24 ;  /* 0x0000007c0c18723c */ /* 0x050ff00000081018 */
[C---:B--2---:R-:W-:Y:S08]  /*a3a30*/  HMMA.1688.F32.TF32 R28, R12.reuse, R128, R28 ;  /* 0x000000800c1c723c */ /* 0x044ff0000008101c */
[C---:B------:R-:W-:Y:S08]  /*a3a40*/  HMMA.1688.F32.TF32 R20, R12.reuse, R120, R20 ;  /* 0x000000780c14723c */ /* 0x040ff00000081014 */
[C---:B---3--:R-:W-:Y:S07]  /*a3a50*/  HMMA.1688.F32.TF32 R16, R12.reuse, R116, R16 ;  /* 0x000000740c10723c */ /* 0x048fee0000081010 */
        /* <DEDUP_REMOVED lines=15> */
[----:B------:R3:W-:Y:S07]  /*a3b50*/  STL.64 [R1+0x308], R22 ;  /* 0x0003081601007387 */ /* 0x0007ee0000100a00 */
[----:B------:R-:W-:Y:S02]  /*a3b60*/  STL.64 [R1+0x2f0], R16 ;  /* 0x0002f01001007387 */ /* 0x000fe40000100a00 */
[----:B------:R4:W-:Y:S02]  /*a3b70*/  STL.64 [R1+0x2f8], R18 ;  /* 0x0002f81201007387 */ /* 0x0009e40000100a00 */
[----:B------:R-:W2:Y:S01]  /*a3b80*/  LDL.LU R237, [R1+0x1ac4] ;  /* 0x001ac40001ed7983 */ /* 0x000ea20000300800 */
[----:B------:R-:W2:Y:S01]  /*a3b90*/  LDL.LU R238, [R1+0x1ac8] ;  /* 0x001ac80001ee7983 */ /* 0x000ea20000300800 */
[----:B------:R-:W2:Y:S01]  /*a3ba0*/  LDL.LU R239, [R1+0x1acc] ;  /* 0x001acc0001ef7983 */ /* 0x000ea20000300800 */
[C---:B---3--:R-:W-:Y:S08]  /*a3bb0*/  HMMA.1688.F32.TF32 R20, R12.reuse, R100, R172 ;  /* 0x000000640c14723c */ /* 0x048ff000000810ac */
[C---:B----4-:R-:W-:Y:S08]  /*a3bc0*/  HMMA.1688.F32.TF32 R16, R12.reuse, R96, R176 ;  /* 0x000000600c10723c */ /* 0x050ff000000810b0 */
[C---:B------:R-:W-:Y:S07]  /*a3bd0*/  HMMA.1688.F32.TF32 R24, R12.reuse, R92, R180 ;  /* 0x0000005c0c18723c */ /* 0x040fee00000810b4 */
[----:B------:R-:W-:Y:S01]  /*a3be0*/  STL.64 [R1+0x2e0], R20 ;  /* 0x0002e01401007387 */ /* 0x000fe20000100a00 */
[----:B------:R3:W-:Y:S07]  /*a3bf0*/  STL.64 [R1+0x2e8], R22 ;  /* 0x0002e81601007387 */ /* 0x0007ee0000100a00 */
[----:B------:R-:W-:Y:S02]  /*a3c00*/  STL.64 [R1+0x2d0], R16 ;  /* 0x0002d01001007387 */ /* 0x000fe40000100a00 */
[----:B------:R4:W-:Y:S01]  /*a3c10*/  STL.64 [R1+0x2d8], R18 ;  /* 0x0002d81201007387 */ /* 0x0009e20000100a00 */
[C---:B---3--:R-:W-:Y:S08]  /*a3c20*/  HMMA.1688.F32.TF32 R20, R12.reuse, R88, R184 ;  /* 0x000000580c14723c */ /* 0x048ff000000810b8 */
[C---:B----4-:R-:W-:Y:S01]  /*a3c30*/  HMMA.1688.F32.TF32 R16, R12.reuse, R84, R188 ;  /* 0x000000540c10723c */ /* 0x050fe200000810bc */
[----:B------:R-:W-:Y:S01]  /*a3c40*/  STL.64 [R1+0x2c0], R24 ;  /* 0x0002c01801007387 */ /* 0x000fe20000100a00 */
[----:B------:R3:W-:Y:S06]  /*a3c50*/  STL.64 [R1+0x2c8], R26 ;  /* 0x0002c81a01007387 */ /* 0x0007ec0000100a00 */
[C---:B---3--:R-:W-:Y:S07]  /*a3c60*/  HMMA.1688.F32.TF32 R24, R12.reuse, R80, R192 ;  /* 0x000000500c18723c */ /* 0x048fee00000810c0 */
        /* <DEDUP_REMOVED lines=16> */
[----:B------:R-:W-:Y:S02]  /*a3d70*/  STL.64 [R1+0x268], R26 ;  /* 0x0002681a01007387 */ /* 0x000fe40000100a00 */
[----:B------:R-:W3:Y:S11]  /*a3d80*/  LDL.LU R216, [R1+0x1ab0] ;  /* 0x001ab00001d87983 */ /* 0x000ef60000300800 */
[----:B------:R-:W-:Y:S01]  /*a3d90*/  STL.64 [R1+0x250], R20 ;  /* 0x0002501401007387 */ /* 0x000fe20000100a00 */
[----:B------:R4:W-:Y:S07]  /*a3da0*/  STL.64 [R1+0x258], R22 ;  /* 0x0002581601007387 */ /* 0x0009ee0000100a00 */
[----:B------:R-:W-:Y:S02]  /*a3db0*/  STL.64 [R1+0x240], R16 ;  /* 0x0002401001007387 */ /* 0x000fe40000100a00 */
[----:B------:R1:W-:Y:S01]  /*a3dc0*/  STL.64 [R1+0x248], R18 ;  /* 0x0002481201007387 */ /* 0x0003e20000100a00 */
[----:B------:R-:W3:Y:S01]  /*a3dd0*/  LDL.LU R217, [R1+0x1ab4] ;  /* 0x001ab40001d97983 */ /* 0x000ee20000300800 */
[C---:B----4-:R-:W-:Y:S08]  /*a3de0*/  HMMA.1688.F32.TF32 R20, R12.reuse, R56, R212 ;  /* 0x000000380c14723c */ /* 0x050ff000000810d4 */
[C---:B-1----:R-:W-:Y:S08]  /*a3df0*/  HMMA.1688.F32.TF32 R16, R12.reuse, R52, R220 ;  /* 0x000000340c10723c */ /* 0x042ff000000810dc */
[C---:B------:R-:W-:Y:S07]  /*a3e00*/  HMMA.1688.F32.TF32 R24, R12.reuse, R48, R224 ;  /* 0x000000300c18723c */ /* 0x040fee00000810e0 */
[----:B------:R-:W-:Y:S01]  /*a3e10*/  STL.64 [R1+0x230], R20 ;  /* 0x0002301401007387 */ /* 0x000fe20000100a00 */
[----:B------:R1:W-:Y:S07]  /*a3e20*/  STL.64 [R1+0x238], R22 ;  /* 0x0002381601007387 */ /* 0x0003ee0000100a00 */
[----:B------:R-:W-:Y:S02]  /*a3e30*/  STL.64 [R1+0x220], R16 ;  /* 0x0002201001007387 */ /* 0x000fe40000100a00 */
[----:B------:R4:W-:Y:S01]  /*a3e40*/  STL.64 [R1+0x228], R18 ;  /* 0x0002281201007387 */ /* 0x0009e20000100a00 */
[C---:B-1----:R-:W-:Y:S08]  /*a3e50*/  HMMA.1688.F32.TF32 R20, R12.reuse, R44, R228 ;  /* 0x0000002c0c14723c */ /* 0x042ff000000810e4 */
[----:B----4-:R-:W-:Y:S01]  /*a3e60*/  HMMA.1688.F32.TF32 R16, R12, R40, R232 ;  /* 0x000000280c10723c */ /* 0x010fe200000810e8 */
[----:B------:R-:W-:Y:S01]  /*a3e70*/  STL.64 [R1+0x210], R24 ;  /* 0x0002101801007387 */ /* 0x000fe20000100a00 */
[----:B------:R-:W-:Y:S02]  /*a3e80*/  STL.64 [R1+0x218], R26 ;  /* 0x0002181a01007387 */ /* 0x000fe40000100a00 */
[----:B------:R-:W-:-:S02]  /*a3e90*/  IMAD.MOV.U32 R218, RZ, RZ, R7 ;  /* 0x000000ffffda7224 */ /* 0x000fc400078e0007 */
[----:B------:R-:W-:-:S09]  /*a3ea0*/  IMAD.MOV.U32 R219, RZ, RZ, R6 ;  /* 0x000000ffffdb7224 */ /* 0x000fd200078e0006 */
[----:B------:R-:W-:Y:S01]  /*a3eb0*/  STL.64 [R1+0x200], R20 ;  /* 0x0002001401007387 */ /* 0x000fe20000100a00 */
[----:B------:R-:W-:Y:S07]  /*a3ec0*/  STL.64 [R1+0x208], R22 ;  /* 0x0002081601007387 */ /* 0x000fee0000100a00 */
[----:B------:R2:W-:Y:S02]  /*a3ed0*/  STL [R1+0x1f0], R16 ;  /* 0x0001f01001007387 */ /* 0x0005e40000100800 */
[----:B------:R-:W-:-:S02]  /*a3ee0*/  IMAD.MOV.U32 R5, RZ, RZ, R17 ;  /* 0x000000ffff057224 */ /* 0x000fc400078e0011 */
[----:B------:R-:W-:Y:S01]  /*a3ef0*/  IMAD.MOV.U32 R6, RZ, RZ, R18 ;  /* 0x000000ffff067224 */ /* 0x000fe200078e0012 */
[----:B------:R-:W-:Y:S01]  /*a3f00*/  MOV R7, R19 ;  /* 0x0000001300077202 */ /* 0x000fe20000000f00 */
[----:B------:R-:W4:Y:S01]  /*a3f10*/  LDL.LU R220, [R1+0x1a60] ;  /* 0x001a600001dc7983 */ /* 0x000f220000300800 */
[----:B------:R-:W4:Y:S02]  /*a3f20*/  LDL.LU R221, [R1+0x1a64] ;  /* 0x001a640001dd7983 */ /* 0x000f240000300800 */
[----:B------:R-:W4:Y:S02]  /*a3f30*/  LDL.LU R222, [R1+0x1a68] ;  /* 0x001a680001de7983 */ /* 0x000f240000300800 */
[----:B------:R-:W4:Y:S01]  /*a3f40*/  LDL.LU R223, [R1+0x1a6c] ;  /* 0x001a6c0001df7983 */ /* 0x000f220000300800 */
[----:B------:R-:W-:Y:S01]  /*a3f50*/  STL [R1+0x46e0], R6 ;  /* 0x0046e00601007387 */ /* 0x000fe20000100800 */
[----:B------:R-:W-:Y:S02]  /*a3f60*/  STL [R1+0x46dc], R5 ;  /* 0x0046dc0501007387 */ /* 0x000fe40000100800 */
[----:B------:R-:W-:Y:S01]  /*a3f70*/  STL [R1+0x46d8], R7 ;  /* 0x0046d80701007387 */ /* 0x000fe20000100800 */
[C---:B--2---:R-:W-:Y:S11]  /*a3f80*/  HMMA.1688.F32.TF32 R16, R12.reuse, R36, R236 ;  /* 0x000000240c10723c */ /* 0x044ff600000810ec */
[----:B------:R-:W-:Y:S11]  /*a3f90*/  @!UPT UIADD3 URZ, URZ, URZ, URZ ;  /* 0x0000003f3f3ff290 */ /* 0x000ff6000fffe03f */
[----:B------:R-:W-:Y:S01]  /*a3fa0*/  @!UPT UIADD3 URZ, URZ, URZ, URZ ;  /* 0x0000003f3f3ff290 */ /* 0x000fe2000fffe03f */
[----:B------:R3:W-:Y:S01]  /*a3fb0*/  STL [R1+0x1e0], R16 ;  /* 0x0001e01001007387 */ /* 0x0007e20000100800 */
[----:B------:R-:W2:Y:S02]  /*a3fc0*/  LDL.LU R224, [R1+0x1a30] ;  /* 0x001a300001e07983 */ /* 0x000ea40000300800 */
[----:B------:R-:W2:Y:S02]  /*a3fd0*/  LDL.LU R225, [R1+0x1a34] ;  /* 0x001a340001e17983 */ /* 0x000ea40000300800 */
[----:B------:R-:W2:Y:S01]  /*a3fe0*/  LDL.LU R226, [R1+0x1a38] ;  /* 0x001a380001e27983 */ /* 0x000ea20000300800 */
[----:B------:R-:W2:Y:S01]  /*a3ff0*/  LDL.LU R227, [R1+0x1a3c] ;  /* 0x001a3c0001e37983 */ /* 0x000ea20000300800 */
[----:B------:R-:W-:Y:S02]  /*a4000*/  IMAD.MOV.U32 R0, RZ, RZ, R17 ;  /* 0x000000ffff007224 */ /* 0x000fe400078e0011 */
[----:B------:R-:W-:Y:S02]  /*a4010*/  IMAD.MOV.U32 R2, RZ, RZ, R18 ;  /* 0x000000ffff027224 */ /* 0x000fe400078e0012 */
[----:B------:R-:W-:Y:S01]  /*a4020*/  IMAD.MOV.U32 R252, RZ, RZ, R19 ;  /* 0x000000fffffc7224 */ /* 0x000fe200078e0013 */
[----:B------:R-:W2:Y:S01]  /*a4030*/  LDL.LU R228, [R1+0x1a10] ;  /* 0x001a100001e47983 */ /* 0x000ea20000300800 */
[----:B------:R-:W2:Y:S02]  /*a4040*/  LDL.LU R229, [R1+0x1a14] ;  /* 0x001a140001e57983 */ /* 0x000ea40000300800 */
[----:B------:R-:W2:Y:S02]  /*a4050*/  LDL.LU R230, [R1+0x1a18] ;  /* 0x001a180001e67983 */ /* 0x000ea40000300800 */
[----:B------:R-:W2:Y:S01]  /*a4060*/  LDL.LU R231, [R1+0x1a1c] ;  /* 0x001a1c0001e77983 */ /* 0x000ea20000300800 */
[----:B------:R-:W-:Y:S01]  /*a4070*/  STL [R1+0x46ec], R252 ;  /* 0x0046ecfc01007387 */ /* 0x000fe20000100800 */
[----:B------:R1:W-:Y:S02]  /*a4080*/  STL [R1+0x46e8], R2 ;  /* 0x0046e80201007387 */ /* 0x0003e40000100800 */
[----:B------:R1:W-:Y:S01]  /*a4090*/  STL [R1+0x46e4], R0 ;  /* 0x0046e40001007387 */ /* 0x0003e20000100800 */
[C---:B---3--:R-:W-:Y:S11]  /*a40a0*/  HMMA.1688.F32.TF32 R16, R12.reuse, R32, R216 ;  /* 0x000000200c10723c */ /* 0x048ff600000810d8 */
[----:B------:R-:W-:Y:S11]  /*a40b0*/  @!UPT UIADD3 URZ, URZ, URZ, URZ ;  /* 0x0000003f3f3ff290 */ /* 0x000ff6000fffe03f */
[----:B------:R-:W-:Y:S01]  /*a40c0*/  @!UPT UIADD3 URZ, URZ, URZ, URZ ;  /* 0x0000003f3f3ff290 */ /* 0x000fe2000fffe03f */
[----:B------:R-:W-:Y:S01]  /*a40d0*/  STL [R1+0x1d4], R17 ;  /* 0x0001d41101007387 */ /* 0x000fe20000100800 */
[----:B------:R-:W-:Y:S02]  /*a40e0*/  STL.64 [R1+0x1d8], R18 ;  /* 0x0001d81201007387 */ /* 0x000fe40000100a00 */
        /* <DEDUP_REMOVED lines=12> */
[----:B------:R-:W-:Y:S01]  /*a41b0*/  IMAD.MOV.U32 R7, RZ, RZ, R16 ;  /* 0x000000ffff077224 */ /* 0x000fe200078e0010 */
[----:B----4-:R-:W-:Y:S04]  /*a41c0*/  HMMA.1688.F32.TF32 R12, R12, R156, R220 ;  /* 0x0000009c0c0c723c */ /* 0x010fe800000810dc */
[----:B------:R4:W-:Y:S11]  /*a41d0*/  STL [R1+0x46f0], R7 ;  /* 0x0046f00701007387 */ /* 0x0009f60000100800 */
[----:B------:R-:W-:Y:S09]  /*a41e0*/  @!UPT UIADD3 URZ, URZ, URZ, URZ ;  /* 0x0000003f3f3ff290 */ /* 0x000ff2000fffe03f */
[----:B-1----:R-:W-:Y:S01]  /*a41f0*/  MOV R2, R12 ;  /* 0x0000000c00027202 */ /* 0x002fe20000000f00 */
[----:B------:R-:W-:Y:S02]  /*a4200*/  IMAD.MOV.U32 R0, RZ, RZ, R13 ;  /* 0x000000ffff007224 */ /* 0x000fe400078e000d */
[----:B------:R-:W-:Y:S02]  /*a4210*/  IMAD.MOV.U32 R6, RZ, RZ, R14 ;  /* 0x000000ffff067224 */ /* 0x000fe400078e000e */
[----:B------:R-:W-:-:S05]  /*a4220*/  IMAD.MOV.U32 R5, RZ, RZ, R15 ;  /* 0x000000ffff057224 */ /* 0x000fca00078e000f */
[----:B------:R-:W-:Y:S01]  /*a4230*/  STL [R1+0x4700], R5 ;  /* 0x0047000501007387 */ /* 0x000fe20000100800 */
[----:B------:R-:W-:Y:S02]  /*a4240*/  STL [R1+0x46fc], R6 ;  /* 0x0046fc0601007387 */ /* 0x000fe40000100800 */
[----:B------:R-:W-:Y:S02]  /*a4250*/  STL [R1+0x46f8], R0 ;  /* 0x0046f80001007387 */ /* 0x000fe40000100800 */
[----:B------:R-:W-:Y:S01]  /*a4260*/  STL [R1+0x46f4], R2 ;  /* 0x0046f40201007387 */ /* 0x000fe20000100800 */
[C---:B--2---:R-:W-:Y:S11]  /*a4270*/  HMMA.1688.F32.TF32 R12, R8.reuse, R152, R224 ;  /* 0x00000098080c723c */ /* 0x044ff600000810e0 */
[----:B------:R-:W-:Y:S11]  /*a4280*/  @!UPT UIADD3 URZ, URZ, URZ, URZ ;  /* 0x0000003f3f3ff290 */ /* 0x000ff6000fffe03f */
[----:B------:R-:W-:Y:S01]  /*a4290*/  @!UPT UIADD3 URZ, URZ, URZ, URZ ;  /* 0x0000003f3f3ff290 */ /* 0x000fe2000fffe03f */
[----:B------:R1:W-:Y:S01]  /*a42a0*/  STL.64 [R1+0x1a0], R12 ;  /* 0x0001a00c01007387 */ /* 0x0003e20000100a00 */
[----:B----4-:R-:W-:Y:S01]  /*a42b0*/  IMAD.MOV.U32 R7, RZ, RZ, R14 ;  /* 0x000000ffff077224 */ /* 0x010fe200078e000e */
[----:B------:R-:W-:Y:S02]  /*a42c0*/  MOV R252, R15 ;  /* 0x0000000f00fc7202 */ /* 0x000fe40000000f00 */
[C---:B-1----:R-:W-:Y:S11]  /*a42d0*/  HMMA.1688.F32.TF32 R12, R8.reuse, R148, R228 ;  /* 0x00000094080c723c */ /* 0x042ff600000810e4 */
[----:B------:R-:W-:Y:S11]  /*a42e0*/  @!UPT UIADD3 URZ, URZ, URZ, URZ ;  /* 0x0000003f3f3ff290 */ /* 0x000ff6000fffe03f */
[----:B------:R-:W-:Y:S02]  /*a42f0*/  @!UPT UIADD3 URZ, URZ, URZ, URZ ;  /* 0x0000003f3f3ff290 */ /* 0x000fe4000fffe03f */
[----:B------:R-:W-:Y:S02]  /*a4300*/  IMAD.MOV.U32 R153, RZ, RZ, R12 ;  /* 0x000000ffff997224 */ /* 0x000fe400078e000c */
[----:B------:R-:W-:Y:S02]  /*a4310*/  IMAD.MOV.U32 R152, RZ, RZ, R13 ;  /* 0x000000ffff987224 */ /* 0x000fe400078e000d */
[----:B------:R-:W-:Y:S02]  /*a4320*/  IMAD.MOV.U32 R149, RZ, RZ, R14 ;  /* 0x000000ffff957224 */ /* 0x000fe400078e000e */
[----:B------:R-:W-:Y:S01]  /*a4330*/  IMAD.MOV.U32 R148, RZ, RZ, R15 ;  /* 0x000000ffff947224 */ /* 0x000fe200078e000f */
[----:B------:R-:W-:Y:S01]  /*a4340*/  STL [R1+0x4708], R252 ;  /* 0x004708fc01007387 */ /* 0x000fe20000100800 */
[----:B------:R-:W-:Y:S02]  /*a4350*/  STL [R1+0x4704], R7 ;  /* 0x0047040701007387 */ /* 0x000fe40000100800 */
[----:B------:R1:W-:Y:S02]  /*a4360*/  STL [R1+0x4710], R152 ;  /* 0x0047109801007387 */ /* 0x0003e40000100800 */
[----:B------:R2:W-:Y:S01]  /*a4370*/  STL [R1+0x470c], R153 ;  /* 0x00470c9901007387 */ /* 0x0005e20000100800 */
[C---:B---3--:R-:W-:Y:S11]  /*a4380*/  HMMA.1688.F32.TF32 R12, R8.reuse, R144, R232 ;  /* 0x00000090080c723c */ /* 0x048ff600000810e8 */
        /* <DEDUP_REMOVED lines=76> */
[C---:B------:R-:W-:Y:S01]  /*a4850*/  HMMA.1688.F32.TF32 R192, R8.reuse, R96, R216 ;  /* 0x0000006008c0723c */ /* 0x040fe200000810d8 */
[----:B------:R-:W-:Y:S01]  /*a4860*/  STL.64 [R1+0x4610], R190 ;  /* 0x004610be01007387 */ /* 0x000fe20000100a00 */
[----:B------:R-:W-:Y:S02]  /*a4870*/  STL.64 [R1+0x4608], R188 ;  /* 0x004608bc01007387 */ /* 0x000fe40000100a00 */
        /* <DEDUP_REMOVED lines=36> */
[----:B------:R-:W-:Y:S02]  /*a4ac0*/  STL.64 [R1+0x4620], R194 ;  /* 0x004620c201007387 */ /* 0x000fe40000100a00 */
[----:B------:R-:W-:Y:S01]  /*a4ad0*/  STL.64 [R1+0x4618], R192 ;  /* 0x004618c001007387 */ /* 0x000fe20000100a00 */
[C---:B---3--:R-:W-:Y:S01]  /*a4ae0*/  HMMA.1688.F32.TF32 R196, R8.reuse, R92, R236 ;  /* 0x0000005c08c4723c */ /* 0x048fe200000810ec */
[----:B------:R-:W3:Y:S01]  /*a4af0*/  LDL.LU R236, [R1+0x17d0] ;  /* 0x0017d00001ec7983 */ /* 0x000ee20000300800 */
[----:B------:R-:W3:Y:S02]  /*a4b00*/  LDL.LU R237, [R1+0x17d4] ;  /* 0x0017d40001ed7983 */ /* 0x000ee40000300800 */
[----:B------:R-:W3:Y:S02]  /*a4b10*/  LDL.LU R238, [R1+0x17d8] ;  /* 0x0017d80001ee7983 */ /* 0x000ee40000300800 */
[----:B------:R-:W3:Y:S02]  /*a4b20*/  LDL.LU R239, [R1+0x17dc] ;  /* 0x0017dc0001ef7983 */ /* 0x000ee40000300800 */
[C---:B----4-:R-:W-:Y:S08]  /*a4b30*/  HMMA.1688.F32.TF32 R200, R8.reuse, R88, R200 ;  /* 0x0000005808c8723c */ /* 0x050ff000000810c8 */
[C---:B--2---:R-:W-:Y:S08]  /*a4b40*/  HMMA.1688.F32.TF32 R204, R8.reuse, R84, R204 ;  /* 0x0000005408cc723c */ /* 0x044ff000000810cc */
        /* <DEDUP_REMOVED lines=8> */
[----:B------:R-:W-:Y:S03]  /*a4bd0*/  STL.64 [R1+0x4638], R200 ;  /* 0x004638c801007387 */ /* 0x000fe60000100a00 */
[----:B------:R-:W-:Y:S01]  /*a4be0*/  STL.64 [R1+0x4650], R206 ;  /* 0x004650ce01007387 */ /* 0x000fe20000100a00 */
[----:B------:R-:W-:Y:S03]  /*a4bf0*/  STL.64 [R1+0x4648], R204 ;  /* 0x004648cc01007387 */ /* 0x000fe60000100a00 */
        /* <DEDUP_REMOVED lines=14> */
[----:B------:R-:W-:Y:S01]  /*a4ce0*/  HMMA.1688.F32.TF32 R228, R8, R60, R228 ;  /* 0x0000003c08e4723c */ /* 0x000fe200000810e4 */
[----:B-1----:R-:W-:-:S02]  /*a4cf0*/  IMAD.MOV.U32 R152, RZ, RZ, R12 ;  /* 0x000000ffff987224 */ /* 0x002fc400078e000c */
[----:B------:R-:W-:Y:S01]  /*a4d00*/  IMAD.MOV.U32 R153, RZ, RZ, R13 ;  /* 0x000000ffff997224 */ /* 0x000fe200078e000d */
[----:B------:R-:W-:Y:S01]  /*a4d10*/  MOV R252, R14 ;  /* 0x0000000e00fc7202 */ /* 0x000fe20000000f00 */
[----:B------:R-:W-:-:S03]  /*a4d20*/  IMAD.MOV.U32 R7, RZ, RZ, R15 ;  /* 0x000000ffff077224 */ /* 0x000fc600078e000f */
[----:B------:R-:W-:Y:S01]  /*a4d30*/  HMMA.1688.F32.TF32 R12, R8, R132, R232 ;  /* 0x00000084080c723c */ /* 0x000fe200000810e8 */
[----:B------:R-:W-:Y:S04]  /*a4d40*/  LDS R232, [R3+0x1c000] ;  /* 0x01c0000003e87984 */ /* 0x000fe80000000800 */
[----:B------:R-:W-:Y:S04]  /*a4d50*/  LDS R234, [R3+0x1e000] ;  /* 0x01e0000003ea7984 */ /* 0x000fe80000000800 */
[----:B------:R-:W-:Y:S04]  /*a4d60*/  LDS R233, [R4+0x1c000] ;  /* 0x01c0000004e97984 */ /* 0x000fe80000000800 */
[----:B------:R-:W1:Y:S04]  /*a4d70*/  LDS R235, [R4+0x1e000] ;  /* 0x01e0000004eb7984 */ /* 0x000e680000000800 */
[----:B------:R-:W-:Y:S01]  /*a4d80*/  STL.64 [R1+0x46b0], R230 ;  /* 0x0046b0e601007387 */ /* 0x000fe20000100a00 */
[----:B------:R-:W-:Y:S02]  /*a4d90*/  STL.64 [R1+0x46a8], R228 ;  /* 0x0046a8e401007387 */ /* 0x000fe40000100a00 */
[----:B------:R-:W4:Y:S02]  /*a4da0*/  LDL.LU R248, [R1+0x1740] ;  /* 0x0017400001f87983 */ /* 0x000f240000300800 */
[----:B------:R-:W4:Y:S01]  /*a4db0*/  LDL.LU R249, [R1+0x1744] ;  /* 0x0017440001f97983 */ /* 0x000f220000300800 */
[----:B------:R-:W4:Y:S01]  /*a4dc0*/  LDL.LU R250, [R1+0x1748] ;  /* 0x0017480001fa7983 */ /* 0x000f220000300800 */
[----:B------:R-:W4:Y:S02]  /*a4dd0*/  LDL.LU R251, [R1+0x174c] ;  /* 0x00174c0001fb7983 */ /* 0x000f240000300800 */
[----:B------:R-:W-:-:S02]  /*a4de0*/  IMAD.MOV.U32 R137, RZ, RZ, R12 ;  /* 0x000000ffff897224 */ /* 0x000fc400078e000c */
[----:B------:R-:W-:Y:S02]  /*a4df0*/  IMAD.MOV.U32 R136, RZ, RZ, R13 ;  /* 0x000000ffff887224 */ /* 0x000fe400078e000d */
[----:B------:R-:W-:Y:S01]  /*a4e00*/  IMAD.MOV.U32 R133, RZ, RZ, R14 ;  /* 0x000000ffff857224 */ /* 0x000fe200078e000e */
[----:B------:R-:W-:Y:S02]  /*a4e10*/  MOV R132, R15 ;  /* 0x0000000f00847202 */ /* 0x000fe40000000f00 */
[----:B---3--:R-:W-:Y:S01]  /*a4e20*/  HMMA.1688.F32.TF32 R12, R8, R56, R236 ;  /* 0x00000038080c723c */ /* 0x008fe200000810ec */
        /* <DEDUP_REMOVED lines=24> */
[----:B------:R-:W-:-:S02]  /*a4fb0*/  IMAD.MOV.U32 R81, RZ, RZ, R12 ;  /* 0x000000ffff517224 */ /* 0x000fc400078e000c */
[----:B------:R-:W-:Y:S02]  /*a4fc0*/  IMAD.MOV.U32 R80, RZ, RZ, R13 ;  /* 0x000000ffff507224 */ /* 0x000fe400078e000d */
[----:B------:R-:W-:Y:S02]  /*a4fd0*/  IMAD.MOV.U32 R77, RZ, RZ, R14 ;  /* 0x000000ffff4d7224 */ /* 0x000fe400078e000e */
[----:B------:R-:W-:Y:S02]  /*a4fe0*/  IMAD.MOV.U32 R76, RZ, RZ, R15 ;  /* 0x000000ffff4c7224 */ /* 0x000fe400078e000f */
[C---:B--2---:R-:W-:Y:S01]  /*a4ff0*/  HMMA.1688.F32.TF32 R12, R8.reuse, R52, R16 ;  /* 0x00000034080c723c */ /* 0x044fe20000081010 */
[----:B------:R-:W2:Y:S01]  /*a5000*/  LDL.LU R16, [R1+0x1620] ;  /* 0x0016200001107983 */ /* 0x000ea20000300800 */
[----:B------:R-:W2:Y:S02]  /*a5010*/  LDL.LU R17, [R1+0x1624] ;  /* 0x0016240001117983 */ /* 0x000ea40000300800 */
[----:B------:R-:W2:Y:S02]  /*a5020*/  LDL.LU R18, [R1+0x1628] ;  /* 0x0016280001127983 */ /* 0x000ea40000300800 */
[----:B------:R-:W2:Y:S11]  /*a5030*/  LDL.LU R19, [R1+0x162c] ;  /* 0x00162c0001137983 */ /* 0x000eb60000300800 */
[----:B------:R-:W-:Y:S07]  /*a5040*/  @!UPT UIADD3 URZ, URZ, URZ, URZ ;  /* 0x0000003f3f3ff290 */ /* 0x000fee000fffe03f */
[----:B------:R-:W-:Y:S01]  /*a5050*/  MOV R73, R12 ;  /* 0x0000000c00497202 */ /* 0x000fe20000000f00 */
[----:B------:R-:W-:Y:S02]  /*a5060*/  IMAD.MOV.U32 R72, RZ, RZ, R13 ;  /* 0x000000ffff487224 */ /* 0x000fe400078e000d */
[----:B------:R-:W-:Y:S02]  /*a5070*/  IMAD.MOV.U32 R69, RZ, RZ, R14 ;  /* 0x000000ffff457224 */ /* 0x000fe400078e000e */
[----:B------:R-:W-:Y:S02]  /*a5080*/  IMAD.MOV.U32 R68, RZ, RZ, R15 ;  /* 0x000000ffff447224 */ /* 0x000fe400078e000f */
[C---:B----4-:R-:W-:Y:S11]  /*a5090*/  HMMA.1688.F32.TF32 R12, R8.reuse, R48, R248 ;  /* 0x00000030080c723c */ /* 0x050ff600000810f8 */
[----:B------:R-:W-:Y:S11]  /*a50a0*/  @!UPT UIADD3 URZ, URZ, URZ, URZ ;  /* 0x0000003f3f3ff290 */ /* 0x000ff6000fffe03f */
[----:B------:R-:W-:Y:S02]  /*a50b0*/  @!UPT UIADD3 URZ, URZ, URZ, URZ ;  /* 0x0000003f3f3ff290 */ /* 0x000fe4000fffe03f */
[----:B------:R-:W-:Y:S01]  /*a50c0*/  IMAD.MOV.U32 R65, RZ, RZ, R12 ;  /* 0x000000ffff417224 */ /* 0x000fe200078e000c */
[----:B------:R-:W-:Y:S01]  /*a50d0*/  MOV R64, R13 ;  /* 0x0000000d00407202 */ /* 0x000fe20000000f00 */
[----:B------:R-:W-:Y:S02]  /*a50e0*/  IMAD.MOV.U32 R61, RZ, RZ, R14 ;  /* 0x000000ffff3d7224 */ /* 0x000fe400078e000e */
[----:B------:R-:W-:Y:S02]  /*a50f0*/  IMAD.MOV.U32 R60, RZ, RZ, R15 ;  /* 0x000000ffff3c7224 */ /* 0x000fe400078e000f */
[C---:B---3--:R-:W-:Y:S11]  /*a5100*/  HMMA.1688.F32.TF32 R12, R8.reuse, R44, R244 ;  /* 0x0000002c080c723c */ /* 0x048ff600000810f4 */
[----:B------:R-:W-:Y:S11]  /*a5110*/  @!UPT UIADD3 URZ, URZ, URZ, URZ ;  /* 0x0000003f3f3ff290 */ /* 0x000ff6000fffe03f */
[----:B------:R-:W-:Y:S02]  /*a5120*/  @!UPT UIADD3 URZ, URZ, URZ, URZ ;  /* 0x0000003f3f3ff290 */ /* 0x000fe4000fffe03f */
[----:B------:R-:W-:Y:S02]  /*a5130*/  IMAD.MOV.U32 R57, RZ, RZ, R12 ;  /* 0x000000ffff397224 */ /* 0x000fe400078e000c */
[----:B------:R-:W-:Y:S01]  /*a5140*/  IMAD.MOV.U32 R56, RZ, RZ, R13 ;  /* 0x000000ffff387224 */ /* 0x000fe200078e000d */
[----:B------:R-:W-:Y:S01]  /*a5150*/  MOV R53, R14 ;  /* 0x0000000e00357202 */ /* 0x000fe20000000f00 */
[----:B------:R-:W-:Y:S02]  /*a5160*/  IMAD.MOV.U32 R52, RZ, RZ, R15 ;  /* 0x000000ffff347224 */ /* 0x000fe400078e000f */
[C---:B------:R-:W-:Y:S11]  /*a5170*/  HMMA.1688.F32.TF32 R12, R8.reuse, R40, R240 ;  /* 0x00000028080c723c */ /* 0x040ff600000810f0 */
[----:B------:R-:W-:Y:S11]  /*a5180*/  @!UPT UIADD3 URZ, URZ, URZ, URZ ;  /* 0x0000003f3f3ff290 */ /* 0x000ff6000fffe03f */
[----:B------:R-:W-:Y:S02]  /*a5190*/  @!UPT UIADD3 URZ, URZ, URZ, URZ ;  /* 0x0000003f3f3ff290 */ /* 0x000fe4000fffe03f */
[----:B------:R-:W-:Y:S02]  /*a51a0*/  IMAD.MOV.U32 R49, RZ, RZ, R12 ;  /* 0x000000ffff317224 */ /* 0x000fe400078e000c */
[----:B------:R-:W-:Y:S02]  /*a51b0*/  IMAD.MOV.U32 R48, RZ, RZ, R13 ;  /* 0x000000ffff307224 */ /* 0x000fe400078e000d */
[----:B------:R-:W-:Y:S01]  /*a51c0*/  IMAD.MOV.U32 R45, RZ, RZ, R14 ;  /* 0x000000ffff2d7224 */ /* 0x000fe200078e000e */
[----:B------:R-:W-:Y:S02]  /*a51d0*/  MOV R44, R15 ;  /* 0x0000000f002c7202 */ /* 0x000fe40000000f00 */
[----:B------:R-:W-:Y:S08]  /*a51e0*/  HMMA.1688.F32.TF32 R12, R8, R36, R28 ;  /* 0x00000024080c723c */ /* 0x000ff0000008101c */
[----:B-1----:R-:W-:Y:S01]  /*a51f0*/  HMMA.1688.F32.TF32 R28, R232, R154, R236 ;  /* 0x0000009ae81c723c */ /* 0x002fe200000810ec */
[----:B------:R-:W-:Y:S04]  /*a5200*/  LDS R236, [R3+0x1c080] ;  /* 0x01c0800003ec7984 */ /* 0x000fe80000000800 */
[----:B------:R-:W-:Y:S04]  /*a5210*/  LDS R238, [R3+0x1e080] ;  /* 0x01e0800003ee7984 */ /* 0x000fe80000000800 */
[----:B------:R-:W-:Y:S04]  /*a5220*/  LDS R237, [R4+0x1c080] ;  /* 0x01c0800004ed7984 */ /* 0x000fe80000000800 */
[----:B------:R-:W1:Y:S03]  /*a5230*/  LDS R239, [R4+0x1e080] ;  /* 0x01e0800004ef7984 */ /* 0x000e660000000800 */
[----:B------:R-:W-:-:S02]  /*a5240*/  IMAD.MOV.U32 R41, RZ, RZ, R12 ;  /* 0x000000ffff297224 */ /* 0x000fc400078e000c */
[----:B------:R-:W-:Y:S02]  /*a5250*/  IMAD.MOV.U32 R40, RZ, RZ, R13 ;  /* 0x000000ffff287224 */ /* 0x000fe400078e000d */
[----:B------:R-:W-:Y:S02]  /*a5260*/  IMAD.MOV.U32 R37, RZ, RZ, R14 ;  /* 0x000000ffff257224 */ /* 0x000fe400078e000e */
[----:B------:R-:W-:Y:S02]  /*a5270*/  IMAD.MOV.U32 R36, RZ, RZ, R15 ;  /* 0x000000ffff247224 */ /* 0x000fe400078e000f */
[C---:B------:R-:W-:Y:S08]  /*a5280*/  HMMA.1688.F32.TF32 R12, R8.reuse, R32, R24 ;  /* 0x00000020080c723c */ /* 0x040ff00000081018 */
[----:B------:R-:W-:Y:S11]  /*a5290*/  HMMA.1688.F32.TF32 R8, R8, R156, R20 ;  /* 0x0000009c0808723c */ /* 0x000ff60000081014 */
[----:B------:R-:W-:Y:S04]  /*a52a0*/  @!UPT UIADD3 URZ, URZ, URZ, URZ ;  /* 0x0000003f3f3ff290 */ /* 0x000fe8000fffe03f */
[----:B------:R3:W-:Y:S01]  /*a52b0*/  STL.64 [R1+0x1540], R12 ;  /* 0x0015400c01007387 */ /* 0x0007e20000100a00 */
[----:B------:R2:W-:Y:S02]  /*a52c0*/  STL.64 [R1+0x1548], R14 ;  /* 0x0015480e01007387 */ /* 0x0005e40000100a00 */
[----:B------:R-:W-:Y:S05]  /*a52d0*/  STL [R1+0x4490], R28 ;  /* 0x0044901c01007387 */ /* 0x000fea0000100800 */
[----:B------:R-:W-:Y:S01]  /*a52e0*/  STL.64 [R1+0x1470], R8 ;  /* 0x0014700801007387 */ /* 0x000fe20000100a00 */
[----:B------:R1:W-:Y:S01]  /*a52f0*/  STL.64 [R1+0x1478], R10 ;  /* 0x0014780a01007387 */ /* 0x0003e20000100a00 */
[----:B------:R-:W-:Y:S02]  /*a5300*/  STL [R1+0x448c], R29 ;  /* 0x00448c1d01007387 */ /* 0x000fe40000100800 */
[----:B------:R-:W-:Y:S02]  /*a5310*/  STL [R1+0x4488], R30 ;  /* 0x0044881e01007387 */ /* 0x000fe40000100800 */
[----:B------:R-:W-:Y:S01]  /*a5320*/  STL [R1+0x4484], R31 ;  /* 0x0044841f01007387 */ /* 0x000fe20000100800 */
        /* <DEDUP_REMOVED lines=57> */
[----:B------:R-:W-:Y:S02]  /*a56c0*/  STL [R1+0x44a0], R24 ;  /* 0x0044a01801007387 */ /* 0x000fe40000100800 */
[----:B------:R-:W-:Y:S02]  /*a56d0*/  STL [R1+0x449c], R25 ;  /* 0x00449c1901007387 */ /* 0x000fe40000100800 */
[----:B------:R-:W-:Y:S01]  /*a56e0*/  STL [R1+0x4498], R26 ;  /* 0x0044981a01007387 */ /* 0x000fe20000100800 */
[----:B------:R-:W-:Y:S01]  /*a56f0*/  STL [R1+0x4494], R27 ;  /* 0x0044941b01007387 */ /* 0x000fe20000100800 */
[C---:B----4-:R-:W-:Y:S08]  /*a5700*/  HMMA.1688.F32.TF32 R20, R232.reuse, R146, R20 ;  /* 0x00000092e814723c */ /* 0x050ff00000081014 */
[C---:B--2---:R-:W-:Y:S08]  /*a5710*/  HMMA.1688.F32.TF32 R16, R232.reuse, R142, R16 ;  /* 0x0000008ee810723c */ /* 0x044ff00000081010 */
[C---:B---3--:R-:W-:Y:S08]  /*a5720*/  HMMA.1688.F32.TF32 R12, R232.reuse, R138, R12 ;  /* 0x0000008ae80c723c */ /* 0x048ff0000008100c */
[C---:B-1----:R-:W-:Y:S01]  /*a5730*/  HMMA.1688.F32.TF32 R8, R232.reuse, R134, R188 ;  /* 0x00000086e808723c */ /* 0x042fe200000810bc */
[----:B------:R-:W-:Y:S01]  /*a5740*/  STL [R1+0x44b0], R20 ;  /* 0x0044b01401007387 */ /* 0x000fe20000100800 */
[----:B------:R-:W-:Y:S02]  /*a5750*/  STL [R1+0x44ac], R21 ;  /* 0x0044ac1501007387 */ /* 0x000fe40000100800 */
[----:B------:R-:W-:Y:S02]  /*a5760*/  STL [R1+0x44a8], R22 ;  /* 0x0044a81601007387 */ /* 0x000fe40000100800 */
[----:B------:R-:W-:Y:S01]  /*a5770*/  STL [R1+0x44a4], R23 ;  /* 0x0044a41701007387 */ /* 0x000fe20000100800 */
[----:B------:R-:W-:Y:S01]  /*a5780*/  STL [R1+0x44c0], R16 ;  /* 0x0044c01001007387 */ /* 0x000fe20000100800 */
[----:B------:R-:W-:Y:S02]  /*a5790*/  STL [R1+0x44bc], R17 ;  /* 0x0044bc1101007387 */ /* 0x000fe40000100800 */
[----:B------:R-:W-:Y:S02]  /*a57a0*/  STL [R1+0x44b8], R18 ;  /* 0x0044b81201007387 */ /* 0x000fe40000100800 */
[----:B------:R-:W-:Y:S03]  /*a57b0*/  STL [R1+0x44b4], R19 ;  /* 0x0044b41301007387 */ /* 0x000fe60000100800 */
[----:B------:R-:W-:Y:S01]  /*a57c0*/  STL [R1+0x44d0], R12 ;  /* 0x0044d00c01007387 */ /* 0x000fe20000100800 */
[----:B------:R-:W-:Y:S02]  /*a57d0*/  STL [R1+0x44cc], R13 ;  /* 0x0044cc0d01007387 */ /* 0x000fe40000100800 */
[----:B------:R-:W-:Y:S02]  /*a57e0*/  STL [R1+0x44c8], R14 ;  /* 0x0044c80e01007387 */ /* 0x000fe40000100800 */
[----:B------:R-:W-:Y:S03]  /*a57f0*/  STL [R1+0x44c4], R15 ;  /* 0x0044c40f01007387 */ /* 0x000fe60000100800 */
[----:B------:R-:W-:Y:S01]  /*a5800*/  STL [R1+0x44e0], R8 ;  /* 0x0044e00801007387 */ /* 0x000fe20000100800 */
[----:B------:R-:W-:Y:S02]  /*a5810*/  STL [R1+0x44dc], R9 ;  /* 0x0044dc0901007387 */ /* 0x000fe40000100800 */
[----:B------:R-:W-:Y:S02]  /*a5820*/  STL [R1+0x44d8], R10 ;  /* 0x0044d80a01007387 */ /* 0x000fe40000100800 */
[----:B------:R1:W-:Y:S02]  /*a5830*/  STL [R1+0x44d4], R11 ;  /* 0x0044d40b01007387 */ /* 0x0003e40000100800 */
[C---:B-1----:R-:W-:Y:S08]  /*a5840*/  HMMA.1688.F32.TF32 R8, R232.reuse, R130, R184 ;  /* 0x00000082e808723c */ /* 0x042ff000000810b8 */
[C---:B------:R-:W-:Y:S08]  /*a5850*/  HMMA.1688.F32.TF32 R16, R232.reuse, R126, R180 ;  /* 0x0000007ee810723c */ /* 0x040ff000000810b4 */
[C---:B------:R-:W-:Y:S07]  /*a5860*/  HMMA.1688.F32.TF32 R12, R232.reuse, R122, R176 ;  /* 0x0000007ae80c723c */ /* 0x040fee00000810b0 */
        /* <DEDUP_REMOVED lines=97> */
[----:B---3--:R-:W2:Y:S01]  /*a5e80*/  LDL.LU R14, [R1+0x1998] ;  /* 0x00199800010e7983 */ /* 0x008ea20000300800 */
[----:B------:R-:W2:Y:S01]  /*a5e90*/  LDL.LU R15, [R1+0x199c] ;  /* 0x00199c00010f7983 */ /* 0x000ea20000300800 */
[----:B----4-:R-:W3:Y:S02]  /*a5ea0*/  LDL.LU R8, [R1+0x1960] ;  /* 0x0019600001087983 */ /* 0x010ee40000300800 */
        /* <DEDUP_REMOVED lines=35> */
[C---:B---3--:R-:W-:Y:S11]  /*a60e0*/  HMMA.1688.F32.TF32 R8, R232.reuse, R90, R8 ;  /* 0x0000005ae808723c */ /* 0x048ff60000081008 */
[----:B------:R-:W-:Y:S11]  /*a60f0*/  @!UPT UIADD3 URZ, URZ, URZ, URZ ;  /* 0x0000003f3f3ff290 */ /* 0x000ff6000fffe03f */
[----:B------:R-:W-:Y:S01]  /*a6100*/  @!UPT UIADD3 URZ, URZ, URZ, URZ ;  /* 0x0000003f3f3ff290 */ /* 0x000fe2000fffe03f */
[----:B------:R-:W-:Y:S01]  /*a6110*/  STL.64 [R1+0x10a0], R8 ;  /* 0x0010a00801007387 */ /* 0x000fe20000100a00 */
[----:B------:R2:W-:Y:S02]  /*a6120*/  STL.64 [R1+0x10a8], R10 ;  /* 0x0010a80a01007387 */ /* 0x0005e40000100a00 */
[C---:B--2---:R-:W-:Y:S08]  /*a6130*/  HMMA.1688.F32.TF32 R8, R232.reuse, R86, R12 ;  /* 0x00000056e808723c */ /* 0x044ff0000008100c */
[C---:B----4-:R-:W-:Y:S08]  /*a6140*/  HMMA.1688.F32.TF32 R16, R232.reuse, R82, R16 ;  /* 0x00000052e810723c */ /* 0x050ff00000081010 */
        /* <DEDUP_REMOVED lines=36> */
[----:B--2---:R-:W-:Y:S01]  /*a6390*/  HMMA.1688.F32.TF32 R12, R232, R158, R192 ;  /* 0x0000009ee80c723c */ /* 0x004fe200000810c0 */
[----:B------:R-:W-:Y:S04]  /*a63a0*/  LDS R232, [R3+0x1c100] ;  /* 0x01c1000003e87984 */ /* 0x000fe80000000800 */
[----:B------:R-:W-:Y:S04]  /*a63b0*/  LDS R234, [R3+0x1e100] ;  /* 0x01e1000003ea7984 */ /* 0x000fe80000000800 */
[----:B------:R-:W-:Y:S04]  /*a63c0*/  LDS R233, [R4+0x1c100] ;  /* 0x01c1000004e97984 */ /* 0x000fe80000000800 */
[----:B------:R-:W1:Y:S04]  /*a63d0*/  LDS R235, [R4+0x1e100] ;  /* 0x01e1000004eb7984 */ /* 0x000e680000000800 */
[----:B------:R-:W-:Y:S01]  /*a63e0*/  STL.64 [R1+0xfd0], R8 ;  /* 0x000fd00801007387 */ /* 0x000fe20000100a00 */
[----:B------:R2:W-:Y:S02]  /*a63f0*/  STL.64 [R1+0xfd8], R10 ;  /* 0x000fd80a01007387 */ /* 0x0005e40000100a00 */
[C---:B--2---:R-:W-:Y:S01]  /*a6400*/  HMMA.1688.F32.TF32 R8, R236.reuse, R154, R188 ;  /* 0x0000009aec08723c */ /* 0x044fe200000810bc */
[----:B------:R-:W-:Y:S01]  /*a6410*/  STL.64 [R1+0xfc0], R16 ;  /* 0x000fc01001007387 */ /* 0x000fe20000100a00 */
[----:B------:R-:W-:Y:S02]  /*a6420*/  STL.64 [R1+0xfc8], R18 ;  /* 0x000fc81201007387 */ /* 0x000fe40000100a00 */
[----:B------:R-:W-:Y:S02]  /*a6430*/  STL.64 [R1+0x8d0], R12 ;  /* 0x0008d00c01007387 */ /* 0x000fe40000100a00 */
[----:B------:R-:W-:Y:S11]  /*a6440*/  STL.64 [R1+0x8d8], R14 ;  /* 0x0008d80e01007387 */ /* 0x000ff60000100a00 */
[----:B------:R-:W-:Y:S06]  /*a6450*/  @!UPT UIADD3 URZ, URZ, URZ, URZ ;  /* 0x0000003f3f3ff290 */ /* 0x000fec000fffe03f */
        /* <DEDUP_REMOVED lines=26> */
[----:B------:R2:W-:Y:S01]  /*a6600*/  STL.64 [R1+0xf40], R16 ;  /* 0x000f401001007387 */ /* 0x0005e20000100a00 */
[----:B------:R3:W-:Y:S02]  /*a6610*/  STL.64 [R1+0xf48], R18 ;  /* 0x000f481201007387 */ /* 0x0007e40000100a00 */
[----:B------:R-:W1:Y:S05]  /*a6620*/  LDL.LU R160, [R1+0x21f0] ;  /* 0x0021f00001a07983 */ /* 0x000e6a0000300800 */
[----:B------:R-:W-:Y:S01]  /*a6630*/  STL.64 [R1+0xf30], R12 ;  /* 0x000f300c01007387 */ /* 0x000fe20000100a00 */
[----:B------:R-:W-:Y:S07]  /*a6640*/  STL.64 [R1+0xf38], R14 ;  /* 0x000f380e01007387 */ /* 0x000fee0000100a00 */
[----:B------:R-:W-:Y:S01]  /*a6650*/  STL.64 [R1+0xf20], R8 ;  /* 0x000f200801007387 */ /* 0x000fe20000100a00 */
        /* <DEDUP_REMOVED lines=64> */
[----:B--2---:R-:W4:Y:S02]  /*a6a60*/  LDL.LU R16, [R1+0x2030] ;  /* 0x0020300001107983 */ /* 0x004f240000300800 */
[----:B------:R-:W4:Y:S02]  /*a6a70*/  LDL.LU R17, [R1+0x2034] ;  /* 0x0020340001117983 */ /* 0x000f240000300800 */
[----:B---3--:R-:W4:Y:S01]  /*a6a80*/  LDL.LU R18, [R1+0x2038] ;  /* 0x0020380001127983 */ /* 0x008f220000300800 */
        /* <DEDUP_REMOVED lines=34> */
[C---:B------:R-:W-:Y:S08]  /*a6cb0*/  HMMA.1688.F32.TF32 R16, R236.reuse, R106, R20 ;  /* 0x0000006aec10723c */ /* 0x040ff00000081014 */
        /* <DEDUP_REMOVED lines=54> */
[----:B---3--:R-:W-:Y:S01]  /*a7020*/  HMMA.1688.F32.TF32 R12, R236, R158, R164 ;  /* 0x0000009eec0c723c */ /* 0x008fe200000810a4 */
[----:B------:R-:W-:Y:S04]  /*a7030*/  LDS R236, [R3+0x1c180] ;  /* 0x01c1800003ec7984 */ /* 0x000fe80000000800 */
[----:B------:R-:W-:Y:S04]  /*a7040*/  LDS R238, [R3+0x1e180] ;  /* 0x01e1800003ee7984 */ /* 0x000fe80000000800 */
[----:B------:R-:W-:Y:S04]  /*a7050*/  LDS R237, [R4+0x1c180] ;  /* 0x01c1800004ed7984 */ /* 0x000fe80000000800 */
[----:B------:R-:W2:Y:S04]  /*a7060*/  LDS R239, [R4+0x1e180] ;  /* 0x01e1800004ef7984 */ /* 0x000ea80000000800 */
[----:B------:R-:W-:Y:S01]  /*a7070*/  STL.64 [R1+0xdf0], R8 ;  /* 0x000df00801007387 */ /* 0x000fe20000100a00 */
[----:B------:R1:W-:Y:S02]  /*a7080*/  STL.64 [R1+0xdf8], R10 ;  /* 0x000df80a01007387 */ /* 0x0003e40000100a00 */
[C---:B-1----:R-:W-:Y:S01]  /*a7090*/  HMMA.1688.F32.TF32 R8, R232.reuse, R154, R160 ;  /* 0x0000009ae808723c */ /* 0x042fe200000810a0 */
[----:B------:R-:W-:Y:S01]  /*a70a0*/  STL.64 [R1+0xde0], R16 ;  /* 0x000de01001007387 */ /* 0x000fe20000100a00 */
[----:B------:R-:W-:Y:S02]  /*a70b0*/  STL.64 [R1+0xde8], R18 ;  /* 0x000de81201007387 */ /* 0x000fe40000100a00 */
[----:B------:R-:W-:Y:S02]  /*a70c0*/  STL.64 [R1+0x8b0], R12 ;  /* 0x0008b00c01007387 */ /* 0x000fe40000100a00 */
[----:B------:R1:W-:Y:S02]  /*a70d0*/  STL.64 [R1+0x8b8], R14 ;  /* 0x0008b80e01007387 */ /* 0x0003e40000100a00 */
[C---:B-1----:R-:W-:Y:S11]  /*a70e0*/  HMMA.1688.F32.TF32 R12, R232.reuse, R150, R248 ;  /* 0x00000096e80c723c */ /* 0x042ff600000810f8 */
[----:B------:R-:W-:Y:S04]  /*a70f0*/  @!UPT UIADD3 URZ, URZ, URZ, URZ ;  /* 0x0000003f3f3ff290 */ /* 0x000fe8000fffe03f */
[----:B------:R-:W-:Y:S01]  /*a7100*/  STL.64 [R1+0x8a0], R8 ;  /* 0x0008a00801007387 */ /* 0x000fe20000100a00 */
[----:B------:R1:W-:Y:S02]  /*a7110*/  STL.64 [R1+0x8a8], R10 ;  /* 0x0008a80a01007387 */ /* 0x0003e40000100a00 */
[C---:B-1----:R-:W-:Y:S01]  /*a7120*/  HMMA.1688.F32.TF32 R8, R232.reuse, R146, R244 ;  /* 0x00000092e808723c */ /* 0x042fe200000810f4 */
[----:B------:R-:W-:Y:S04]  /*a7130*/  STL.64 [R1+0x47e0], R146 ;  /* 0x0047e09201007387 */ /* 0x000fe80000100a00 */
[----:B------:R-:W-:Y:S02]  /*a7140*/  STL.64 [R1+0xdd0], R12 ;  /* 0x000dd00c01007387 */ /* 0x000fe40000100a00 */
[----:B------:R-:W-:Y:S02]  /*a7150*/  STL.64 [R1+0xdd8], R14 ;  /* 0x000dd80e01007387 */ /* 0x000fe40000100a00 */
[----:B------:R-:W-:Y:S11]  /*a7160*/  STL.64 [R1+0x47d8], R144 ;  /* 0x0047d89001007387 */ /* 0x000ff60000100a00 */
[----:B------:R-:W-:Y:S03]  /*a7170*/  @!UPT UIADD3 URZ, URZ, URZ, URZ ;  /* 0x0000003f3f3ff290 */ /* 0x000fe6000fffe03f */
[----:B------:R-:W-:Y:S01]  /*a7180*/  STL.64 [R1+0xdc0], R8 ;  /* 0x000dc00801007387 */ /* 0x000fe20000100a00 */
[----:B------:R1:W-:Y:S02]  /*a7190*/  STL.64 [R1+0xdc8], R10 ;  /* 0x000dc80a01007387 */ /* 0x0003e40000100a00 */
[C---:B-1----:R-:W-:Y:S01]  /*a71a0*/  HMMA.1688.F32.TF32 R8, R232.reuse, R142, R240 ;  /* 0x0000008ee808723c */ /* 0x042fe200000810f0 */
[----:B------:R-:W2:Y:S11]  /*a71b0*/  LDL.LU R240, [R1+0x23b0] ;  /* 0x0023b00001f07983 */ /* 0x000eb60000300800 */
[----:B------:R-:W-:Y:S11]  /*a71c0*/  @!UPT UIADD3 URZ, URZ, URZ, URZ ;  /* 0x0000003f3f3ff290 */ /* 0x000ff6000fffe03f */
[----:B------:R1:W-:Y:S01]  /*a71d0*/  STL.64 [R1+0xdb0], R8 ;  /* 0x000db00801007387 */ /* 0x0003e20000100a00 */
[----:B------:R3:W-:Y:S02]  /*a71e0*/  STL.64 [R1+0xdb8], R10 ;  /* 0x000db80a01007387 */ /* 0x0007e40000100a00 */
[----:B------:R-:W2:Y:S02]  /*a71f0*/  LDL.LU R241, [R1+0x23b4] ;  /* 0x0023b40001f17983 */ /* 0x000ea40000300800 */
[----:B------:R-:W2:Y:S01]  /*a7200*/  LDL.LU R242, [R1+0x23b8] ;  /* 0x0023b80001f27983 */ /* 0x000ea20000300800 */
[----:B------:R-:W2:Y:S01]  /*a7210*/  LDL.LU R243, [R1+0x23bc] ;  /* 0x0023bc0001f37983 */ /* 0x000ea20000300800 */
        /* <DEDUP_REMOVED lines=76> */
[----:B------:R-:W4:Y:S02]  /*a76e0*/  LDL.LU R144, [R1+0x2f20] ;  /* 0x002f200001907983 */ /* 0x000f240000300800 */
[----:B------:R-:W4:Y:S02]  /*a76f0*/  LDL.LU R145, [R1+0x2f24] ;  /* 0x002f240001917983 */ /* 0x000f240000300800 */
[----:B------:R-:W4:Y:S01]  /*a7700*/  LDL.LU R146, [R1+0x2f28] ;  /* 0x002f280001927983 */ /* 0x000f220000300800 */
[----:B------:R-:W4:Y:S01]  /*a7710*/  LDL.LU R147, [R1+0x2f2c] ;  /* 0x002f2c0001937983 */ /* 0x000f220000300800 */
[----:B-1----:R-:W4:Y:S02]  /*a7720*/  LDL.LU R8, [R1+0x2f10] ;  /* 0x002f100001087983 */ /* 0x002f240000300800 */
[----:B------:R-:W4:Y:S02]  /*a7730*/  LDL.LU R9, [R1+0x2f14] ;  /* 0x002f140001097983 */ /* 0x000f240000300800 */
[----:B---3--:R-:W4:Y:S01]  /*a7740*/  LDL.LU R10, [R1+0x2f18] ;  /* 0x002f1800010a7983 */ /* 0x008f220000300800 */
        /* <DEDUP_REMOVED lines=27> */
[----:B-1----:R-:W3:Y:S01]  /*a7900*/  LDL.LU R140, [R1+0x2f30] ;  /* 0x002f3000018c7983 */ /* 0x002ee20000300800 */
[----:B------:R-:W3:Y:S02]  /*a7910*/  LDL.LU R141, [R1+0x2f34] ;  /* 0x002f3400018d7983 */ /* 0x000ee40000300800 */
[----:B------:R-:W3:Y:S02]  /*a7920*/  LDL.LU R142, [R1+0x2f38] ;  /* 0x002f3800018e7983 */ /* 0x000ee40000300800 */
[----:B------:R-:W3:Y:S01]  /*a7930*/  LDL.LU R143, [R1+0x2f3c] ;  /* 0x002f3c00018f7983 */ /* 0x000ee20000300800 */
[----:B------:R-:W-:Y:S01]  /*a7940*/  STL.64 [R1+0x47c0], R138 ;  /* 0x0047c08a01007387 */ /* 0x000fe20000100a00 */
[----:B------:R4:W-:Y:S01]  /*a7950*/  STL.64 [R1+0x47b8], R136 ;  /* 0x0047b88801007387 */ /* 0x0009e20000100a00 */
[C---:B--2---:R-:W-:Y:S08]  /*a7960*/  HMMA.1688.F32.TF32 R12, R232.reuse, R126, R12 ;  /* 0x0000007ee80c723c */ /* 0x044ff0000008100c */
[C---:B---3--:R-:W-:Y:S08]  /*a7970*/  HMMA.1688.F32.TF32 R140, R232.reuse, R138, R140 ;  /* 0x0000008ae88c723c */ /* 0x048ff0000008108c */
[C---:B----4-:R-:W-:Y:S08]  /*a7980*/  HMMA.1688.F32.TF32 R136, R232.reuse, R130, R8 ;  /* 0x00000082e888723c */ /* 0x050ff00000081008 */
[C---:B------:R-:W-:Y:S07]  /*a7990*/  HMMA.1688.F32.TF32 R8, R232.reuse, R122, R16 ;  /* 0x0000007ae808723c */ /* 0x040fee0000081010 */
[----:B------:R-:W-:Y:S01]  /*a79a0*/  STL.64 [R1+0xda0], R140 ;  /* 0x000da08c01007387 */ /* 0x000fe20000100a00 */
[----:B------:R1:W-:Y:S02]  /*a79b0*/  STL.64 [R1+0xda8], R142 ;  /* 0x000da88e01007387 */ /* 0x0003e40000100a00 */
[C---:B-1----:R-:W-:Y:S08]  /*a79c0*/  HMMA.1688.F32.TF32 R140, R232.reuse, R134, R144 ;  /* 0x00000086e88c723c */ /* 0x042ff00000081090 */
[C---:B------:R-:W-:Y:S11]  /*a79d0*/  HMMA.1688.F32.TF32 R16, R232.reuse, R118, R20 ;  /* 0x00000076e810723c */ /* 0x040ff60000081014 */
[----:B------:R-:W-:Y:S04]  /*a79e0*/  @!UPT UIADD3 URZ, URZ, URZ, URZ ;  /* 0x0000003f3f3ff290 */ /* 0x000fe8000fffe03f */
        /* <DEDUP_REMOVED lines=73> */
[----:B------:R1:W-:Y:S01]  /*a7e80*/  STL.64 [R1+0xc00], R16 ;  /* 0x000c001001007387 */ /* 0x0003e20000100a00 */
[----:B------:R2:W-:Y:S02]  /*a7e90*/  STL.64 [R1+0xc08], R18 ;  /* 0x000c081201007387 */ /* 0x0005e40000100a00 */
[----:B------:R-:W3:Y:S01]  /*a7ea0*/  LDL.LU R240, [R1+0x2bb0] ;  /* 0x002bb00001f07983 */ /* 0x000ee20000300800 */
[----:B------:R-:W-:Y:S04]  /*a7eb0*/  LDS R232, [R3+0x1c200] ;  /* 0x01c2000003e87984 */ /* 0x000fe80000000800 */
[----:B------:R-:W-:Y:S04]  /*a7ec0*/  LDS R234, [R3+0x1e200] ;  /* 0x01e2000003ea7984 */ /* 0x000fe80000000800 */
[----:B------:R-:W-:Y:S04]  /*a7ed0*/  LDS R233, [R4+0x1c200] ;  /* 0x01c2000004e97984 */ /* 0x000fe80000000800 */
[----:B------:R-:W4:Y:S04]  /*a7ee0*/  LDS R235, [R4+0x1e200] ;  /* 0x01e2000004eb7984 */ /* 0x000f280000000800 */
[----:B------:R1:W-:Y:S01]  /*a7ef0*/  STL.64 [R1+0x890], R12 ;  /* 0x0008900c01007387 */ /* 0x0003e20000100a00 */
[----:B------:R1:W-:Y:S02]  /*a7f00*/  STL.64 [R1+0x898], R14 ;  /* 0x0008980e01007387 */ /* 0x0003e40000100a00 */
[----:B------:R1:W-:Y:S02]  /*a7f10*/  STL.64 [R1+0x880], R8 ;  /* 0x0008800801007387 */ /* 0x0003e40000100a00 */
[----:B------:R1:W-:Y:S01]  /*a7f20*/  STL.64 [R1+0x888], R10 ;  /* 0x0008880a01007387 */ /* 0x0003e20000100a00 */
        /* <DEDUP_REMOVED lines=71> */
[----:B-1----:R-:W3:Y:S01]  /*a83a0*/  LDL.LU R16, [R1+0x2d30] ;  /* 0x002d300001107983 */ /* 0x002ee20000300800 */
[----:B------:R-:W3:Y:S01]  /*a83b0*/  LDL.LU R17, [R1+0x2d34] ;  /* 0x002d340001117983 */ /* 0x000ee20000300800 */
[----:B--2---:R-:W3:Y:S02]  /*a83c0*/  LDL.LU R18, [R1+0x2d38] ;  /* 0x002d380001127983 */ /* 0x004ee40000300800 */
        /* <DEDUP_REMOVED lines=51> */
[----:B------:R-:W3:Y:S01]  /*a8700*/  LDL.LU.64 R144, [R1+0x47d8] ;  /* 0x0047d80001907983 */ /* 0x000ee20000300a00 */
[C---:B--2---:R-:W-:Y:S11]  /*a8710*/  HMMA.1688.F32.TF32 R140, R236.reuse, R146, R140 ;  /* 0x00000092ec8c723c */ /* 0x044ff6000008108c */
[----:B------:R-:W-:Y:S11]  /*a8720*/  @!UPT UIADD3 URZ, URZ, URZ, URZ ;  /* 0x0000003f3f3ff290 */ /* 0x000ff6000fffe03f */
[----:B------:R-:W-:Y:S01]  /*a8730*/  @!UPT UIADD3 URZ, URZ, URZ, URZ ;  /* 0x0000003f3f3ff290 */ /* 0x000fe2000fffe03f */
[----:B------:R-:W-:Y:S01]  /*a8740*/  STL.64 [R1+0xbe0], R140 ;  /* 0x000be08c01007387 */ /* 0x000fe20000100a00 */
[----:B------:R1:W-:Y:S03]  /*a8750*/  STL.64 [R1+0xbe8], R142 ;  /* 0x000be88e01007387 */ /* 0x0003e60000100a00 */
[----:B-1----:R-:W3:Y:S01]  /*a8760*/  LDL.LU.64 R142, [R1+0x47d0] ;  /* 0x0047d000018e7983 */ /* 0x002ee20000300a00 */
[----:B------:R-:W2:Y:S01]  /*a8770*/  LDL.LU.64 R140, [R1+0x47c8] ;  /* 0x0047c800018c7983 */ /* 0x000ea20000300a00 */
[C---:B---3--:R-:W-:Y:S11]  /*a8780*/  HMMA.1688.F32.TF32 R136, R236.reuse, R142, R136 ;  /* 0x0000008eec88723c */ /* 0x048ff60000081088 */
[----:B------:R-:W-:Y:S11]  /*a8790*/  @!UPT UIADD3 URZ, URZ, URZ, URZ ;  /* 0x0000003f3f3ff290 */ /* 0x000ff6000fffe03f */
[----:B------:R-:W-:Y:S01]  /*a87a0*/  @!UPT UIADD3 URZ, URZ, URZ, URZ ;  /* 0x0000003f3f3ff290 */ /* 0x000fe2000fffe03f */
[----:B------:R-:W-:Y:S01]  /*a87b0*/  STL.64 [R1+0xbd0], R136 ;  /* 0x000bd08801007387 */ /* 0x000fe20000100a00 */
[----:B------:R1:W-:Y:S03]  /*a87c0*/  STL.64 [R1+0xbd8], R138 ;  /* 0x000bd88a01007387 */ /* 0x0003e60000100a00 */
[----:B-1----:R-:W3:Y:S01]  /*a87d0*/  LDL.LU.64 R138, [R1+0x47c0] ;  /* 0x0047c000018a7983 */ /* 0x002ee20000300a00 */
[----:B------:R-:W2:Y:S01]  /*a87e0*/  LDL.LU.64 R136, [R1+0x47b8] ;  /* 0x0047b80001887983 */ /* 0x000ea20000300a00 */
[C---:B------:R-:W-:Y:S08]  /*a87f0*/  HMMA.1688.F32.TF32 R12, R236.reuse, R134, R12 ;  /* 0x00000086ec0c723c */ /* 0x040ff0000008100c */
[C---:B---3--:R-:W-:Y:S11]  /*a8800*/  HMMA.1688.F32.TF32 R8, R236.reuse, R138, R8 ;  /* 0x0000008aec08723c */ /* 0x048ff60000081008 */
[----:B------:R-:W-:Y:S11]  /*a8810*/  @!UPT UIADD3 URZ, URZ, URZ, URZ ;  /* 0x0000003f3f3ff290 */ /* 0x000ff6000fffe03f */
[----:B------:R-:W-:Y:S01]  /*a8820*/  @!UPT UIADD3 URZ, URZ, URZ, URZ ;  /* 0x0000003f3f3ff290 */ /* 0x000fe2000fffe03f */
[----:B------:R-:W-:Y:S01]  /*a8830*/  STL.64 [R1+0xbc0], R8 ;  /* 0x000bc00801007387 */ /* 0x000fe20000100a00 */
[----:B------:R1:W-:Y:S02]  /*a8840*/  STL.64 [R1+0xbc8], R10 ;  /* 0x000bc80a01007387 */ /* 0x0003e40000100a00 */
[C---:B-1----:R-:W-:Y:S08]  /*a8850*/  HMMA.1688.F32.TF32 R8, R236.reuse, R130, R16 ;  /* 0x00000082ec08723c */ /* 0x042ff00000081010 */
[C---:B------:R-:W-:Y:S01]  /*a8860*/  HMMA.1688.F32.TF32 R16, R236.reuse, R126, R20 ;  /* 0x0000007eec10723c */ /* 0x040fe20000081014 */
[----:B------:R-:W-:Y:S01]  /*a8870*/  STL.64 [R1+0xbb0], R12 ;  /* 0x000bb00c01007387 */ /* 0x000fe20000100a00 */
[----:B------:R1:W-:Y:S06]  /*a8880*/  STL.64 [R1+0xbb8], R14 ;  /* 0x000bb80e01007387 */ /* 0x0003ec0000100a00 */
        /* <DEDUP_REMOVED lines=68> */
[----:B------:R-:W-:Y:S02]  /*a8cd0*/  STL.64 [R1+0xa48], R18 ;  /* 0x000a481201007387 */ /* 0x000fe40000100a00 */
[----:B------:R-:W3:Y:S05]  /*a8ce0*/  LDL.LU R244, [R1+0x2a30] ;  /* 0x002a300001f47983 */ /* 0x000eea0000300800 */
[----:B------:R1:W-:Y:S01]  /*a8cf0*/  STL.64 [R1+0xa30], R12 ;  /* 0x000a300c01007387 */ /* 0x0003e20000100a00 */
[----:B------:R1:W-:Y:S07]  /*a8d00*/  STL.64 [R1+0xa38], R14 ;  /* 0x000a380e01007387 */ /* 0x0003ee0000100a00 */
[----:B------:R1:W-:Y:S01]  /*a8d10*/  STL.64 [R1+0xa20], R8 ;  /* 0x000a200801007387 */ /* 0x0003e20000100a00 */
[----:B------:R1:W-:Y:S02]  /*a8d20*/  STL.64 [R1+0xa28], R10 ;  /* 0x000a280a01007387 */ /* 0x0003e40000100a00 */
        /* <DEDUP_REMOVED lines=67> */
[----:B-1----:R-:W4:Y:S02]  /*a9160*/  LDL.LU R12, [R1+0x2390] ;  /* 0x00239000010c7983 */ /* 0x002f240000300800 */
        /* <DEDUP_REMOVED lines=39> */
[----:B--2---:R-:W-:Y:S08]  /*a93e0*/  HMMA.1688.F32.TF32 R236, R236, R158, R8 ;  /* 0x0000009eecec723c */ /* 0x004ff00000081008 */
[C---:B----4-:R-:W-:Y:S11]  /*a93f0*/  HMMA.1688.F32.TF32 R8, R232.reuse, R154, R12 ;  /* 0x0000009ae808723c */ /* 0x050ff6000008100c */
[----:B------:R-:W-:Y:S04]  /*a9400*/  @!UPT UIADD3 URZ, URZ, URZ, URZ ;  /* 0x0000003f3f3ff290 */ /* 0x000fe8000fffe03f */
[----:B------:R-:W-:Y:S01]  /*a9410*/  STL.64 [R1+0x870], R236 ;  /* 0x000870ec01007387 */ /* 0x000fe20000100a00 */
[----:B------:R-:W-:Y:S07]  /*a9420*/  STL.64 [R1+0x878], R238 ;  /* 0x000878ee01007387 */ /* 0x000fee0000100a00 */
[----:B------:R-:W-:Y:S02]  /*a9430*/  STL.64 [R1+0x860], R8 ;  /* 0x0008600801007387 */ /* 0x000fe40000100a00 */
[----:B------:R3:W-:Y:S01]  /*a9440*/  STL.64 [R1+0x868], R10 ;  /* 0x0008680a01007387 */ /* 0x0007e20000100a00 */
[C---:B------:R-:W-:Y:S01]  /*a9450*/  HMMA.1688.F32.TF32 R12, R232.reuse, R142, R24 ;  /* 0x0000008ee80c723c */ /* 0x040fe20000081018 */
[----:B------:R-:W-:Y:S04]  /*a9460*/  LDS R236, [R3+0x1c280] ;  /* 0x01c2800003ec7984 */ /* 0x000fe80000000800 */
[----:B------:R-:W-:Y:S04]  /*a9470*/  LDS R238, [R3+0x1e280] ;  /* 0x01e2800003ee7984 */ /* 0x000fe80000000800 */
[----:B------:R-:W-:Y:S04]  /*a9480*/  LDS R237, [R4+0x1c280] ;  /* 0x01c2800004ed7984 */ /* 0x000fe80000000800 */
[----:B------:R-:W1:Y:S01]  /*a9490*/  LDS R239, [R4+0x1e280] ;  /* 0x01e2800004ef7984 */ /* 0x000e620000000800 */
[C---:B---3--:R-:W-:Y:S08]  /*a94a0*/  HMMA.1688.F32.TF32 R8, R232.reuse, R150, R16 ;  /* 0x00000096e808723c */ /* 0x048ff00000081010 */
[C---:B------:R-:W-:Y:S11]  /*a94b0*/  HMMA.1688.F32.TF32 R16, R232.reuse, R146, R20 ;  /* 0x00000092e810723c */ /* 0x040ff60000081014 */
[----:B------:R-:W-:Y:S04]  /*a94c0*/  @!UPT UIADD3 URZ, URZ, URZ, URZ ;  /* 0x0000003f3f3ff290 */ /* 0x000fe8000fffe03f */
[----:B------:R-:W-:Y:S01]  /*a94d0*/  STL.64 [R1+0xa10], R8 ;  /* 0x000a100801007387 */ /* 0x000fe20000100a00 */
[----:B------:R2:W-:Y:S02]  /*a94e0*/  STL.64 [R1+0xa18], R10 ;  /* 0x000a180a01007387 */ /* 0x0005e40000100a00 */
[C---:B--2---:R-:W-:Y:S05]  /*a94f0*/  HMMA.1688.F32.TF32 R8, R232.reuse, R138, R28 ;  /* 0x0000008ae808723c */ /* 0x044fea000008101c */
[----:B------:R-:W-:Y:S01]  /*a9500*/  STL.64 [R1+0xa00], R16 ;  /* 0x000a001001007387 */ /* 0x000fe20000100a00 */
[----:B------:R2:W-:Y:S02]  /*a9510*/  STL.64 [R1+0xa08], R18 ;  /* 0x000a081201007387 */ /* 0x0005e40000100a00 */
[----:B------:R-:W-:Y:S02]  /*a9520*/  STL.64 [R1+0x9f0], R12 ;  /* 0x0009f00c01007387 */ /* 0x000fe40000100a00 */
[----:B------:R3:W-:Y:S01]  /*a9530*/  STL.64 [R1+0x9f8], R14 ;  /* 0x0009f80e01007387 */ /* 0x0007e20000100a00 */
[C---:B--2---:R-:W-:Y:S08]  /*a9540*/  HMMA.1688.F32.TF32 R16, R232.reuse, R134, R228 ;  /* 0x00000086e810723c */ /* 0x044ff000000810e4 */
[C---:B---3--:R-:W-:Y:S04]  /*a9550*/  HMMA.1688.F32.TF32 R12, R232.reuse, R130, R224 ;  /* 0x00000082e80c723c */ /* 0x048fe800000810e0 */
[----:B------:R-:W-:Y:S01]  /*a9560*/  STL.64 [R1+0x9e0], R8 ;  /* 0x0009e00801007387 */ /* 0x000fe20000100a00 */
[----:B------:R2:W-:Y:S03]  /*a9570*/  STL.64 [R1+0x9e8], R10 ;  /* 0x0009e80a01007387 */ /* 0x0005e60000100a00 */
        /* <DEDUP_REMOVED lines=169> */
[C---:B----4-:R-:W-:Y:S11]  /*aa010*/  HMMA.1688.F32.TF32 R8, R232.reuse, R50, R8 ;  /* 0x00000032e808723c */ /* 0x050ff60000081008 */
[----:B------:R-:W-:Y:S11]  /*aa020*/  @!UPT UIADD3 URZ, URZ, URZ, URZ ;  /* 0x0000003f3f3ff290 */ /* 0x000ff6000fffe03f */
[----:B------:R-:W-:Y:S01]  /*aa030*/  @!UPT UIADD3 URZ, URZ, URZ, URZ ;  /* 0x0000003f3f3ff290 */ /* 0x000fe2000fffe03f */
[----:B------:R-:W-:Y:S01]  /*aa040*/  STL.64 [R1+0x800], R8 ;  /* 0x0008000801007387 */ /* 0x000fe20000100a00 */
[----:B------:R3:W-:Y:S02]  /*aa050*/  STL.64 [R1+0x808], R10 ;  /* 0x0008080a01007387 */ /* 0x0007e40000100a00 */
[C---:B---3--:R-:W-:Y:S08]  /*aa060*/  HMMA.1688.F32.TF32 R8, R232.reuse, R46, R12 ;  /* 0x0000002ee808723c */ /* 0x048ff0000008100c */
[C---:B--2---:R-:W-:Y:S11]  /*aa070*/  HMMA.1688.F32.TF32 R12, R232.reuse, R42, R16 ;  /* 0x0000002ae80c723c */ /* 0x044ff60000081010 */
[----:B------:R-:W-:Y:S04]  /*aa080*/  @!UPT UIADD3 URZ, URZ, URZ, URZ ;  /* 0x0000003f3f3ff290 */ /* 0x000fe8000fffe03f */
[----:B------:R-:W-:Y:S01]  /*aa090*/  STL.64 [R1+0x7f0], R8 ;  /* 0x0007f00801007387 */ /* 0x000fe20000100a00 */
[----:B------:R1:W-:Y:S02]  /*aa0a0*/  STL.64 [R1+0x7f8], R10 ;  /* 0x0007f80a01007387 */ /* 0x0003e40000100a00 */
[C---:B-1----:R-:W-:Y:S08]  /*aa0b0*/  HMMA.1688.F32.TF32 R8, R232.reuse, R38, R20 ;  /* 0x00000026e808723c */ /* 0x042ff00000081014 */
[C---:B------:R-:W-:Y:S01]  /*aa0c0*/  HMMA.1688.F32.TF32 R16, R232.reuse, R34, R24 ;  /* 0x00000022e810723c */ /* 0x040fe20000081018 */
[----:B------:R-:W-:Y:S01]  /*aa0d0*/  STL.64 [R1+0x7e0], R12 ;  /* 0x0007e00c01007387 */ /* 0x000fe20000100a00 */
[----:B------:R1:W-:Y:S06]  /*aa0e0*/  STL.64 [R1+0x7e8], R14 ;  /* 0x0007e80e01007387 */ /* 0x0003ec0000100a00 */
[----:B-1----:R-:W-:Y:S01]  /*aa0f0*/  HMMA.1688.F32.TF32 R12, R232, R158, R28 ;  /* 0x0000009ee80c723c */ /* 0x002fe2000008101c */
        /* <DEDUP_REMOVED lines=10> */
[----:B------:R2:W-:Y:S02]  /*aa1a0*/  STL.64 [R1+0x7b8], R14 ;  /* 0x0007b80e01007387 */ /* 0x0005e40000100a00 */
[C---:B--2---:R-:W-:Y:S11]  /*aa1b0*/  HMMA.1688.F32.TF32 R12, R236.reuse, R150, R224 ;  /* 0x00000096ec0c723c */ /* 0x044ff600000810e0 */
[----:B------:R-:W-:Y:S04]  /*aa1c0*/  @!UPT UIADD3 URZ, URZ, URZ, URZ ;  /* 0x0000003f3f3ff290 */ /* 0x000fe8000fffe03f */
[----:B------:R-:W-:Y:S01]  /*aa1d0*/  STL.64 [R1+0x7a0], R8 ;  /* 0x0007a00801007387 */ /* 0x000fe20000100a00 */
[----:B------:R2:W-:Y:S02]  /*aa1e0*/  STL.64 [R1+0x7a8], R10 ;  /* 0x0007a80a01007387 */ /* 0x0005e40000100a00 */
[C---:B--2---:R-:W-:Y:S08]  /*aa1f0*/  HMMA.1688.F32.TF32 R8, R236.reuse, R146, R220 ;  /* 0x00000092ec08723c */ /* 0x044ff000000810dc */
        /* <DEDUP_REMOVED lines=166> */
[C---:B----4-:R-:W-:Y:S08]  /*aac60*/  HMMA.1688.F32.TF32 R8, R236.reuse, R70, R8 ;  /* 0x00000046ec08723c */ /* 0x050ff00000081008 */
[C---:B---3--:R-:W-:Y:S11]  /*aac70*/  HMMA.1688.F32.TF32 R12, R236.reuse, R66, R12 ;  /* 0x00000042ec0c723c */ /* 0x048ff6000008100c */
[----:B------:R-:W-:Y:S04]  /*aac80*/  @!UPT UIADD3 URZ, URZ, URZ, URZ ;  /* 0x0000003f3f3ff290 */ /* 0x000fe8000fffe03f */
[----:B------:R-:W-:Y:S01]  /*aac90*/  STL.64 [R1+0x1380], R8 ;  /* 0x0013800801007387 */ /* 0x000fe20000100a00 */
[----:B------:R2:W-:Y:S02]  /*aaca0*/  STL.64 [R1+0x1388], R10 ;  /* 0x0013880a01007387 */ /* 0x0005e40000100a00 */
[C---:B--2---:R-:W-:Y:S08]  /*aacb0*/  HMMA.1688.F32.TF32 R8, R236.reuse, R62, R16 ;  /* 0x0000003eec08723c */ /* 0x044ff00000081010 */
        /* <DEDUP_REMOVED lines=30> */
[----:B------:R2:W-:Y:S02]  /*aaea0*/  STL.64 [R1+0x1438], R18 ;  /* 0x0014381201007387 */ /* 0x0005e40000100a00 */
[----:B------:R-:W-:Y:S02]  /*aaeb0*/  STL.64 [R1+0x1420], R12 ;  /* 0x0014200c01007387 */ /* 0x000fe40000100a00 */
[----:B------:R3:W-:Y:S02]  /*aaec0*/  STL.64 [R1+0x1428], R14 ;  /* 0x0014280e01007387 */ /* 0x0007e40000100a00 */
        /* <DEDUP_REMOVED lines=161> */
[C---:B--2---:R-:W-:Y:S08]  /*ab8e0*/  HMMA.1688.F32.TF32 R16, R232.reuse, R82, R16 ;  /* 0x00000052e810723c */ /* 0x044ff00000081010 */
        /* <DEDUP_REMOVED lines=468> */
[----:B------:R-:W-:Y:S02]  /*ad630*/  STL.64 [R1+0x2578], R18 ;  /* 0x0025781201007387 */ /* 0x000fe40000100a00 */
[----:B------:R-:W2:Y:S01]  /*ad640*/  LDL.LU R240, [R1+0x1e20] ;  /* 0x001e200001f07983 */ /* 0x000ea20000300800 */
[----:B------:R-:W-:Y:S04]  /*ad650*/  LDS R232, [R3+0x1c500] ;  /* 0x01c5000003e87984 */ /* 0x000fe80000000800 */
[----:B------:R-:W-:Y:S04]  /*ad660*/  LDS R234, [R3+0x1e500] ;  /* 0x01e5000003ea7984 */ /* 0x000fe80000000800 */
[----:B------:R-:W-:Y:S04]  /*ad670*/  LDS R233, [R4+0x1c500] ;  /* 0x01c5000004e97984 */ /* 0x000fe80000000800 */
[----:B------:R-:W1:Y:S04]  /*ad680*/  LDS R235, [R4+0x1e500] ;  /* 0x01e5000004eb7984 */ /* 0x000e680000000800 */
        /* <DEDUP_REMOVED lines=79> */
[----:B-1----:R-:W4:Y:S01]  /*adb80*/  LDL.LU R8, [R1+0x2100] ;  /* 0x0021000001087983 */ /* 0x002f220000300800 */
        /* <DEDUP_REMOVED lines=63> */
[C---:B----4-:R-:W-:Y:S01]  /*adf80*/  HMMA.1688.F32.TF32 R8, R236.reuse, R134, R8 ;  /* 0x00000086ec08723c */ /* 0x050fe20000081008 */
[----:B------:R-:W4:Y:S07]  /*adf90*/  LDL.LU.64 R136, [R1+0x4788] ;  /* 0x0047880001887983 */ /* 0x000f2e0000300a00 */
[C---:B------:R-:W-:Y:S08]  /*adfa0*/  HMMA.1688.F32.TF32 R16, R236.reuse, R126, R16 ;  /* 0x0000007eec10723c */ /* 0x040ff00000081010 */
[C---:B---3--:R-:W-:Y:S11]  /*adfb0*/  HMMA.1688.F32.TF32 R244, R236.reuse, R138, R244 ;  /* 0x0000008aecf4723c */ /* 0x048ff600000810f4 */
[----:B------:R-:W-:Y:S11]  /*adfc0*/  @!UPT UIADD3 URZ, URZ, URZ, URZ ;  /* 0x0000003f3f3ff290 */ /* 0x000ff6000fffe03f */
[----:B------:R-:W-:Y:S01]  /*adfd0*/  @!UPT UIADD3 URZ, URZ, URZ, URZ ;  /* 0x0000003f3f3ff290 */ /* 0x000fe2000fffe03f */
[----:B------:R-:W-:Y:S01]  /*adfe0*/  STL.64 [R1+0x2530], R244 ;  /* 0x002530f401007387 */ /* 0x000fe20000100a00 */
[----:B------:R1:W-:Y:S03]  /*adff0*/  STL.64 [R1+0x2538], R246 ;  /* 0x002538f601007387 */ /* 0x0003e60000100a00 */
[----:B-1----:R-:W3:Y:S01]  /*ae000*/  LDL.LU.64 R246, [R1+0x4780] ;  /* 0x0047800001f67983 */ /* 0x002ee20000300a00 */
[----:B------:R-:W2:Y:S02]  /*ae010*/  LDL.LU.64 R244, [R1+0x4778] ;  /* 0x0047780001f47983 */ /* 0x000ea40000300a00 */
[----:B------:R-:W-:Y:S02]  /*ae020*/  STL.64 [R1+0x2520], R8 ;  /* 0x0025200801007387 */ /* 0x000fe40000100a00 */
[----:B------:R1:W-:Y:S02]  /*ae030*/  STL.64 [R1+0x2528], R10 ;  /* 0x0025280a01007387 */ /* 0x0003e40000100a00 */
[C---:B-1----:R-:W-:Y:S08]  /*ae040*/  HMMA.1688.F32.TF32 R8, R236.reuse, R130, R12 ;  /* 0x00000082ec08723c */ /* 0x042ff0000008100c */
[C---:B------:R-:W-:Y:S11]  /*ae050*/  HMMA.1688.F32.TF32 R12, R236.reuse, R122, R20 ;  /* 0x0000007aec0c723c */ /* 0x040ff60000081014 */
[----:B------:R-:W-:Y:S04]  /*ae060*/  @!UPT UIADD3 URZ, URZ, URZ, URZ ;  /* 0x0000003f3f3ff290 */ /* 0x000fe8000fffe03f */
[----:B------:R-:W-:Y:S01]  /*ae070*/  STL.64 [R1+0x2510], R8 ;  /* 0x0025100801007387 */ /* 0x000fe20000100a00 */
[----:B------:R1:W-:Y:S02]  /*ae080*/  STL.64 [R1+0x2518], R10 ;  /* 0x0025180a01007387 */ /* 0x0003e40000100a00 */
[C---:B-1----:R-:W-:Y:S01]  /*ae090*/  HMMA.1688.F32.TF32 R8, R236.reuse, R118, R24 ;  /* 0x00000076ec08723c */ /* 0x042fe20000081018 */
[----:B------:R-:W-:Y:S01]  /*ae0a0*/  STL.64 [R1+0x2500], R16 ;  /* 0x0025001001007387 */ /* 0x000fe20000100a00 */
[----:B------:R1:W-:Y:S03]  /*ae0b0*/  STL.64 [R1+0x2508], R18 ;  /* 0x0025081201007387 */ /* 0x0003e60000100a00 */
[----:B------:R-:W-:Y:S02]  /*ae0c0*/  STL.64 [R1+0x24f0], R12 ;  /* 0x0024f00c01007387 */ /* 0x000fe40000100a00 */
[----:B------:R4:W-:Y:S01]  /*ae0d0*/  STL.64 [R1+0x24f8], R14 ;  /* 0x0024f80e01007387 */ /* 0x0009e20000100a00 */
[C---:B-1----:R-:W-:Y:S08]  /*ae0e0*/  HMMA.1688.F32.TF32 R16, R236.reuse, R114, R28 ;  /* 0x00000072ec10723c */ /* 0x042ff0000008101c */
[C---:B----4-:R-:W-:Y:S07]  /*ae0f0*/  HMMA.1688.F32.TF32 R12, R236.reuse, R110, R228 ;  /* 0x0000006eec0c723c */ /* 0x050fee00000810e4 */
        /* <DEDUP_REMOVED lines=57> */
[----:B------:R1:W-:Y:S01]  /*ae490*/  STL.64 [R1+0x23b0], R16 ;  /* 0x0023b01001007387 */ /* 0x0003e20000100a00 */
[----:B------:R4:W-:Y:S02]  /*ae4a0*/  STL.64 [R1+0x23b8], R18 ;  /* 0x0023b81201007387 */ /* 0x0009e40000100a00 */
        /* <DEDUP_REMOVED lines=70> */
[----:B----4-:R-:W2:Y:S01]  /*ae910*/  LDL.LU R18, [R1+0x1a58] ;  /* 0x001a580001127983 */ /* 0x010ea20000300800 */
        /* <DEDUP_REMOVED lines=37> */
[----:B----4-:R-:W-:Y:S03]  /*aeb70*/  HMMA.1688.F32.TF32 R236, R236, R158, R240 ;  /* 0x0000009eecec723c */ /* 0x010fe600000810f0 */
[----:B------:R-:W4:Y:S01]  /*aeb80*/  LDL.LU.64 R242, [R1+0x4770] ;  /* 0x0047700001f27983 */ /* 0x000f220000300a00 */
[----:B------:R-:W3:Y:S11]  /*aeb90*/  LDL.LU.64 R240, [R1+0x4768] ;  /* 0x0047680001f07983 */ /* 0x000ef60000300a00 */
[----:B------:R-:W-:Y:S08]  /*aeba0*/  @!UPT UIADD3 URZ, URZ, URZ, URZ ;  /* 0x0000003f3f3ff290 */ /* 0x000ff0000fffe03f */
[----:B------:R1:W-:Y:S01]  /*aebb0*/  STL.64 [R1+0x2060], R236 ;  /* 0x002060ec01007387 */ /* 0x0003e20000100a00 */
[----:B------:R2:W-:Y:S03]  /*aebc0*/  STL.64 [R1+0x2068], R238 ;  /* 0x002068ee01007387 */ /* 0x0005e60000100a00 */
[----:B-1----:R-:W3:Y:S01]  /*aebd0*/  LDL.LU R236, [R1+0x1dd0] ;  /* 0x001dd00001ec7983 */ /* 0x002ee20000300800 */
[----:B------:R-:W3:Y:S02]  /*aebe0*/  LDL.LU R237, [R1+0x1dd4] ;  /* 0x001dd40001ed7983 */ /* 0x000ee40000300800 */
[----:B--2---:R-:W3:Y:S02]  /*aebf0*/  LDL.LU R238, [R1+0x1dd8] ;  /* 0x001dd80001ee7983 */ /* 0x004ee40000300800 */
[----:B------:R-:W3:Y:S01]  /*aec00*/  LDL.LU R239, [R1+0x1ddc] ;  /* 0x001ddc0001ef7983 */ /* 0x000ee20000300800 */
[C---:B------:R-:W-:Y:S08]  /*aec10*/  HMMA.1688.F32.TF32 R8, R232.reuse, R150, R8 ;  /* 0x00000096e808723c */ /* 0x040ff00000081008 */
[C---:B---3--:R-:W-:Y:S11]  /*aec20*/  HMMA.1688.F32.TF32 R236, R232.reuse, R154, R236 ;  /* 0x0000009ae8ec723c */ /* 0x048ff600000810ec */
[----:B------:R-:W-:Y:S11]  /*aec30*/  @!UPT UIADD3 URZ, URZ, URZ, URZ ;  /* 0x0000003f3f3ff290 */ /* 0x000ff6000fffe03f */
[----:B------:R-:W-:Y:S01]  /*aec40*/  @!UPT UIADD3 URZ, URZ, URZ, URZ ;  /* 0x0000003f3f3ff290 */ /* 0x000fe2000fffe03f */
[----:B------:R-:W-:Y:S01]  /*aec50*/  STL.64 [R1+0x2050], R236 ;  /* 0x002050ec01007387 */ /* 0x000fe20000100a00 */
[----:B------:R-:W-:Y:S02]  /*aec60*/  STL.64 [R1+0x2058], R238 ;  /* 0x002058ee01007387 */ /* 0x000fe40000100a00 */
[----:B------:R-:W-:Y:S02]  /*aec70*/  STL.64 [R1+0x2380], R8 ;  /* 0x0023800801007387 */ /* 0x000fe40000100a00 */
[----:B------:R1:W-:Y:S01]  /*aec80*/  STL.64 [R1+0x2388], R10 ;  /* 0x0023880a01007387 */ /* 0x0003e20000100a00 */
[----:B------:R-:W-:Y:S04]  /*aec90*/  LDS R236, [R3+0x1c580] ;  /* 0x01c5800003ec7984 */ /* 0x000fe80000000800 */
[----:B------:R-:W-:Y:S04]  /*aeca0*/  LDS R238, [R3+0x1e580] ;  /* 0x01e5800003ee7984 */ /* 0x000fe80000000800 */
[----:B------:R-:W-:Y:S04]  /*aecb0*/  LDS R237, [R4+0x1c580] ;  /* 0x01c5800004ed7984 */ /* 0x000fe80000000800 */
[----:B------:R-:W2:Y:S01]  /*aecc0*/  LDS R239, [R4+0x1e580] ;  /* 0x01e5800004ef7984 */ /* 0x000ea20000000800 */
[C---:B-1----:R-:W-:Y:S08]  /*aecd0*/  HMMA.1688.F32.TF32 R8, R232.reuse, R146, R12 ;  /* 0x00000092e808723c */ /* 0x042ff0000008100c */
[C---:B------:R-:W-:Y:S11]  /*aece0*/  HMMA.1688.F32.TF32 R12, R232.reuse, R142, R16 ;  /* 0x0000008ee80c723c */ /* 0x040ff60000081010 */
[----:B------:R-:W-:Y:S04]  /*aecf0*/  @!UPT UIADD3 URZ, URZ, URZ, URZ ;  /* 0x0000003f3f3ff290 */ /* 0x000fe8000fffe03f */
        /* <DEDUP_REMOVED lines=176> */
[C---:B---3--:R-:W-:Y:S11]  /*af800*/  HMMA.1688.F32.TF32 R12, R232.reuse, R42, R16 ;  /* 0x0000002ae80c723c */ /* 0x048ff60000081010 */
        /* <DEDUP_REMOVED lines=18> */
[----:B------:R-:W-:Y:S02]  /*af930*/  STL.64 [R1+0x2048], R14 ;  /* 0x0020480e01007387 */ /* 0x000fe40000100a00 */
        /* <DEDUP_REMOVED lines=42> */
[----:B------:R-:W-:Y:S01]  /*afbe0*/  STL.64 [R1+0x20e8], R18 ;  /* 0x0020e81201007387 */ /* 0x000fe20000100a00 */
[----:B------:R-:W-:Y:S01]  /*afbf0*/  STL.64 [R1+0x4730], R94 ;  /* 0x0047305e01007387 */ /* 0x000fe20000100a00 */
[C---:B--2---:R-:W-:Y:S04]  /*afc00*/  HMMA.1688.F32.TF32 R12, R236.reuse, R94, R168 ;  /* 0x0000005eec0c723c */ /* 0x044fe800000810a8 */
[----:B------:R-:W-:Y:S01]  /*afc10*/  STL.64 [R1+0x20d0], R8 ;  /* 0x0020d00801007387 */ /* 0x000fe20000100a00 */
[----:B------:R2:W-:Y:S03]  /*afc20*/  STL.64 [R1+0x20d8], R10 ;  /* 0x0020d80a01007387 */ /* 0x0005e60000100a00 */
[C---:B--2---:R-:W-:Y:S11]  /*afc30*/  HMMA.1688.F32.TF32 R8, R236.reuse, R90, R164 ;  /* 0x0000005aec08723c */ /* 0x044ff600000810a4 */
[----:B------:R-:W-:Y:S04]  /*afc40*/  @!UPT UIADD3 URZ, URZ, URZ, URZ ;  /* 0x0000003f3f3ff290 */ /* 0x000fe8000fffe03f */
[----:B------:R-:W-:Y:S01]  /*afc50*/  STL.64 [R1+0x20c0], R12 ;  /* 0x0020c00c01007387 */ /* 0x000fe20000100a00 */
[----:B------:R2:W-:Y:S02]  /*afc60*/  STL.64 [R1+0x20c8], R14 ;  /* 0x0020c80e01007387 */ /* 0x0005e40000100a00 */
[----:B------:R-:W-:Y:S01]  /*afc70*/  STL.64 [R1+0x4728], R90 ;  /* 0x0047285a01007387 */ /* 0x000fe20000100a00 */
[C---:B--2---:R-:W-:Y:S04]  /*afc80*/  HMMA.1688.F32.TF32 R12, R236.reuse, R86, R160 ;  /* 0x00000056ec0c723c */ /* 0x044fe800000810a0 */
[----:B------:R-:W-:Y:S01]  /*afc90*/  STL.64 [R1+0x20b0], R8 ;  /* 0x0020b00801007387 */ /* 0x000fe20000100a00 */
[----:B------:R2:W-:Y:S02]  /*afca0*/  STL.64 [R1+0x20b8], R10 ;  /* 0x0020b80a01007387 */ /* 0x0005e40000100a00 */
[----:B------:R-:W3:Y:S01]  /*afcb0*/  LDL.LU R160, [R1+0x580] ;  /* 0x0005800001a07983 */ /* 0x000ee20000300800 */
[----:B--2---:R-:W-:Y:S11]  /*afcc0*/  HMMA.1688.F32.TF32 R8, R236, R82, R248 ;  /* 0x00000052ec08723c */ /* 0x004ff600000810f8 */
[----:B------:R-:W-:Y:S04]  /*afcd0*/  @!UPT UIADD3 URZ, URZ, URZ, URZ ;  /* 0x0000003f3f3ff290 */ /* 0x000fe8000fffe03f */
[----:B------:R2:W-:Y:S01]  /*afce0*/  STL.64 [R1+0x20a0], R12 ;  /* 0x0020a00c01007387 */ /* 0x0005e20000100a00 */
[----:B------:R1:W-:Y:S01]  /*afcf0*/  STL.64 [R1+0x20a8], R14 ;  /* 0x0020a80e01007387 */ /* 0x0003e20000100a00 */
[----:B----4-:R-:W-:Y:S01]  /*afd00*/  MOV R164, R243 ;  /* 0x000000f300a47202 */ /* 0x010fe20000000f00 */
[----:B------:R-:W-:Y:S02]  /*afd10*/  IMAD.MOV.U32 R165, RZ, RZ, R242 ;  /* 0x000000ffffa57224 */ /* 0x000fe400078e00f2 */
[----:B------:R-:W-:Y:S02]  /*afd20*/  IMAD.MOV.U32 R166, RZ, RZ, R241 ;  /* 0x000000ffffa67224 */ /* 0x000fe400078e00f1 */
[----:B------:R-:W-:Y:S01]  /*afd30*/  IMAD.MOV.U32 R167, RZ, RZ, R240 ;  /* 0x000000ffffa77224 */ /* 0x000fe200078e00f0 */
        /* <DEDUP_REMOVED lines=63> */
[----:B-1----:R-:W2:Y:S01]  /*b0130*/  LDL.LU R14, [R1+0x6d8] ;  /* 0x0006d800010e7983 */ /* 0x002ea20000300800 */
[----:B------:R-:W2:Y:S01]  /*b0140*/  LDL.LU R15, [R1+0x6dc] ;  /* 0x0006dc00010f7983 */ /* 0x000ea20000300800 */
[----:B----4-:R-:W4:Y:S02]  /*b0150*/  LDL.LU R8, [R1+0x1150] ;  /* 0x0011500001087983 */ /* 0x010f240000300800 */
        /* <DEDUP_REMOVED lines=27> */
[----:B------:R-:W-:-:S02]  /*b0310*/  IMAD.MOV.U32 R248, RZ, RZ, R244 ;  /* 0x000000fffff87224 */ /* 0x000fc400078e00f4 */
[----:B------:R-:W-:Y:S01]  /*b0320*/  IMAD.MOV.U32 R249, RZ, RZ, R245 ;  /* 0x000000fffff97224 */ /* 0x000fe200078e00f5 */
[----:B------:R-:W-:Y:S01]  /*b0330*/  MOV R250, R246 ;  /* 0x000000f600fa7202 */ /* 0x000fe20000000f00 */
[----:B------:R-:W-:Y:S02]  /*b0340*/  IMAD.MOV.U32 R251, RZ, RZ, R247 ;  /* 0x000000fffffb7224 */ /* 0x000fe400078e00f7 */
[----:B---3--:R-:W-:Y:S02]  /*b0350*/  IMAD.MOV.U32 R175, RZ, RZ, R243 ;  /* 0x000000ffffaf7224 */ /* 0x008fe400078e00f3 */
[----:B------:R-:W-:Y:S01]  /*b0360*/  IMAD.MOV.U32 R174, RZ, RZ, R242 ;  /* 0x000000ffffae7224 */ /* 0x000fe200078e00f2 */
[----:B------:R-:W-:Y:S01]  /*b0370*/  MOV R173, R241 ;  /* 0x000000f100ad7202 */ /* 0x000fe20000000f00 */
[----:B------:R-:W-:Y:S02]  /*b0380*/  IMAD.MOV.U32 R172, RZ, RZ, R240 ;  /* 0x000000ffffac7224 */ /* 0x000fe400078e00f0 */
        /* <DEDUP_REMOVED lines=8> */
[C---:B----4-:R-:W-:Y:S08]  /*b0410*/  HMMA.1688.F32.TF32 R88, R236.reuse, R78, R8 ;  /* 0x0000004eec58723c */ /* 0x050ff00000081008 */
[C---:B--2---:R-:W-:Y:S08]  /*b0420*/  HMMA.1688.F32.TF32 R8, R236.reuse, R74, R12 ;  /* 0x0000004aec08723c */ /* 0x044ff0000008100c */
[C---:B------:R-:W-:Y:S08]  /*b0430*/  HMMA.1688.F32.TF32 R16, R236.reuse, R66, R16 ;  /* 0x00000042ec10723c */ /* 0x040ff00000081010 */
[C---:B------:R-:W-:Y:S01]  /*b0440*/  HMMA.1688.F32.TF32 R12, R236.reuse, R62, R20 ;  /* 0x0000003eec0c723c */ /* 0x040fe20000081014 */
[----:B------:R-:W-:Y:S01]  /*b0450*/  STL.64 [R1+0x2080], R88 ;  /* 0x0020805801007387 */ /* 0x000fe20000100a00 */
[----:B------:R-:W-:Y:S05]  /*b0460*/  STL.64 [R1+0x2088], R90 ;  /* 0x0020885a01007387 */ /* 0x000fea0000100a00 */
        /* <DEDUP_REMOVED lines=24> */
[----:B------:R-:W-:Y:S01]  /*b05f0*/  STL.64 [R1+0x6b8], R14 ;  /* 0x0006b80e01007387 */ /* 0x000fe20000100a00 */
[----:B-1----:R-:W-:Y:S05]  /*b0600*/  HMMA.1688.F32.TF32 R16, R236, R70, R208 ;  /* 0x00000046ec10723c */ /* 0x002fea00000810d0 */
[----:B------:R-:W-:Y:S01]  /*b0610*/  STL.64 [R1+0x6a0], R8 ;  /* 0x0006a00801007387 */ /* 0x000fe20000100a00 */
[----:B------:R-:W-:Y:S11]  /*b0620*/  STL.64 [R1+0x6a8], R10 ;  /* 0x0006a80a01007387 */ /* 0x000ff60000100a00 */
[----:B------:R-:W-:Y:S06]  /*b0630*/  @!UPT UIADD3 URZ, URZ, URZ, URZ ;  /* 0x0000003f3f3ff290 */ /* 0x000fec000fffe03f */
[----:B------:R-:W-:Y:S01]  /*b0640*/  STL.64 [R1+0x640], R16 ;  /* 0x0006401001007387 */ /* 0x000fe20000100a00 */
[----:B------:R1:W-:Y:S02]  /*b0650*/  STL.64 [R1+0x648], R18 ;  /* 0x0006481201007387 */ /* 0x0003e40000100a00 */
[C---:B-1----:R-:W-:Y:S08]  /*b0660*/  HMMA.1688.F32.TF32 R16, R232.reuse, R146, R200 ;  /* 0x00000092e810723c */ /* 0x042ff000000810c8 */
[----:B---3--:R-:W-:Y:S08]  /*b0670*/  HMMA.1688.F32.TF32 R8, R232, R154, R240 ;  /* 0x0000009ae808723c */ /* 0x008ff000000810f0 */
[----:B------:R-:W-:Y:S01]  /*b0680*/  HMMA.1688.F32.TF32 R12, R236, R158, R244 ;  /* 0x0000009eec0c723c */ /* 0x000fe200000810f4 */
[----:B------:R-:W-:Y:S04]  /*b0690*/  LDS R236, [R3+0x1c680] ;  /* 0x01c6800003ec7984 */ /* 0x000fe80000000800 */
[----:B------:R-:W-:Y:S04]  /*b06a0*/  LDS R238, [R3+0x1e680] ;  /* 0x01e6800003ee7984 */ /* 0x000fe80000000800 */
[----:B------:R-:W-:Y:S04]  /*b06b0*/  LDS R237, [R4+0x1c680] ;  /* 0x01c6800004ed7984 */ /* 0x000fe80000000800 */
[----:B------:R-:W1:Y:S10]  /*b06c0*/  LDS R239, [R4+0x1e680] ;  /* 0x01e6800004ef7984 */ /* 0x000e740000000800 */
        /* <DEDUP_REMOVED lines=107> */
[----:B-1----:R-:W3:Y:S02]  /*b0d80*/  LDL.LU R8, [R1+0x510] ;  /* 0x0005100001087983 */ /* 0x002ee40000300800 */
        /* <DEDUP_REMOVED lines=47> */
[----:B------:R-:W3:Y:S02]  /*b1080*/  LDL.LU R160, [R1] ;  /* 0x0000000001a07983 */ /* 0x000ee40000300800 */
[----:B------:R-:W3:Y:S02]  /*b1090*/  LDL.LU R161, [R1+0x4] ;  /* 0x0000040001a17983 */ /* 0x000ee40000300800 */
[----:B------:R-:W3:Y:S01]  /*b10a0*/  LDL.LU R162, [R1+0x8] ;  /* 0x0000080001a27983 */ /* 0x000ee20000300800 */
[----:B------:R-:W3:Y:S01]  /*b10b0*/  LDL.LU R163, [R1+0xc] ;  /* 0x00000c0001a37983 */ /* 0x000ee20000300800 */
[C---:B--2---:R-:W-:Y:S11]  /*b10c0*/  HMMA.1688.F32.TF32 R92, R232.reuse, R98, R92 ;  /* 0x00000062e85c723c */ /* 0x044ff6000008105c */
[----:B------:R-:W-:Y:S11]  /*b10d0*/  @!UPT UIADD3 URZ, URZ, URZ, URZ ;  /* 0x0000003f3f3ff290 */ /* 0x000ff6000fffe03f */
[----:B------:R-:W-:Y:S01]  /*b10e0*/  @!UPT UIADD3 URZ, URZ, URZ, URZ ;  /* 0x0000003f3f3ff290 */ /* 0x000fe2000fffe03f */
[----:B------:R-:W-:Y:S01]  /*b10f0*/  STL.64 [R1+0x5c0], R92 ;  /* 0x0005c05c01007387 */ /* 0x000fe20000100a00 */
[----:B------:R1:W-:Y:S03]  /*b1100*/  STL.64 [R1+0x5c8], R94 ;  /* 0x0005c85e01007387 */ /* 0x0003e60000100a00 */
[----:B-1----:R-:W2:Y:S02]  /*b1110*/  LDL.LU.64 R94, [R1+0x4730] ;  /* 0x00473000015e7983 */ /* 0x002ea40000300a00 */
[C---:B--2---:R-:W-:Y:S11]  /*b1120*/  HMMA.1688.F32.TF32 R88, R232.reuse, R94, R88 ;  /* 0x0000005ee858723c */ /* 0x044ff60000081058 */
[----:B------:R-:W-:Y:S11]  /*b1130*/  @!UPT UIADD3 URZ, URZ, URZ, URZ ;  /* 0x0000003f3f3ff290 */ /* 0x000ff6000fffe03f */
[----:B------:R-:W-:Y:S01]  /*b1140*/  @!UPT UIADD3 URZ, URZ, URZ, URZ ;  /* 0x0000003f3f3ff290 */ /* 0x000fe2000fffe03f */
[----:B------:R-:W-:Y:S01]  /*b1150*/  STL.64 [R1+0x5b0], R88 ;  /* 0x0005b05801007387 */ /* 0x000fe20000100a00 */
[----:B------:R1:W-:Y:S03]  /*b1160*/  STL.64 [R1+0x5b8], R90 ;  /* 0x0005b85a01007387 */ /* 0x0003e60000100a00 */
[----:B-1----:R-:W3:Y:S01]  /*b1170*/  LDL.LU.64 R90, [R1+0x4728] ;  /* 0x00472800015a7983 */ /* 0x002ee20000300a00 */
[C---:B------:R-:W-:Y:S08]  /*b1180*/  HMMA.1688.F32.TF32 R240, R232.reuse, R86, R240 ;  /* 0x00000056e8f0723c */ /* 0x040ff000000810f0 */
[C---:B---3--:R-:W-:Y:S11]  /*b1190*/  HMMA.1688.F32.TF32 R248, R232.reuse, R90, R248 ;  /* 0x0000005ae8f8723c */ /* 0x048ff600000810f8 */
        /* <DEDUP_REMOVED lines=8> */
[C---:B-1----:R-:W-:Y:S08]  /*b1220*/  HMMA.1688.F32.TF32 R240, R232.reuse, R82, R244 ;  /* 0x00000052e8f0723c */ /* 0x042ff000000810f4 */
[C---:B------:R-:W-:Y:S08]  /*b1230*/  HMMA.1688.F32.TF32 R244, R232.reuse, R78, R8 ;  /* 0x0000004ee8f4723c */ /* 0x040ff00000081008 */
[C---:B------:R-:W-:Y:S07]  /*b1240*/  HMMA.1688.F32.TF32 R8, R232.reuse, R70, R16 ;  /* 0x00000046e808723c */ /* 0x040fee0000081010 */
[----:B------:R-:W-:Y:S01]  /*b1250*/  STL.64 [R1+0x580], R240 ;  /* 0x000580f001007387 */ /* 0x000fe20000100a00 */
[----:B------:R1:W-:Y:S02]  /*b1260*/  STL.64 [R1+0x588], R242 ;  /* 0x000588f201007387 */ /* 0x0003e40000100a00 */
[C---:B-1----:R-:W-:Y:S05]  /*b1270*/  HMMA.1688.F32.TF32 R240, R232.reuse, R74, R12 ;  /* 0x0000004ae8f0723c */ /* 0x042fea000008100c */
[----:B------:R-:W-:Y:S01]  /*b1280*/  STL.64 [R1+0x570], R244 ;  /* 0x000570f401007387 */ /* 0x000fe20000100a00 */
[----:B------:R-:W-:Y:S02]  /*b1290*/  STL.64 [R1+0x578], R246 ;  /* 0x000578f601007387 */ /* 0x000fe40000100a00 */
[C---:B----4-:R-:W-:Y:S08]  /*b12a0*/  HMMA.1688.F32.TF32 R12, R232.reuse, R66, R20 ;  /* 0x00000042e80c723c */ /* 0x050ff00000081014 */
[C---:B------:R-:W-:Y:S07]  /*b12b0*/  HMMA.1688.F32.TF32 R16, R232.reuse, R62, R24 ;  /* 0x0000003ee810723c */ /* 0x040fee0000081018 */
[----:B------:R-:W-:Y:S01]  /*b12c0*/  STL.64 [R1+0x560], R240 ;  /* 0x000560f001007387 */ /* 0x000fe20000100a00 */
[----:B------:R-:W-:Y:S02]  /*b12d0*/  STL.64 [R1+0x568], R242 ;  /* 0x000568f201007387 */ /* 0x000fe40000100a00 */
[----:B------:R-:W-:Y:S02]  /*b12e0*/  STL.64 [R1+0x550], R8 ;  /* 0x0005500801007387 */ /* 0x000fe40000100a00 */
[----:B------:R1:W-:Y:S02]  /*b12f0*/  STL.64 [R1+0x558], R10 ;  /* 0x0005580a01007387 */ /* 0x0003e40000100a00 */
[C---:B-1----:R-:W-:Y:S01]  /*b1300*/  HMMA.1688.F32.TF32 R8, R232.reuse, R58, R28 ;  /* 0x0000003ae808723c */ /* 0x042fe2000008101c */
[----:B------:R-:W-:Y:S01]  /*b1310*/  STL.64 [R1+0x540], R12 ;  /* 0x0005400c01007387 */ /* 0x000fe20000100a00 */
[----:B------:R1:W-:Y:S07]  /*b1320*/  STL.64 [R1+0x548], R14 ;  /* 0x0005480e01007387 */ /* 0x0003ee0000100a00 */
[----:B------:R-:W-:Y:S02]  /*b1330*/  STL.64 [R1+0x530], R16 ;  /* 0x0005301001007387 */ /* 0x000fe40000100a00 */
[----:B------:R3:W-:Y:S01]  /*b1340*/  STL.64 [R1+0x538], R18 ;  /* 0x0005381201007387 */ /* 0x0007e20000100a00 */
[C---:B-1----:R-:W-:Y:S08]  /*b1350*/  HMMA.1688.F32.TF32 R12, R232.reuse, R54, R228 ;  /* 0x00000036e80c723c */ /* 0x042ff000000810e4 */
[C---:B---3--:R-:W-:Y:S03]  /*b1360*/  HMMA.1688.F32.TF32 R16, R232.reuse, R50, R224 ;  /* 0x00000032e810723c */ /* 0x048fe600000810e0 */
[----:B------:R-:W-:Y:S01]  /*b1370*/  STL.64 [R1+0x520], R8 ;  /* 0x0005200801007387 */ /* 0x000fe20000100a00 */
[----:B------:R1:W-:Y:S04]  /*b1380*/  STL.64 [R1+0x528], R10 ;  /* 0x0005280a01007387 */ /* 0x0003e80000100a00 */
        /* <DEDUP_REMOVED lines=15> */
[C---:B---3--:R-:W-:Y:S01]  /*b1480*/  HMMA.1688.F32.TF32 R16, R236.reuse, R154, R200 ;  /* 0x0000009aec10723c */ /* 0x048fe200000810c8 */
[----:B------:R-:W-:Y:S04]  /*b1490*/  LDS R232, [R3+0x1c700] ;  /* 0x01c7000003e87984 */ /* 0x000fe80000000800 */
[----:B------:R-:W-:Y:S04]  /*b14a0*/  LDS R234, [R3+0x1e700] ;  /* 0x01e7000003ea7984 */ /* 0x000fe80000000800 */
[----:B------:R-:W-:Y:S04]  /*b14b0*/  LDS R233, [R4+0x1c700] ;  /* 0x01c7000004e97984 */ /* 0x000fe80000000800 */
[----:B------:R-:W1:Y:S04]  /*b14c0*/  LDS R235, [R4+0x1e700] ;  /* 0x01e7000004eb7984 */ /* 0x000e680000000800 */
[----:B------:R-:W-:Y:S01]  /*b14d0*/  STL.64 [R1+0x4c0], R8 ;  /* 0x0004c00801007387 */ /* 0x000fe20000100a00 */
[----:B------:R3:W-:Y:S02]  /*b14e0*/  STL.64 [R1+0x4c8], R10 ;  /* 0x0004c80a01007387 */ /* 0x0007e40000100a00 */
[C---:B---3--:R-:W-:Y:S01]  /*b14f0*/  HMMA.1688.F32.TF32 R8, R236.reuse, R150, R196 ;  /* 0x00000096ec08723c */ /* 0x048fe200000810c4 */
[----:B------:R-:W-:Y:S01]  /*b1500*/  STL.64 [R1+0x490], R12 ;  /* 0x0004900c01007387 */ /* 0x000fe20000100a00 */
[----:B------:R3:W-:Y:S02]  /*b1510*/  STL.64 [R1+0x498], R14 ;  /* 0x0004980e01007387 */ /* 0x0007e40000100a00 */
[----:B------:R-:W-:Y:S02]  /*b1520*/  STL.64 [R1+0x480], R16 ;  /* 0x0004801001007387 */ /* 0x000fe40000100a00 */
[----:B------:R4:W-:Y:S02]  /*b1530*/  STL.64 [R1+0x488], R18 ;  /* 0x0004881201007387 */ /* 0x0009e40000100a00 */
[C---:B---3--:R-:W-:Y:S08]  /*b1540*/  HMMA.1688.F32.TF32 R12, R236.reuse, R146, R192 ;  /* 0x00000092ec0c723c */ /* 0x048ff000000810c0 */
[C---:B----4-:R-:W-:Y:S07]  /*b1550*/  HMMA.1688.F32.TF32 R16, R236.reuse, R142, R188 ;  /* 0x0000008eec10723c */ /* 0x050fee00000810bc */
[----:B------:R-:W-:Y:S01]  /*b1560*/  STL.64 [R1+0x4b0], R8 ;  /* 0x0004b00801007387 */ /* 0x000fe20000100a00 */
[----:B------:R3:W-:Y:S02]  /*b1570*/  STL.64 [R1+0x4b8], R10 ;  /* 0x0004b80a01007387 */ /* 0x0007e40000100a00 */
[C---:B---3--:R-:W-:Y:S05]  /*b1580*/  HMMA.1688.F32.TF32 R8, R236.reuse, R138, R184 ;  /* 0x0000008aec08723c */ /* 0x048fea00000810b8 */
        /* <DEDUP_REMOVED lines=12> */
[----:B------:R-:W-:Y:S01]  /*b1650*/  STL.64 [R1+0x2a58], R18 ;  /* 0x002a581201007387 */ /* 0x000fe20000100a00 */
[----:B------:R-:W-:Y:S01]  /*b1660*/  STL.64 [R1+0x46c8], R122 ;  /* 0x0046c87a01007387 */ /* 0x000fe20000100a00 */
[C---:B---3--:R-:W-:Y:S04]  /*b1670*/  HMMA.1688.F32.TF32 R12, R236.reuse, R122, R168 ;  /* 0x0000007aec0c723c */ /* 0x048fe800000810a8 */
[----:B------:R-:W-:Y:S01]  /*b1680*/  STL.64 [R1+0x2a40], R8 ;  /* 0x002a400801007387 */ /* 0x000fe20000100a00 */
[----:B------:R3:W-:Y:S03]  /*b1690*/  STL.64 [R1+0x2a48], R10 ;  /* 0x002a480a01007387 */ /* 0x0007e60000100a00 */
[C---:B---3--:R-:W-:Y:S11]  /*b16a0*/  HMMA.1688.F32.TF32 R8, R236.reuse, R118, R164 ;  /* 0x00000076ec08723c */ /* 0x048ff600000810a4 */
[----:B------:R-:W-:Y:S04]  /*b16b0*/  @!UPT UIADD3 URZ, URZ, URZ, URZ ;  /* 0x0000003f3f3ff290 */ /* 0x000fe8000fffe03f */
[----:B------:R-:W-:Y:S01]  /*b16c0*/  STL.64 [R1+0x2a30], R12 ;  /* 0x002a300c01007387 */ /* 0x000fe20000100a00 */
[----:B------:R3:W-:Y:S02]  /*b16d0*/  STL.64 [R1+0x2a38], R14 ;  /* 0x002a380e01007387 */ /* 0x0007e40000100a00 */
[----:B------:R-:W-:Y:S01]  /*b16e0*/  STL.64 [R1+0x46c0], R118 ;  /* 0x0046c07601007387 */ /* 0x000fe20000100a00 */
[C---:B---3--:R-:W-:Y:S04]  /*b16f0*/  HMMA.1688.F32.TF32 R12, R236.reuse, R114, R160 ;  /* 0x00000072ec0c723c */ /* 0x048fe800000810a0 */
[----:B------:R-:W-:Y:S01]  /*b1700*/  STL.64 [R1+0x2a20], R8 ;  /* 0x002a200801007387 */ /* 0x000fe20000100a00 */
[----:B------:R2:W-:Y:S03]  /*b1710*/  STL.64 [R1+0x2a28], R10 ;  /* 0x002a280a01007387 */ /* 0x0005e60000100a00 */
[C---:B--2---:R-:W-:Y:S01]  /*b1720*/  HMMA.1688.F32.TF32 R8, R236.reuse, R110, R248 ;  /* 0x0000006eec08723c */ /* 0x044fe200000810f8 */
[----:B------:R-:W-:Y:S11]  /*b1730*/  STL.64 [R1+0x46b8], R114 ;  /* 0x0046b87201007387 */ /* 0x000ff60000100a00 */
[----:B------:R-:W-:Y:S03]  /*b1740*/  @!UPT UIADD3 URZ, URZ, URZ, URZ ;  /* 0x0000003f3f3ff290 */ /* 0x000fe6000fffe03f */
[----:B------:R2:W-:Y:S02]  /*b1750*/  STL.64 [R1+0x2a10], R12 ;  /* 0x002a100c01007387 */ /* 0x0005e40000100a00 */
[----:B------:R3:W-:Y:S02]  /*b1760*/  STL.64 [R1+0x2a18], R14 ;  /* 0x002a180e01007387 */ /* 0x0007e40000100a00 */
[----:B------:R-:W4:Y:S04]  /*b1770*/  LDL.LU R160, [R1+0x350] ;  /* 0x0003500001a07983 */ /* 0x000f280000300800 */
        /* <DEDUP_REMOVED lines=114> */
[C---:B-1----:R-:W-:Y:S08]  /*b1ea0*/  HMMA.1688.F32.TF32 R112, R236.reuse, R94, R8 ;  /* 0x0000005eec70723c */ /* 0x042ff00000081008 */
[C---:B------:R-:W-:Y:S01]  /*b1eb0*/  HMMA.1688.F32.TF32 R8, R236.reuse, R90, R12 ;  /* 0x0000005aec08723c */ /* 0x040fe2000008100c */
[----:B------:R-:W-:Y:S01]  /*b1ec0*/  STL.64 [R1+0x29e0], R120 ;  /* 0x0029e07801007387 */ /* 0x000fe20000100a00 */
[----:B------:R-:W-:Y:S03]  /*b1ed0*/  STL.64 [R1+0x29e8], R122 ;  /* 0x0029e87a01007387 */ /* 0x000fe60000100a00 */
[----:B------:R-:W-:Y:S02]  /*b1ee0*/  STL.64 [R1+0x29d0], R116 ;  /* 0x0029d07401007387 */ /* 0x000fe40000100a00 */
[----:B------:R-:W-:Y:S01]  /*b1ef0*/  STL.64 [R1+0x29d8], R118 ;  /* 0x0029d87601007387 */ /* 0x000fe20000100a00 */
[C---:B----4-:R-:W-:Y:S08]  /*b1f00*/  HMMA.1688.F32.TF32 R16, R236.reuse, R86, R16 ;  /* 0x00000056ec10723c */ /* 0x050ff00000081010 */
[C---:B------:R-:W-:Y:S01]  /*b1f10*/  HMMA.1688.F32.TF32 R12, R236.reuse, R82, R20 ;  /* 0x00000052ec0c723c */ /* 0x040fe20000081014 */
[----:B------:R-:W-:Y:S01]  /*b1f20*/  STL.64 [R1+0x29c0], R112 ;  /* 0x0029c07001007387 */ /* 0x000fe20000100a00 */
[----:B------:R-:W-:Y:S05]  /*b1f30*/  STL.64 [R1+0x29c8], R114 ;  /* 0x0029c87201007387 */ /* 0x000fea0000100a00 */
[----:B------:R-:W-:Y:S02]  /*b1f40*/  STL.64 [R1+0x29b0], R8 ;  /* 0x0029b00801007387 */ /* 0x000fe40000100a00 */
[----:B------:R1:W-:Y:S02]  /*b1f50*/  STL.64 [R1+0x29b8], R10 ;  /* 0x0029b80a01007387 */ /* 0x0003e40000100a00 */
[C---:B-1----:R-:W-:Y:S04]  /*b1f60*/  HMMA.1688.F32.TF32 R8, R236.reuse, R78, R24 ;  /* 0x0000004eec08723c */ /* 0x042fe80000081018 */
        /* <DEDUP_REMOVED lines=35> */
[----:B-1----:R-:W-:Y:S07]  /*b21a0*/  HMMA.1688.F32.TF32 R8, R236, R158, R188 ;  /* 0x0000009eec08723c */ /* 0x002fee00000810bc */
[----:B------:R-:W-:Y:S01]  /*b21b0*/  STL.64 [R1+0x28e0], R16 ;  /* 0x0028e01001007387 */ /* 0x000fe20000100a00 */
[----:B------:R1:W-:Y:S07]  /*b21c0*/  STL.64 [R1+0x28e8], R18 ;  /* 0x0028e81201007387 */ /* 0x0003ee0000100a00 */
[----:B------:R-:W-:Y:S02]  /*b21d0*/  STL.64 [R1+0x28d0], R12 ;  /* 0x0028d00c01007387 */ /* 0x000fe40000100a00 */
[----:B------:R2:W-:Y:S02]  /*b21e0*/  STL.64 [R1+0x28d8], R14 ;  /* 0x0028d80e01007387 */ /* 0x0005e40000100a00 */
[----:B------:R-:W-:-:S02]  /*b21f0*/  IMAD.MOV.U32 R24, RZ, RZ, R152 ;  /* 0x000000ffff187224 */ /* 0x000fc400078e0098 */
[----:B------:R-:W-:Y:S02]  /*b2200*/  IMAD.MOV.U32 R25, RZ, RZ, R153 ;  /* 0x000000ffff197224 */ /* 0x000fe400078e0099 */
[----:B------:R-:W-:Y:S01]  /*b2210*/  IMAD.MOV.U32 R26, RZ, RZ, R252 ;  /* 0x000000ffff1a7224 */ /* 0x000fe200078e00fc */
[----:B------:R-:W-:Y:S01]  /*b2220*/  MOV R27, R7 ;  /* 0x00000007001b7202 */ /* 0x000fe20000000f00 */
[----:B------:R-:W-:Y:S02]  /*b2230*/  IMAD.MOV.U32 R20, RZ, RZ, R5 ;  /* 0x000000ffff147224 */ /* 0x000fe400078e0005 */
[----:B------:R-:W-:Y:S01]  /*b2240*/  IMAD.MOV.U32 R21, RZ, RZ, R6 ;  /* 0x000000ffff157224 */ /* 0x000fe200078e0006 */
[----:B------:R-:W-:Y:S04]  /*b2250*/  LDS R239, [R4+0x1e780] ;  /* 0x01e7800004ef7984 */ /* 0x000fe80000000800 */
[----:B------:R-:W-:Y:S04]  /*b2260*/  LDS R237, [R4+0x1c780] ;  /* 0x01c7800004ed7984 */ /* 0x000fe80000000800 */
[----:B------:R-:W-:Y:S04]  /*b2270*/  LDS R236, [R3+0x1c780] ;  /* 0x01c7800003ec7984 */ /* 0x000fe80000000800 */
[----:B------:R-:W3:Y:S01]  /*b2280*/  LDS R238, [R3+0x1e780] ;  /* 0x01e7800003ee7984 */ /* 0x000ee20000000800 */
[C---:B-1----:R-:W-:Y:S08]  /*b2290*/  HMMA.1688.F32.TF32 R16, R232.reuse, R150, R180 ;  /* 0x00000096e810723c */ /* 0x042ff000000810b4 */
[----:B--2---:R-:W-:Y:S01]  /*b22a0*/  HMMA.1688.F32.TF32 R12, R232, R146, R176 ;  /* 0x00000092e80c723c */ /* 0x004fe200000810b0 */
[----:B------:R-:W-:Y:S01]  /*b22b0*/  IMAD.MOV.U32 R22, RZ, RZ, R141 ;  /* 0x000000ffff167224 */ /* 0x000fe200078e008d */
[----:B------:R-:W-:Y:S01]  /*b22c0*/  STL.64 [R1+0x120], R8 ;  /* 0x0001200801007387 */ /* 0x000fe20000100a00 */
[----:B------:R1:W-:Y:S02]  /*b22d0*/  STL.64 [R1+0x128], R10 ;  /* 0x0001280a01007387 */ /* 0x0003e40000100a00 */
[----:B------:R-:W-:-:S02]  /*b22e0*/  IMAD.MOV.U32 R23, RZ, RZ, R140 ;  /* 0x000000ffff177224 */ /* 0x000fc400078e008c */
[----:B------:R-:W-:Y:S01]  /*b22f0*/  IMAD.MOV.U32 R28, RZ, RZ, R137 ;  /* 0x000000ffff1c7224 */ /* 0x000fe200078e0089 */
[C---:B-1----:R-:W-:Y:S11]  /*b2300*/  HMMA.1688.F32.TF32 R8, R232.reuse, R154, R184 ;  /* 0x0000009ae808723c */ /* 0x042ff600000810b8 */
[----:B------:R-:W-:Y:S11]  /*b2310*/  @!UPT UIADD3 URZ, URZ, URZ, URZ ;  /* 0x0000003f3f3ff290 */ /* 0x000ff6000fffe03f */
[----:B------:R-:W-:Y:S01]  /*b2320*/  @!UPT UIADD3 URZ, URZ, URZ, URZ ;  /* 0x0000003f3f3ff290 */ /* 0x000fe2000fffe03f */
[----:B------:R-:W-:Y:S01]  /*b2330*/  STL.64 [R1+0x110], R8 ;  /* 0x0001100801007387 */ /* 0x000fe20000100a00 */
[----:B------:R1:W-:Y:S02]  /*b2340*/  STL.64 [R1+0x118], R10 ;  /* 0x0001180a01007387 */ /* 0x0003e40000100a00 */
[----:B------:R-:W-:Y:S01]  /*b2350*/  IMAD.MOV.U32 R29, RZ, RZ, R136 ;  /* 0x000000ffff1d7224 */ /* 0x000fe200078e0088 */
[----:B------:R-:W-:Y:S01]  /*b2360*/  MOV R30, R133 ;  /* 0x00000085001e7202 */ /* 0x000fe20000000f00 */
[C---:B-1----:R-:W-:Y:S01]  /*b2370*/  HMMA.1688.F32.TF32 R8, R232.reuse, R142, R172 ;  /* 0x0000008ee808723c */ /* 0x042fe200000810ac */
[----:B------:R-:W-:Y:S01]  /*b2380*/  STL.64 [R1+0x28c0], R16 ;  /* 0x0028c01001007387 */ /* 0x000fe20000100a00 */
[----:B------:R1:W-:Y:S02]  /*b2390*/  STL.64 [R1+0x28c8], R18 ;  /* 0x0028c81201007387 */ /* 0x0003e40000100a00 */
[----:B------:R-:W-:Y:S02]  /*b23a0*/  STL.64 [R1+0x28b0], R12 ;  /* 0x0028b00c01007387 */ /* 0x000fe40000100a00 */
[----:B------:R2:W-:Y:S02]  /*b23b0*/  STL.64 [R1+0x28b8], R14 ;  /* 0x0028b80e01007387 */ /* 0x0005e40000100a00 */
[C---:B-1----:R-:W-:Y:S08]  /*b23c0*/  HMMA.1688.F32.TF32 R16, R232.reuse, R138, R168 ;  /* 0x0000008ae810723c */ /* 0x042ff000000810a8 */
[C---:B--2---:R-:W-:Y:S07]  /*b23d0*/  HMMA.1688.F32.TF32 R12, R232.reuse, R134, R164 ;  /* 0x00000086e80c723c */ /* 0x044fee00000810a4 */
[----:B------:R-:W-:Y:S01]  /*b23e0*/  STL.64 [R1+0x28a0], R8 ;  /* 0x0028a00801007387 */ /* 0x000fe20000100a00 */
[----:B------:R1:W-:Y:S02]  /*b23f0*/  STL.64 [R1+0x28a8], R10 ;  /* 0x0028a80a01007387 */ /* 0x0003e40000100a00 */
[----:B------:R-:W-:Y:S01]  /*b2400*/  IMAD.MOV.U32 R31, RZ, RZ, R132 ;  /* 0x000000ffff1f7224 */ /* 0x000fe200078e0084 */
[----:B------:R-:W-:Y:S01]  /*b2410*/  BAR.SYNC.DEFER_BLOCKING 0x0 ;  /* 0x0000000000007b1d */ /* 0x000fe20000010000 */
[----:B-1----:R-:W-:Y:S05]  /*b2420*/  HMMA.1688.F32.TF32 R8, R232, R130, R160 ;  /* 0x00000082e808723c */ /* 0x002fea00000810a0 */
[----:B------:R1:W-:Y:S01]  /*b2430*/  STL.64 [R1+0x2890], R16 ;  /* 0x0028901001007387 */ /* 0x0003e20000100a00 */
[----:B------:R-:W-:Y:S05]  /*b2440*/  STL.64 [R1+0x2898], R18 ;  /* 0x0028981201007387 */ /* 0x000fea0000100a00 */
[----:B------:R-:W-:Y:S02]  /*b2450*/  STL.64 [R1+0x2880], R12 ;  /* 0x0028800c01007387 */ /* 0x000fe40000100a00 */
[----:B------:R-:W-:Y:S01]  /*b2460*/  STL.64 [R1+0x2888], R14 ;  /* 0x0028880e01007387 */ /* 0x000fe20000100a00 */
[----:B------:R-:W2:Y:S09]  /*b2470*/  LDL.LU R152, [R1+0x4710] ;  /* 0x0047100001987983 */ /* 0x000eb20000300800 */
[----:B------:R4:W-:Y:S01]  /*b2480*/  STL.64 [R1+0x2870], R8 ;  /* 0x0028700801007387 */ /* 0x0009e20000100a00 */
[----:B------:R2:W-:Y:S02]  /*b2490*/  STL.64 [R1+0x2878], R10 ;  /* 0x0028780a01007387 */ /* 0x0005e40000100a00 */
[----:B------:R-:W2:Y:S02]  /*b24a0*/  LDL.LU R153, [R1+0x470c] ;  /* 0x00470c0001997983 */ /* 0x000ea40000300800 */
[----:B------:R-:W2:Y:S01]  /*b24b0*/  LDL.LU R252, [R1+0x4708] ;  /* 0x0047080001fc7983 */ /* 0x000ea20000300800 */
[----:B------:R-:W2:Y:S01]  /*b24c0*/  LDL.LU R7, [R1+0x4704] ;  /* 0x0047040001077983 */ /* 0x000ea20000300800 */
[----:B------:R-:W3:Y:S02]  /*b24d0*/  LDL.LU R5, [R1+0x4700] ;  /* 0x0047000001057983 */ /* 0x000ee40000300800 */
[----:B------:R-:W3:Y:S01]  /*b24e0*/  LDL.LU R6, [R1+0x46fc] ;  /* 0x0046fc0001067983 */ /* 0x000ee20000300800 */
[----:B-1----:R-:W-:Y:S01]  /*b24f0*/  MOV R16, R0 ;  /* 0x0000000000107202 */ /* 0x002fe20000000f00 */
[----:B------:R-:W-:Y:S01]  /*b2500*/  IMAD.MOV.U32 R17, RZ, RZ, R2 ;  /* 0x000000ffff117224 */ /* 0x000fe200078e0002 */
[----:B------:R-:W3:Y:S01]  /*b2510*/  LDL.LU R0, [R1+0x46f8] ;  /* 0x0046f80001007983 */ /* 0x000ee20000300800 */
[----:B------:R-:W3:Y:S02]  /*b2520*/  LDL.LU R2, [R1+0x46f4] ;  /* 0x0046f40001027983 */ /* 0x000ee40000300800 */
[----:B----4-:R-:W4:Y:S01]  /*b2530*/  LDL.LU R8, [R1+0x1a0] ;  /* 0x0001a00001087983 */ /* 0x010f220000300800 */
[----:B------:R-:W4:Y:S01]  /*b2540*/  LDL.LU R9, [R1+0x1a4] ;  /* 0x0001a40001097983 */ /* 0x000f220000300800 */
[----:B--2---:R-:W-:-:S03]  /*b2550*/  IMAD.MOV.U32 R10, RZ, RZ, R7 ;  /* 0x000000ffff0a7224 */ /* 0x004fc600078e0007 */
[----:B------:R-:W2:Y:S01]  /*b2560*/  LDL.LU R7, [R1+0x46f0] ;  /* 0x0046f00001077983 */ /* 0x000ea20000300800 */
[----:B------:R-:W-:Y:S02]  /*b2570*/  MOV R11, R252 ;  /* 0x000000fc000b7202 */ /* 0x000fe40000000f00 */
[----:B------:R-:W4:Y:S02]  /*b2580*/  LDL.LU R252, [R1+0x46ec] ;  /* 0x0046ec0001fc7983 */ /* 0x000f240000300800 */
[----:B---3--:R-:W-:Y:S02]  /*b2590*/  IMAD.MOV.U32 R245, RZ, RZ, R0 ;  /* 0x000000fffff57224 */ /* 0x008fe400078e0000 */
[----:B------:R-:W-:Y:S02]  /*b25a0*/  IMAD.MOV.U32 R244, RZ, RZ, R2 ;  /* 0x000000fffff47224 */ /* 0x000fe400078e0002 */
[----:B------:R-:W-:Y:S01]  /*b25b0*/  IMAD.MOV.U32 R246, RZ, RZ, R6 ;  /* 0x000000fffff67224 */ /* 0x000fe200078e0006 */
[----:B------:R-:W3:Y:S01]  /*b25c0*/  LDL.LU R2, [R1+0x46e8] ;  /* 0x0046e80001027983 */ /* 0x000ee20000300800 */
[----:B------:R-:W3:Y:S02]  /*b25d0*/  LDL.LU R0, [R1+0x46e4] ;  /* 0x0046e40001007983 */ /* 0x000ee40000300800 */
[----:B------:R-:W3:Y:S02]  /*b25e0*/  LDL.LU R6, [R1+0x46e0] ;  /* 0x0046e00001067983 */ /* 0x000ee40000300800 */
[----:B------:R-:W-:-:S02]  /*b25f0*/  IMAD.MOV.U32 R247, RZ, RZ, R5 ;  /* 0x000000fffff77224 */ /* 0x000fc400078e0005 */
[----:B------:R-:W3:Y:S01]  /*b2600*/  LDL.LU R5, [R1+0x46dc] ;  /* 0x0046dc0001057983 */ /* 0x000ee20000300800 */
[----:B--2---:R-:W-:-:S03]  /*b2610*/  MOV R240, R7 ;  /* 0x0000000700f07202 */ /* 0x004fc60000000f00 */
        /* <DEDUP_REMOVED lines=90> */
[----:B---3--:R-:W-:-:S02]  /*b2bc0*/  IMAD.MOV.U32 R249, RZ, RZ, R0 ;  /* 0x000000fffff97224 */ /* 0x008fc400078e0000 */
[----:B------:R-:W-:Y:S01]  /*b2bd0*/  IMAD.MOV.U32 R250, RZ, RZ, R2 ;  /* 0x000000fffffa7224 */ /* 0x000fe200078e0002 */
        /* <DEDUP_REMOVED lines=13> */
[----:B-1----:R-:W4:Y:S02]  /*b2cb0*/  LDL.LU.64 R118, [R1+0x46c0] ;  /* 0x0046c00001767983 */ /* 0x002f240000300a00 */
[C---:B----4-:R-:W-:Y:S11]  /*b2cc0*/  HMMA.1688.F32.TF32 R112, R232.reuse, R118, R112 ;  /* 0x00000076e870723c */ /* 0x050ff60000081070 */
[----:B------:R-:W-:Y:S11]  /*b2cd0*/  @!UPT UIADD3 URZ, URZ, URZ, URZ ;  /* 0x0000003f3f3ff290 */ /* 0x000ff6000fffe03f */
[----:B------:R-:W-:Y:S01]  /*b2ce0*/  @!UPT UIADD3 URZ, URZ, URZ, URZ ;  /* 0x0000003f3f3ff290 */ /* 0x000fe2000fffe03f */
[----:B------:R-:W-:Y:S01]  /*b2cf0*/  STL.64 [R1+0x2840], R112 ;  /* 0x0028407001007387 */ /* 0x000fe20000100a00 */
[----:B------:R1:W-:Y:S03]  /*b2d00*/  STL.64 [R1+0x2848], R114 ;  /* 0x0028487201007387 */ /* 0x0003e60000100a00 */
[----:B-1----:R-:W2:Y:S01]  /*b2d10*/  LDL.LU.64 R114, [R1+0x46b8] ;  /* 0x0046b80001727983 */ /* 0x002ea20000300a00 */
        /* <DEDUP_REMOVED lines=91> */
[----:B------:R-:W4:Y:S01]  /*b32d0*/  LDL.LU.64 R160, [R1+0x4598] ;  /* 0x0045980001a07983 */ /* 0x000f220000300a00 */
[----:B------:R-:W-:Y:S01]  /*b32e0*/  HMMA.1688.F32.TF32 R4, R232, R42, R4 ;  /* 0x0000002ae804723c */ /* 0x000fe20000081004 */
[----:B------:R-:W-:-:S02]  /*b32f0*/  IMAD.MOV.U32 R251, RZ, RZ, R252 ;  /* 0x000000fffffb7224 */ /* 0x000fc400078e00fc */
[----:B------:R-:W-:Y:S01]  /*b3300*/  IMAD.MOV.U32 R12, RZ, RZ, R153 ;  /* 0x000000ffff0c7224 */ /* 0x000fe200078e0099 */
[----:B------:R-:W-:Y:S01]  /*b3310*/  MOV R13, R152 ;  /* 0x00000098000d7202 */ /* 0x000fe20000000f00 */
[----:B------:R-:W-:Y:S02]  /*b3320*/  IMAD.MOV.U32 R14, RZ, RZ, R149 ;  /* 0x000000ffff0e7224 */ /* 0x000fe400078e0095 */
[----:B------:R-:W-:Y:S01]  /*b3330*/  IMAD.MOV.U32 R15, RZ, RZ, R148 ;  /* 0x000000ffff0f7224 */ /* 0x000fe200078e0094 */
[C---:B------:R-:W-:Y:S08]  /*b3340*/  HMMA.1688.F32.TF32 R240, R232.reuse, R34, R240 ;  /* 0x00000022e8f0723c */ /* 0x040ff000000810f0 */
[----:B------:R-:W-:Y:S08]  /*b3350*/  HMMA.1688.F32.TF32 R248, R232, R38, R248 ;  /* 0x00000026e8f8723c */ /* 0x000ff000000810f8 */
[C---:B------:R-:W-:Y:S08]  /*b3360*/  HMMA.1688.F32.TF32 R152, R236.reuse, R154, R8 ;  /* 0x0000009aec98723c */ /* 0x040ff00000081008 */
[----:B------:R-:W-:Y:S01]  /*b3370*/  HMMA.1688.F32.TF32 R8, R236, R150, R12 ;  /* 0x00000096ec08723c */ /* 0x000fe2000008100c */
[----:B------:R-:W-:Y:S01]  /*b3380*/  STL.64 [R1+0x2720], R4 ;  /* 0x0027200401007387 */ /* 0x000fe20000100a00 */
[----:B------:R1:W-:Y:S06]  /*b3390*/  STL.64 [R1+0x2728], R6 ;  /* 0x0027280601007387 */ /* 0x0003ec0000100a00 */
[----:B-1----:R-:W-:Y:S01]  /*b33a0*/  HMMA.1688.F32.TF32 R4, R232, R158, R244 ;  /* 0x0000009ee804723c */ /* 0x002fe200000810f4 */
[----:B------:R-:W-:-:S02]  /*b33b0*/  IMAD.MOV.U32 R18, RZ, RZ, R145 ;  /* 0x000000ffff127224 */ /* 0x000fc400078e0091 */
[----:B------:R-:W-:Y:S01]  /*b33c0*/  IMAD.MOV.U32 R19, RZ, RZ, R144 ;  /* 0x000000ffff137224 */ /* 0x000fe200078e0090 */
[----:B------:R-:W-:Y:S01]  /*b33d0*/  STL.64 [R1+0x2710], R248 ;  /* 0x002710f801007387 */ /* 0x000fe20000100a00 */
[----:B------:R-:W-:Y:S02]  /*b33e0*/  STL.64 [R1+0x2718], R250 ;  /* 0x002718fa01007387 */ /* 0x000fe40000100a00 */
[----:B------:R-:W-:Y:S02]  /*b33f0*/  STL.64 [R1+0x2700], R240 ;  /* 0x002700f001007387 */ /* 0x000fe40000100a00 */
[----:B------:R-:W-:Y:S01]  /*b3400*/  STL.64 [R1+0x2708], R242 ;  /* 0x002708f201007387 */ /* 0x000fe20000100a00 */
[C---:B------:R-:W-:Y:S11]  /*b3410*/  HMMA.1688.F32.TF32 R12, R236.reuse, R142, R20 ;  /* 0x0000008eec0c723c */ /* 0x040ff60000081014 */
[----:B------:R-:W-:Y:S02]  /*b3420*/  @!UPT UIADD3 URZ, URZ, URZ, URZ ;  /* 0x0000003f3f3ff290 */ /* 0x000fe4000fffe03f */
[----:B------:R-:W-:Y:S01]  /*b3430*/  STL.64 [R1+0x2070], R4 ;  /* 0x0020700401007387 */ /* 0x000fe20000100a00 */
[----:B------:R1:W-:Y:S02]  /*b3440*/  STL.64 [R1+0x2078], R6 ;  /* 0x0020780601007387 */ /* 0x0003e40000100a00 */
[----:B------:R-:W-:Y:S02]  /*b3450*/  STL.64 [R1+0x2020], R152 ;  /* 0x0020209801007387 */ /* 0x000fe40000100a00 */
[----:B------:R-:W-:Y:S01]  /*b3460*/  STL.64 [R1+0x2028], R154 ;  /* 0x0020289a01007387 */ /* 0x000fe20000100a00 */
[----:B------:R-:W-:Y:S01]  /*b3470*/  STL.64 [R1+0x2010], R8 ;  /* 0x0020100801007387 */ /* 0x000fe20000100a00 */
[----:B------:R1:W-:Y:S02]  /*b3480*/  STL.64 [R1+0x2018], R10 ;  /* 0x0020180a01007387 */ /* 0x0003e40000100a00 */
[C---:B-1----:R-:W-:Y:S08]  /*b3490*/  HMMA.1688.F32.TF32 R4, R236.reuse, R146, R16 ;  /* 0x00000092ec04723c */ /* 0x042ff00000081010 */
        /* <DEDUP_REMOVED lines=8> */
[C---:B-1----:R-:W-:Y:S11]  /*b3520*/  HMMA.1688.F32.TF32 R4, R236.reuse, R134, R28 ;  /* 0x00000086ec04723c */ /* 0x042ff6000008101c */
[----:B------:R-:W-:Y:S11]  /*b3530*/  @!UPT UIADD3 URZ, URZ, URZ, URZ ;  /* 0x0000003f3f3ff290 */ /* 0x000ff6000fffe03f */
[----:B------:R-:W-:Y:S01]  /*b3540*/  @!UPT UIADD3 URZ, URZ, URZ, URZ ;  /* 0x0000003f3f3ff290 */ /* 0x000fe2000fffe03f */
[----:B------:R-:W-:Y:S01]  /*b3550*/  STL.64 [R1+0x1fd0], R4 ;  /* 0x001fd00401007387 */ /* 0x000fe20000100a00 */
[----:B------:R1:W-:Y:S01]  /*b3560*/  STL.64 [R1+0x1fd8], R6 ;  /* 0x001fd80601007387 */ /* 0x0003e20000100a00 */
[C---:B--2---:R-:W-:Y:S08]  /*b3570*/  HMMA.1688.F32.TF32 R16, R236.reuse, R110, R180 ;  /* 0x0000006eec10723c */ /* 0x044ff000000810b4 */
[C---:B---3--:R-:W-:Y:S08]  /*b3580*/  HMMA.1688.F32.TF32 R8, R236.reuse, R126, R164 ;  /* 0x0000007eec08723c */ /* 0x048ff000000810a4 */
[C---:B----4-:R-:W-:Y:S08]  /*b3590*/  HMMA.1688.F32.TF32 R12, R236.reuse, R130, R160 ;  /* 0x00000082ec0c723c */ /* 0x050ff000000810a0 */
[C---:B-1----:R-:W-:Y:S11]  /*b35a0*/  HMMA.1688.F32.TF32 R4, R236.reuse, R122, R168 ;  /* 0x0000007aec04723c */ /* 0x042ff600000810a8 */
[----:B------:R-:W-:Y:S04]  /*b35b0*/  @!UPT UIADD3 URZ, URZ, URZ, URZ ;  /* 0x0000003f3f3ff290 */ /* 0x000fe8000fffe03f */
[----:B------:R-:W-:Y:S01]  /*b35c0*/  STL.64 [R1+0x1fc0], R12 ;  /* 0x001fc00c01007387 */ /* 0x000fe20000100a00 */
[----:B------:R1:W-:Y:S02]  /*b35d0*/  STL.64 [R1+0x1fc8], R14 ;  /* 0x001fc80e01007387 */ /* 0x0003e40000100a00 */
[----:B------:R-:W2:Y:S02]  /*b35e0*/  LDL.LU R252, [R1+0x3a38] ;  /* 0x003a380001fc7983 */ /* 0x000ea40000300800 */
[----:B------:R-:W-:Y:S01]  /*b35f0*/  STL.64 [R1+0x1230], R8 ;  /* 0x0012300801007387 */ /* 0x000fe20000100a00 */
[----:B------:R3:W-:Y:S01]  /*b3600*/  STL.64 [R1+0x1238], R10 ;  /* 0x0012380a01007387 */ /* 0x0007e20000100a00 */
[C---:B-1----:R-:W-:Y:S08]  /*b3610*/  HMMA.1688.F32.TF32 R12, R236.reuse, R118, R172 ;  /* 0x00000076ec0c723c */ /* 0x042ff000000810ac */
[C---:B---3--:R-:W-:Y:S01]  /*b3620*/  HMMA.1688.F32.TF32 R8, R236.reuse, R114, R176 ;  /* 0x00000072ec08723c */ /* 0x048fe200000810b0 */
[----:B------:R1:W-:Y:S01]  /*b3630*/  STL.64 [R1+0x1fb0], R4 ;  /* 0x001fb00401007387 */ /* 0x0003e20000100a00 */
[----:B------:R-:W-:Y:S03]  /*b3640*/  STL.64 [R1+0x1fb8], R6 ;  /* 0x001fb80601007387 */ /* 0x000fe60000100a00 */
[----:B-1----:R-:W3:Y:S10]  /*b3650*/  LDL.LU R4, [R1+0x3430] ;  /* 0x0034300001047983 */ /* 0x002ef40000300800 */
        /* <DEDUP_REMOVED lines=16> */
[----:B------:R-:W-:Y:S02]  /*b3760*/  STL.64 [R1+0x1f58], R18 ;  /* 0x001f581201007387 */ /* 0x000fe40000100a00 */
[----:B------:R-:W4:Y:S11]  /*b3770*/  LDL.LU R6, [R1+0x4450] ;  /* 0x0044500001067983 */ /* 0x000f360000300800 */
[----:B------:R-:W-:Y:S01]  /*b3780*/  STL.64 [R1+0x1f40], R12 ;  /* 0x001f400c01007387 */ /* 0x000fe20000100a00 */
[----:B------:R1:W-:Y:S07]  /*b3790*/  STL.64 [R1+0x1f48], R14 ;  /* 0x001f480e01007387 */ /* 0x0003ee0000100a00 */
[----:B------:R-:W-:Y:S02]  /*b37a0*/  STL.64 [R1+0x1f30], R8 ;  /* 0x001f300801007387 */ /* 0x000fe40000100a00 */
[----:B------:R1:W-:Y:S02]  /*b37b0*/  STL.64 [R1+0x1f38], R10 ;  /* 0x001f380a01007387 */ /* 0x0003e40000100a00 */
[C---:B-1----:R-:W-:Y:S08]  /*b37c0*/  HMMA.1688.F32.TF32 R12, R236.reuse, R86, R204 ;  /* 0x00000056ec0c723c */ /* 0x042ff000000810cc */
[C---:B------:R-:W-:Y:S11]  /*b37d0*/  HMMA.1688.F32.TF32 R8, R236.reuse, R82, R208 ;  /* 0x00000052ec08723c */ /* 0x040ff600000810d0 */
[----:B------:R-:W-:Y:S04]  /*b37e0*/  @!UPT UIADD3 URZ, URZ, URZ, URZ ;  /* 0x0000003f3f3ff290 */ /* 0x000fe8000fffe03f */
[----:B------:R-:W-:Y:S01]  /*b37f0*/  STL.64 [R1+0x1f20], R12 ;  /* 0x001f200c01007387 */ /* 0x000fe20000100a00 */
[----:B------:R1:W-:Y:S07]  /*b3800*/  STL.64 [R1+0x1f28], R14 ;  /* 0x001f280e01007387 */ /* 0x0003ee0000100a00 */
[----:B------:R-:W-:Y:S02]  /*b3810*/  STL.64 [R1+0x1f10], R8 ;  /* 0x001f100801007387 */ /* 0x000fe40000100a00 */
[----:B------:R1:W-:Y:S01]  /*b3820*/  STL.64 [R1+0x1f18], R10 ;  /* 0x001f180a01007387 */ /* 0x0003e20000100a00 */
[----:B------:R-:W4:Y:S01]  /*b3830*/  LDL.LU R7, [R1+0x4448] ;  /* 0x0044480001077983 */ /* 0x000f220000300800 */
[C---:B-1----:R-:W-:Y:S08]  /*b3840*/  HMMA.1688.F32.TF32 R12, R236.reuse, R78, R212 ;  /* 0x0000004eec0c723c */ /* 0x042ff000000810d4 */
[C---:B------:R-:W-:Y:S11]  /*b3850*/  HMMA.1688.F32.TF32 R8, R236.reuse, R74, R216 ;  /* 0x0000004aec08723c */ /* 0x040ff600000810d8 */
[----:B------:R-:W-:Y:S04]  /*b3860*/  @!UPT UIADD3 URZ, URZ, URZ, URZ ;  /* 0x0000003f3f3ff290 */ /* 0x000fe8000fffe03f */
        /* <DEDUP_REMOVED lines=8> */
[----:B------:R-:W-:Y:S07]  /*b38f0*/  STL.64 [R1+0x1ee8], R14 ;  /* 0x001ee80e01007387 */ /* 0x000fee0000100a00 */
[----:B------:R-:W-:Y:S02]  /*b3900*/  STL.64 [R1+0x1ed0], R8 ;  /* 0x001ed00801007387 */ /* 0x000fe40000100a00 */
[----:B------:R1:W-:Y:S02]  /*b3910*/  STL.64 [R1+0x1ed8], R10 ;  /* 0x001ed80a01007387 */ /* 0x0003e40000100a00 */
[----:B-1----:R-:W-:Y:S11]  /*b3920*/  HMMA.1688.F32.TF32 R8, R236, R62, R228 ;  /* 0x0000003eec08723c */ /* 0x002ff600000810e4 */
[----:B------:R-:W-:Y:S11]  /*b3930*/  @!UPT UIADD3 URZ, URZ, URZ, URZ ;  /* 0x0000003f3f3ff290 */ /* 0x000ff6000fffe03f */
[----:B------:R-:W-:Y:S01]  /*b3940*/  @!UPT UIADD3 URZ, URZ, URZ, URZ ;  /* 0x0000003f3f3ff290 */ /* 0x000fe2000fffe03f */
[----:B------:R-:W-:Y:S01]  /*b3950*/  STL.64 [R1+0x1ec0], R8 ;  /* 0x001ec00801007387 */ /* 0x000fe20000100a00 */
[----:B------:R1:W-:Y:S02]  /*b3960*/  STL.64 [R1+0x1ec8], R10 ;  /* 0x001ec80a01007387 */ /* 0x0003e40000100a00 */
[----:B------:R-:W4:Y:S02]  /*b3970*/  LDL.LU R20, [R1+0x4440] ;  /* 0x0044400001147983 */ /* 0x000f240000300800 */
[----:B------:R-:W4:Y:S01]  /*b3980*/  LDL.LU R13, [R1+0x444c] ;  /* 0x00444c00010d7983 */ /* 0x000f220000300800 */
[----:B-1----:R-:W4:Y:S01]  /*b3990*/  LDL.LU R11, [R1+0x4438] ;  /* 0x00443800010b7983 */ /* 0x002f220000300800 */
[----:B------:R-:W4:Y:S02]  /*b39a0*/  LDL.LU R9, [R1+0x4444] ;  /* 0x0044440001097983 */ /* 0x000f240000300800 */
[----:B------:R-:W-:-:S05]  /*b39b0*/  IMAD.MOV.U32 R16, RZ, RZ, c[0x0][0x188] ;  /* 0x00006200ff107624 */ /* 0x000fca00078e00ff */
[----:B------:R-:W-:Y:S01]  /*b39c0*/  SHF.L.U32 R16, R16, 0x6, RZ ;  /* 0x0000000610107819 */ /* 0x000fe200000006ff */
[----:B--2---:R-:W-:Y:S01]  /*b39d0*/  STL [R1+0x44e4], R252 ;  /* 0x0044e4fc01007387 */ /* 0x004fe20000100800 */
[----:B------:R-:W2:Y:S02]  /*b39e0*/  LDL.LU R19, [R1+0x4430] ;  /* 0x0044300001137983 */ /* 0x000ea40000300800 */
[----:B------:R-:W2:Y:S02]  /*b39f0*/  LDL.LU R18, [R1+0x443c] ;  /* 0x00443c0001127983 */ /* 0x000ea40000300800 */
[----:B------:R-:W2:Y:S01]  /*b3a00*/  LDL.LU R17, [R1+0x4410] ;  /* 0x0044100001117983 */ /* 0x000ea20000300800 */
[----:B------:R-:W2:Y:S01]  /*b3a10*/  LDL.LU R12, [R1+0x441c] ;  /* 0x00441c00010c7983 */ /* 0x000ea20000300800 */
[----:B------:R-:W-:Y:S01]  /*b3a20*/  IMAD.SHL.U32 R16, R16, 0x4, RZ ;  /* 0x0000000410107824 */ /* 0x000fe200078e00ff */
[----:B---3--:R-:W-:-:S04]  /*b3a30*/  IADD3 R4, R4, 0x1, RZ ;  /* 0x0000000104047810 */ /* 0x008fc80007ffe0ff */
[----:B------:R-:W-:-:S04]  /*b3a40*/  ISETP.GT.AND P1, PT, R4, 0x2, PT ;  /* 0x000000020400780c */ /* 0x000fc80003f24270 */
[----:B------:R-:W-:Y:S02]  /*b3a50*/  SEL R10, R4, RZ, !P1 ;  /* 0x000000ff040a7207 */ /* 0x000fe40004800000 */
[----:B----4-:R-:W-:-:S05]  /*b3a60*/  IADD3 R6, P3, R6, R16, RZ ;  /* 0x0000001006067210 */ /* 0x010fca0007f7e0ff */
[----:B------:R1:W-:Y:S01]  /*b3a70*/  STL [R1+0x4450], R6 ;  /* 0x0044500601007387 */ /* 0x0003e20000100800 */
[----:B------:R-:W-:Y:S02]  /*b3a80*/  STL [R1+0x3430], R10 ;  /* 0x0034300a01007387 */ /* 0x000fe40000100800 */
[----:B------:R-:W-:-:S05]  /*b3a90*/  IMAD.X R7, R7, 0x1, R0, P3 ;  /* 0x0000000107077824 */ /* 0x000fca00018e0600 */
[----:B------:R3:W-:Y:S01]  /*b3aa0*/  STL [R1+0x4448], R7 ;  /* 0x0044480701007387 */ /* 0x0007e20000100800 */
[----:B------:R-:W4:Y:S02]  /*b3ab0*/  LDL.LU R22, [R1+0x4218] ;  /* 0x0042180001167983 */ /* 0x000f240000300800 */
[----:B------:R-:W4:Y:S02]  /*b3ac0*/  LDL.LU R21, [R1+0x4224] ;  /* 0x0042240001157983 */ /* 0x000f240000300800 */
[----:B------:R-:W4:Y:S01]  /*b3ad0*/  LDL.LU R15, [R1+0x4210] ;  /* 0x00421000010f7983 */ /* 0x000f220000300800 */
[----:B------:R-:W4:Y:S01]  /*b3ae0*/  LDL.LU R8, [R1+0x421c] ;  /* 0x00421c0001087983 */ /* 0x000f220000300800 */
[----:B------:R-:W-:-:S05]  /*b3af0*/  IMAD.MOV.U32 R5, RZ, RZ, 0x3f ;  /* 0x0000003fff057424 */ /* 0x000fca00078e00ff */
[----:B------:R-:W-:Y:S01]  /*b3b00*/  IADD3 R152, R5, c[0x0][0x180], RZ ;  /* 0x0000600005987a10 */ /* 0x000fe20007ffe0ff */
[----:B------:R-:W-:-:S03]  /*b3b10*/  IMAD.MOV.U32 R153, RZ, RZ, c[0x0][0x180] ;  /* 0x00006000ff997624 */ /* 0x000fc600078e00ff */
[----:B------:R-:W-:-:S04]  /*b3b20*/  SHF.R.S32.HI R5, RZ, 0x1f, R152 ;  /* 0x0000001fff057819 */ /* 0x000fc80000011498 */
[----:B------:R-:W-:Y:S02]  /*b3b30*/  LEA.HI R5, R5, R152, RZ, 0x6 ;  /* 0x0000009805057211 */ /* 0x000fe400078f30ff */
[----:B------:R-:W1:Y:S01]  /*b3b40*/  S2R R152, SR_TID.X ;  /* 0x0000000000987919 */ /* 0x000e620000002100 */
[----:B------:R-:W-:Y:S02]  /*b3b50*/  IADD3 R3, R153, -0xc0, RZ ;  /* 0xffffff4099037810 */ /* 0x000fe40007ffe0ff */
[----:B------:R-:W-:-:S03]  /*b3b60*/  SHF.R.S32.HI R5, RZ, 0x6, R5 ;  /* 0x00000006ff057819 */ /* 0x000fc60000011405 */
[----:B------:R-:W-:Y:S01]  /*b3b70*/  IMAD R3, R252, -0x40, R3 ;  /* 0xffffffc0fc037824 */ /* 0x000fe200078e0203 */
[----:B------:R-:W-:-:S04]  /*b3b80*/  IADD3 R5, R5, -0x3, RZ ;  /* 0xfffffffd05057810 */ /* 0x000fc80007ffe0ff */
[----:B------:R-:W-:Y:S02]  /*b3b90*/  ISETP.GT.AND P0, PT, R3, RZ, PT ;  /* 0x000000ff0300720c */ /* 0x000fe40003f04270 */
[----:B------:R-:W-:Y:S02]  /*b3ba0*/  ISETP.GE.AND P2, PT, R252, R5, PT ;  /* 0x00000005fc00720c */ /* 0x000fe40003f46270 */
[----:B------:R-:W-:-:S04]  /*b3bb0*/  SEL R5, RZ, 0x4, !P0 ;  /* 0x00000004ff057807 */ /* 0x000fc80004000000 */
[----:B------:R-:W-:-:S04]  /*b3bc0*/  SEL R5, R5, RZ, !P2 ;  /* 0x000000ff05057207 */ /* 0x000fc80005000000 */
[----:B------:R-:W-:Y:S02]  /*b3bd0*/  ISETP.NE.U32.AND P0, PT, R5, RZ, PT ;  /* 0x000000ff0500720c */ /* 0x000fe40003f05070 */
[----:B-1----:R-:W-:-:S05]  /*b3be0*/  LOP3.LUT R153, R152, 0x7f, RZ, 0xc0, !PT ;  /* 0x0000007f98997812 */ /* 0x002fca00078ec0ff */
[----:B------:R-:W-:-:S04]  /*b3bf0*/  IMAD.SHL.U32 R14, R153, 0x4, RZ ;  /* 0x00000004990e7824 */ /* 0x000fc800078e00ff */
[----:B------:R-:W-:-:S05]  /*b3c00*/  IMAD R4, R10, 0x20000, R14 ;  /* 0x000200000a047824 */ /* 0x000fca00078e020e */
[----:B------:R-:W-:Y:S01]  /*b3c10*/  @!PT LDS RZ, [RZ] ;  /* 0x00000000fffff984 */ /* 0x000fe20000000800 */
[----:B------:R-:W-:Y:S01]  /*b3c20*/  @!PT LDS RZ, [RZ] ;  /* 0x00000000fffff984 */ /* 0x000fe20000000800 */
[----:B------:R-:W-:Y:S01]  /*b3c30*/  @!PT LDS RZ, [RZ] ;  /* 0x00000000fffff984 */ /* 0x000fe20000000800 */
[----:B------:R1:W-:Y:S01]  /*b3c40*/  LDGSTS.E [R4], [R6.64], P0 ;  /* 0x0000000006047fae */ /* 0x0003e20008121844 */
[----:B------:R-:W-:-:S04]  /*b3c50*/  IADD3 R13, P1, R13, R16, RZ ;  /* 0x000000100d0d7210 */ /* 0x000fc80007f3e0ff */
[----:B------:R-:W-:Y:S02]  /*b3c60*/  IADD3.X R20, R20, R0, RZ, P1, !PT ;  /* 0x0000000014147210 */ /* 0x000fe40000ffe4ff */
[-C--:B------:R-:W-:Y:S01]  /*b3c70*/  IADD3 R9, P3, R9, R16.reuse, RZ ;  /* 0x0000001009097210 */ /* 0x080fe20007f7e0ff */
[----:B------:R-:W-:Y:S01]  /*b3c80*/  STL [R1+0x444c], R13 ;  /* 0x00444c0d01007387 */ /* 0x000fe20000100800 */
[----:B-1----:R-:W-:Y:S02]  /*b3c90*/  IMAD.MOV.U32 R6, RZ, RZ, R13 ;  /* 0x000000ffff067224 */ /* 0x002fe400078e000d */
[----:B---3--:R-:W-:Y:S02]  /*b3ca0*/  IMAD.MOV.U32 R7, RZ, RZ, R20 ;  /* 0x000000ffff077224 */ /* 0x008fe400078e0014 */
[----:B------:R-:W-:Y:S01]  /*b3cb0*/  IMAD.X R11, R11, 0x1, R0, P3 ;  /* 0x000000010b0b7824 */ /* 0x000fe200018e0600 */
[----:B------:R1:W-:Y:S01]  /*b3cc0*/  STL [R1+0x4440], R20 ;  /* 0x0044401401007387 */ /* 0x0003e20000100800 */
[----:B------:R-:W-:Y:S03]  /*b3cd0*/  STL [R1+0x4444], R9 ;  /* 0x0044440901007387 */ /* 0x000fe60000100800 */
[----:B------:R3:W-:Y:S04]  /*b3ce0*/  LDGSTS.E [R4+0x200], [R6.64], P0 ;  /* 0x0020000006047fae */ /* 0x0007e80008121844 */
[----:B------:R3:W-:Y:S04]  /*b3cf0*/  STL [R1+0x4438], R11 ;  /* 0x0044380b01007387 */ /* 0x0007e80000100800 */
[----:B-1----:R-:W4:Y:S01]  /*b3d00*/  LDL.LU R20, [R1+0x4208] ;  /* 0x0042080001147983 */ /* 0x002f220000300800 */
[----:B------:R-:W4:Y:S01]  /*b3d10*/  LDL.LU R13, [R1+0x4214] ;  /* 0x00421400010d7983 */ /* 0x000f220000300800 */
[----:B---3--:R-:W-:Y:S01]  /*b3d20*/  MOV R7, R11 ;  /* 0x0000000b00077202 */ /* 0x008fe20000000f00 */
[----:B------:R-:W-:Y:S01]  /*b3d30*/  IMAD.MOV.U32 R6, RZ, RZ, R9 ;  /* 0x000000ffff067224 */ /* 0x000fe200078e0009 */
[----:B------:R-:W3:Y:S01]  /*b3d40*/  LDL.LU R11, [R1+0x43f0] ;  /* 0x0043f000010b7983 */ /* 0x000ee20000300800 */
[----:B------:R-:W3:Y:S03]  /*b3d50*/  LDL.LU R9, [R1+0x43fc] ;  /* 0x0043fc0001097983 */ /* 0x000ee60000300800 */
[----:B------:R1:W-:Y:S01]  /*b3d60*/  LDGSTS.E [R4+0x400], [R6.64], P0 ;  /* 0x0040000006047fae */ /* 0x0003e20008121844 */
[----:B--2---:R-:W-:-:S02]  /*b3d70*/  IADD3 R18, P3, R18, R16, RZ ;  /* 0x0000001012127210 */ /* 0x004fc40007f7e0ff */
[----:B------:R-:W-:-:S03]  /*b3d80*/  IADD3 R12, P4, R12, R16, RZ ;  /* 0x000000100c0c7210 */ /* 0x000fc60007f9e0ff */
[--C-:B------:R-:W-:Y:S02]  /*b3d90*/  IMAD.X R19, R19, 0x1, R0.reuse, P3 ;  /* 0x0000000113137824 */ /* 0x100fe400018e0600 */
[----:B------:R-:W-:Y:S01]  /*b3da0*/  IMAD.X R17, R17, 0x1, R0, P4 ;  /* 0x0000000111117824 */ /* 0x000fe200020e0600 */
[----:B------:R-:W-:Y:S01]  /*b3db0*/  STL [R1+0x443c], R18 ;  /* 0x00443c1201007387 */ /* 0x000fe20000100800 */
[----:B-1----:R-:W-:Y:S02]  /*b3dc0*/  IMAD.MOV.U32 R6, RZ, RZ, R18 ;  /* 0x000000ffff067224 */ /* 0x002fe400078e0012 */
[----:B------:R-:W-:Y:S01]  /*b3dd0*/  IMAD.MOV.U32 R7, RZ, RZ, R19 ;  /* 0x000000ffff077224 */ /* 0x000fe200078e0013 */
[----:B------:R1:W-:Y:S04]  /*b3de0*/  STL [R1+0x4430], R19 ;  /* 0x0044301301007387 */ /* 0x0003e80000100800 */
[----:B------:R-:W-:Y:S01]  /*b3df0*/  STL [R1+0x441c], R12 ;  /* 0x00441c0c01007387 */ /* 0x000fe20000100800 */
[----:B------:R2:W-:Y:S03]  /*b3e00*/  STL [R1+0x4410], R17 ;  /* 0x0044101101007387 */ /* 0x0005e60000100800 */
[----:B------:R2:W-:Y:S04]  /*b3e10*/  LDGSTS.E [R4+0x600], [R6.64], P0 ;  /* 0x0060000006047fae */ /* 0x0005e80008121844 */
[----:B-1----:R-:W3:Y:S01]  /*b3e20*/  LDL.LU R19, [R1+0x41b8] ;  /* 0x0041b80001137983 */ /* 0x002ee20000300800 */
[----:B------:R-:W3:Y:S02]  /*b3e30*/  LDL.LU R18, [R1+0x41c4] ;  /* 0x0041c40001127983 */ /* 0x000ee40000300800 */
[----:B--2---:R-:W-:Y:S01]  /*b3e40*/  IMAD.MOV.U32 R7, RZ, RZ, R17 ;  /* 0x000000ffff077224 */ /* 0x004fe200078e0011 */
[----:B------:R-:W-:Y:S01]  /*b3e50*/  MOV R6, R12 ;  /* 0x0000000c00067202 */ /* 0x000fe20000000f00 */
[----:B------:R-:W3:Y:S01]  /*b3e60*/  LDL.LU R17, [R1+0x41b0] ;  /* 0x0041b00001117983 */ /* 0x000ee20000300800 */
[----:B------:R-:W3:Y:S01]  /*b3e70*/  LDL.LU R12, [R1+0x41bc] ;  /* 0x0041bc00010c7983 */ /* 0x000ee20000300800 */
[----:B------:R-:W-:-:S04]  /*b3e80*/  ISETP.GT.AND P1, PT, R3, 0x4, PT ;  /* 0x000000040300780c */ /* 0x000fc80003f24270 */
[----:B------:R-:W-:-:S04]  /*b3e90*/  SEL R5, RZ, 0x4, !P1 ;  /* 0x00000004ff057807 */ /* 0x000fc80004800000 */
[----:B------:R-:W-:-:S04]  /*b3ea0*/  SEL R5, R5, RZ, !P2 ;  /* 0x000000ff05057207 */ /* 0x000fc80005000000 */
[----:B------:R-:W-:Y:S11]  /*b3eb0*/  ISETP.NE.U32.AND P1, PT, R5, RZ, PT ;  /* 0x000000ff0500720c */ /* 0x000ff60003f25070 */
[----:B------:R-:W-:Y:S02]  /*b3ec0*/  @!UPT UIADD3 URZ, URZ, URZ, URZ ;  /* 0x0000003f3f3ff290 */ /* 0x000fe4000fffe03f */
[----:B------:R1:W-:Y:S01]  /*b3ed0*/  LDGSTS.E [R4+0x2000], [R6.64], P1 ;  /* 0x0200000006047fae */ /* 0x0003e20008921844 */
[-C--:B----4-:R-:W-:Y:S02]  /*b3ee0*/  IADD3 R21, P0, R21, R16.reuse, RZ ;  /* 0x0000001015157210 */ /* 0x090fe40007f1e0ff */
[----:B------:R-:W-:-:S03]  /*b3ef0*/  IADD3 R8, P3, R8, R16, RZ ;  /* 0x0000001008087210 */ /* 0x000fc60007f7e0ff */
[--C-:B------:R-:W-:Y:S02]  /*b3f00*/  IMAD.X R22, R22, 0x1, R0.reuse, P0 ;  /* 0x0000000116167824 */ /* 0x100fe400000e0600 */
[----:B-1----:R-:W-:Y:S02]  /*b3f10*/  IMAD.MOV.U32 R6, RZ, RZ, R21 ;  /* 0x000000ffff067224 */ /* 0x002fe400078e0015 */
[----:B------:R-:W-:Y:S01]  /*b3f20*/  IMAD.X R15, R15, 0x1, R0, P3 ;  /* 0x000000010f0f7824 */ /* 0x000fe200018e0600 */
[----:B------:R-:W-:Y:S01]  /*b3f30*/  STL [R1+0x4224], R21 ;  /* 0x0042241501007387 */ /* 0x000fe20000100800 */
[----:B------:R-:W-:Y:S01]  /*b3f40*/  MOV R7, R22 ;  /* 0x0000001600077202 */ /* 0x000fe20000000f00 */
[----:B------:R1:W-:Y:S02]  /*b3f50*/  STL [R1+0x4218], R22 ;  /* 0x0042181601007387 */ /* 0x0003e40000100800 */
[----:B------:R-:W-:Y:S01]  /*b3f60*/  STL [R1+0x421c], R8 ;  /* 0x00421c0801007387 */ /* 0x000fe20000100800 */
[----:B------:R4:W-:Y:S03]  /*b3f70*/  STL [R1+0x4210], R15 ;  /* 0x0042100f01007387 */ /* 0x0009e60000100800 */
[----:B------:R4:W-:Y:S04]  /*b3f80*/  LDGSTS.E [R4+0x2200], [R6.64], P1 ;  /* 0x0220000006047fae */ /* 0x0009e80008921844 */
[----:B-1----:R-:W2:Y:S01]  /*b3f90*/  LDL.LU R22, [R1+0x41a8] ;  /* 0x0041a80001167983 */ /* 0x002ea20000300800 */
[----:B------:R-:W2:Y:S02]  /*b3fa0*/  LDL.LU R21, [R1+0x41b4] ;  /* 0x0041b40001157983 */ /* 0x000ea40000300800 */
[----:B----4-:R-:W-:-:S02]  /*b3fb0*/  IMAD.MOV.U32 R7, RZ, RZ, R15 ;  /* 0x000000ffff077224 */ /* 0x010fc400078e000f */
[----:B------:R-:W-:Y:S01]  /*b3fc0*/  IMAD.MOV.U32 R6, RZ, RZ, R8 ;  /* 0x000000ffff067224 */ /* 0x000fe200078e0008 */
[----:B------:R-:W2:Y:S01]  /*b3fd0*/  LDL.LU R15, [R1+0x43d0] ;  /* 0x0043d000010f7983 */ /* 0x000ea20000300800 */
[----:B------:R-:W2:Y:S01]  /*b3fe0*/  LDL.LU R8, [R1+0x43dc] ;  /* 0x0043dc0001087983 */ /* 0x000ea20000300800 */
[----:B------:R-:W-:Y:S02]  /*b3ff0*/  ISETP.GT.AND P0, PT, R3, 0x8, PT ;  /* 0x000000080300780c */ /* 0x000fe40003f04270 */
[----:B------:R1:W-:Y:S02]  /*b4000*/  LDGSTS.E [R4+0x2400], [R6.64], P1 ;  /* 0x0240000006047fae */ /* 0x0003e40008921844 */
[----:B------:R-:W-:-:S04]  /*b4010*/  SEL R5, RZ, 0x4, !P0 ;  /* 0x00000004ff057807 */ /* 0x000fc80004000000 */
[----:B------:R-:W-:-:S04]  /*b4020*/  SEL R5, R5, RZ, !P2 ;  /* 0x000000ff05057207 */ /* 0x000fc80005000000 */
[----:B------:R-:W-:Y:S02]  /*b4030*/  ISETP.NE.U32.AND P0, PT, R5, RZ, PT ;  /* 0x000000ff0500720c */ /* 0x000fe40003f05070 */
[-C--:B------:R-:W-:Y:S02]  /*b4040*/  IADD3 R13, P3, R13, R16.reuse, RZ ;  /* 0x000000100d0d7210 */ /* 0x080fe40007f7e0ff */
[----:B---3--:R-:W-:-:S03]  /*b4050*/  IADD3 R9, P4, R9, R16, RZ ;  /* 0x0000001009097210 */ /* 0x008fc60007f9e0ff */
[--C-:B------:R-:W-:Y:S01]  /*b4060*/  IMAD.X R20, R20, 0x1, R0.reuse, P3 ;  /* 0x0000000114147824 */ /* 0x100fe200018e0600 */
[----:B-1----:R-:W-:Y:S01]  /*b4070*/  MOV R6, R13 ;  /* 0x0000000d00067202 */ /* 0x002fe20000000f00 */
[----:B------:R-:W-:Y:S01]  /*b4080*/  STL [R1+0x4214], R13 ;  /* 0x0042140d01007387 */ /* 0x000fe20000100800 */
[----:B------:R-:W-:Y:S02]  /*b4090*/  IMAD.X R11, R11, 0x1, R0, P4 ;  /* 0x000000010b0b7824 */ /* 0x000fe400020e0600 */
[----:B------:R-:W-:Y:S01]  /*b40a0*/  IMAD.MOV.U32 R7, RZ, RZ, R20 ;  /* 0x000000ffff077224 */ /* 0x000fe200078e0014 */
[----:B------:R1:W-:Y:S01]  /*b40b0*/  STL [R1+0x4208], R20 ;  /* 0x0042081401007387 */ /* 0x0003e20000100800 */
[----:B------:R-:W-:Y:S02]  /*b40c0*/  STL [R1+0x43fc], R9 ;  /* 0x0043fc0901007387 */ /* 0x000fe40000100800 */
[----:B------:R3:W-:Y:S01]  /*b40d0*/  STL [R1+0x43f0], R11 ;  /* 0x0043f00b01007387 */ /* 0x0007e20000100800 */
[----:B------:R3:W-:Y:S04]  /*b40e0*/  LDGSTS.E [R4+0x2600], [R6.64], P1 ;  /* 0x0260000006047fae */ /* 0x0007e80008921844 */
[----:B-1----:R-:W4:Y:S01]  /*b40f0*/  LDL.LU R20, [R1+0x4158] ;  /* 0x0041580001147983 */ /* 0x002f220000300800 */
[----:B------:R-:W4:Y:S02]  /*b4100*/  LDL.LU R13, [R1+0x4164] ;  /* 0x00416400010d7983 */ /* 0x000f240000300800 */
[----:B---3--:R-:W-:-:S02]  /*b4110*/  IMAD.MOV.U32 R7, RZ, RZ, R11 ;  /* 0x000000ffff077224 */ /* 0x008fc400078e000b */
[----:B------:R-:W-:Y:S01]  /*b4120*/  IMAD.MOV.U32 R6, RZ, RZ, R9 ;  /* 0x000000ffff067224 */ /* 0x000fe200078e0009 */
[----:B------:R-:W4:Y:S01]  /*b4130*/  LDL.LU R11, [R1+0x4150] ;  /* 0x00415000010b7983 */ /* 0x000f220000300800 */
[----:B------:R-:W4:Y:S03]  /*b4140*/  LDL.LU R9, [R1+0x415c] ;  /* 0x00415c0001097983 */ /* 0x000f260000300800 */
[----:B------:R1:W-:Y:S01]  /*b4150*/  LDGSTS.E [R4+0x4000], [R6.64], P0 ;  /* 0x0400000006047fae */ /* 0x0003e20008121844 */
[----:B------:R-:W-:-:S05]  /*b4160*/  IADD3 R18, P1, R18, R16, RZ ;  /* 0x0000001012127210 */ /* 0x000fca0007f3e0ff */
[----:B------:R-:W-:Y:S01]  /*b4170*/  IMAD.X R19, R19, 0x1, R0, P1 ;  /* 0x0000000113137824 */ /* 0x000fe200008e0600 */
[----:B------:R-:W-:Y:S01]  /*b4180*/  IADD3 R12, P3, R12, R16, RZ ;  /* 0x000000100c0c7210 */ /* 0x000fe20007f7e0ff */
[----:B------:R-:W-:Y:S03]  /*b4190*/  STL [R1+0x41c4], R18 ;  /* 0x0041c41201007387 */ /* 0x000fe60000100800 */
[----:B------:R-:W-:Y:S01]  /*b41a0*/  IADD3.X R17, R17, R0, RZ, P3, !PT ;  /* 0x0000000011117210 */ /* 0x000fe20001ffe4ff */
[----:B------:R1:W-:Y:S02]  /*b41b0*/  STL [R1+0x41b8], R19 ;  /* 0x0041b81301007387 */ /* 0x0003e40000100800 */
[----:B-1----:R-:W-:Y:S02]  /*b41c0*/  IMAD.MOV.U32 R6, RZ, RZ, R18 ;  /* 0x000000ffff067224 */ /* 0x002fe400078e0012 */
[----:B------:R-:W-:Y:S01]  /*b41d0*/  IMAD.MOV.U32 R7, RZ, RZ, R19 ;  /* 0x000000ffff077224 */ /* 0x000fe200078e0013 */
[----:B------:R-:W-:Y:S04]  /*b41e0*/  STL [R1+0x41bc], R12 ;  /* 0x0041bc0c01007387 */ /* 0x000fe80000100800 */
[----:B------:R1:W-:Y:S04]  /*b41f0*/  STL [R1+0x41b0], R17 ;  /* 0x0041b01101007387 */ /* 0x0003e80000100800 */
[----:B------:R1:W-:Y:S04]  /*b4200*/  LDGSTS.E [R4+0x4200], [R6.64], P0 ;  /* 0x0420000006047fae */ /* 0x0003e80008121844 */
[----:B------:R-:W4:Y:S01]  /*b4210*/  LDL.LU R19, [R1+0x4148] ;  /* 0x0041480001137983 */ /* 0x000f220000300800 */
[----:B------:R-:W4:Y:S02]  /*b4220*/  LDL.LU R18, [R1+0x4154] ;  /* 0x0041540001127983 */ /* 0x000f240000300800 */
[----:B-1----:R-:W-:-:S02]  /*b4230*/  IMAD.MOV.U32 R7, RZ, RZ, R17 ;  /* 0x000000ffff077224 */ /* 0x002fc400078e0011 */
[----:B------:R-:W-:Y:S01]  /*b4240*/  IMAD.MOV.U32 R6, RZ, RZ, R12 ;  /* 0x000000ffff067224 */ /* 0x000fe200078e000c */
[----:B------:R-:W4:Y:S01]  /*b4250*/  LDL.LU R17, [R1+0x43b0] ;  /* 0x0043b00001117983 */ /* 0x000f220000300800 */
[----:B------:R-:W4:Y:S03]  /*b4260*/  LDL.LU R12, [R1+0x43bc] ;  /* 0x0043bc00010c7983 */ /* 0x000f260000300800 */
[----:B------:R1:W-:Y:S01]  /*b4270*/  LDGSTS.E [R4+0x4400], [R6.64], P0 ;  /* 0x0440000006047fae */ /* 0x0003e20008121844 */
[----:B--2---:R-:W-:-:S04]  /*b4280*/  IADD3 R21, P3, R21, R16, RZ ;  /* 0x0000001015157210 */ /* 0x004fc80007f7e0ff */
[----:B------:R-:W-:Y:S02]  /*b4290*/  IADD3.X R22, R22, R0, RZ, P3, !PT ;  /* 0x0000000016167210 */ /* 0x000fe40001ffe4ff */
[----:B------:R-:W-:Y:S01]  /*b42a0*/  IADD3 R8, P4, R8, R16, RZ ;  /* 0x0000001008087210 */ /* 0x000fe20007f9e0ff */
[----:B------:R-:W-:Y:S01]  /*b42b0*/  STL [R1+0x41b4], R21 ;  /* 0x0041b41501007387 */ /* 0x000fe20000100800 */
[----:B-1----:R-:W-:Y:S02]  /*b42c0*/  IMAD.MOV.U32 R6, RZ, RZ, R21 ;  /* 0x000000ffff067224 */ /* 0x002fe400078e0015 */
[----:B------:R-:W-:Y:S02]  /*b42d0*/  IMAD.MOV.U32 R7, RZ, RZ, R22 ;  /* 0x000000ffff077224 */ /* 0x000fe400078e0016 */
[----:B------:R-:W-:Y:S01]  /*b42e0*/  IMAD.X R15, R15, 0x1, R0, P4 ;  /* 0x000000010f0f7824 */ /* 0x000fe200020e0600 */
[----:B------:R1:W-:Y:S01]  /*b42f0*/  STL [R1+0x41a8], R22 ;  /* 0x0041a81601007387 */ /* 0x0003e20000100800 */
[----:B------:R-:W-:Y:S03]  /*b4300*/  STL [R1+0x43dc], R8 ;  /* 0x0043dc0801007387 */ /* 0x000fe60000100800 */
[----:B------:R2:W-:Y:S04]  /*b4310*/  LDGSTS.E [R4+0x4600], [R6.64], P0 ;  /* 0x0460000006047fae */ /* 0x0005e80008121844 */
[----:B------:R2:W-:Y:S04]  /*b4320*/  STL [R1+0x43d0], R15 ;  /* 0x0043d00f01007387 */ /* 0x0005e80000100800 */
[----:B-1----:R-:W3:Y:S01]  /*b4330*/  LDL.LU R22, [R1+0x40f8] ;  /* 0x0040f80001167983 */ /* 0x002ee20000300800 */
[----:B------:R-:W3:Y:S01]  /*b4340*/  LDL.LU R21, [R1+0x4104] ;  /* 0x0041040001157983 */ /* 0x000ee20000300800 */
[----:B--2---:R-:W-:Y:S01]  /*b4350*/  MOV R7, R15 ;  /* 0x0000000f00077202 */ /* 0x004fe20000000f00 */
[----:B------:R-:W-:Y:S01]  /*b4360*/  IMAD.MOV.U32 R6, RZ, RZ, R8 ;  /* 0x000000ffff067224 */ /* 0x000fe200078e0008 */
        /* <DEDUP_REMOVED lines=8> */
[----:B----4-:R-:W-:-:S05]  /*b43f0*/  IADD3 R13, P0, R13, R16, RZ ;  /* 0x000000100d0d7210 */ /* 0x010fca0007f1e0ff */
[----:B------:R-:W-:Y:S01]  /*b4400*/  IMAD.X R20, R20, 0x1, R0, P0 ;  /* 0x0000000114147824 */ /* 0x000fe200000e0600 */
[-C--:B------:R-:W-:Y:S01]  /*b4410*/  IADD3 R9, P3, R9, R16.reuse, RZ ;  /* 0x0000001009097210 */ /* 0x080fe20007f7e0ff */
        /* <DEDUP_REMOVED lines=8> */
[----:B-1----:R-:W2:Y:S01]  /*b44a0*/  LDL.LU R20, [R1+0x40e8] ;  /* 0x0040e80001147983 */ /* 0x002ea20000300800 */
[----:B------:R-:W2:Y:S02]  /*b44b0*/  LDL.LU R13, [R1+0x40f4] ;  /* 0x0040f400010d7983 */ /* 0x000ea40000300800 */
[----:B----4-:R-:W-:Y:S01]  /*b44c0*/  IMAD.MOV.U32 R7, RZ, RZ, R11 ;  /* 0x000000ffff077224 */ /* 0x010fe200078e000b */
[----:B------:R-:W-:Y:S01]  /*b44d0*/  MOV R6, R9 ;  /* 0x0000000900067202 */ /* 0x000fe20000000f00 */
[----:B------:R-:W2:Y:S01]  /*b44e0*/  LDL.LU R11, [R1+0x4390] ;  /* 0x00439000010b7983 */ /* 0x000ea20000300800 */
[----:B------:R-:W2:Y:S03]  /*b44f0*/  LDL.LU R9, [R1+0x439c] ;  /* 0x00439c0001097983 */ /* 0x000ea60000300800 */
[----:B------:R1:W-:Y:S01]  /*b4500*/  LDGSTS.E [R4+0x6400], [R6.64], P1 ;  /* 0x0640000006047fae */ /* 0x0003e20008921844 */
[----:B------:R-:W-:-:S05]  /*b4510*/  IADD3 R18, P3, R18, R16, RZ ;  /* 0x0000001012127210 */ /* 0x000fca0007f7e0ff */
[----:B------:R-:W-:Y:S01]  /*b4520*/  IMAD.X R19, R19, 0x1, R0, P3 ;  /* 0x0000000113137824 */ /* 0x000fe200018e0600 */
[----:B------:R-:W-:Y:S01]  /*b4530*/  IADD3 R12, P4, R12, R16, RZ ;  /* 0x000000100c0c7210 */ /* 0x000fe20007f9e0ff */
[----:B-1----:R-:W-:-:S03]  /*b4540*/  IMAD.MOV.U32 R6, RZ, RZ, R18 ;  /* 0x000000ffff067224 */ /* 0x002fc600078e0012 */
[----:B------:R-:W-:Y:S01]  /*b4550*/  MOV R7, R19 ;  /* 0x0000001300077202 */ /* 0x000fe20000000f00 */
[----:B------:R-:W-:Y:S01]  /*b4560*/  STL [R1+0x4154], R18 ;  /* 0x0041541201007387 */ /* 0x000fe20000100800 */
[----:B------:R-:W-:Y:S02]  /*b4570*/  IMAD.X R17, R17, 0x1, R0, P4 ;  /* 0x0000000111117824 */ /* 0x000fe400020e0600 */
[----:B------:R1:W-:Y:S01]  /*b4580*/  STL [R1+0x4148], R19 ;  /* 0x0041481301007387 */ /* 0x0003e20000100800 */
[----:B------:R-:W-:Y:S02]  /*b4590*/  STL [R1+0x43bc], R12 ;  /* 0x0043bc0c01007387 */ /* 0x000fe40000100800 */
[----:B------:R1:W-:Y:S02]  /*b45a0*/  STL [R1+0x43b0], R17 ;  /* 0x0043b01101007387 */ /* 0x0003e40000100800 */
[----:B------:R1:W-:Y:S04]  /*b45b0*/  LDGSTS.E [R4+0x6600], [R6.64], P1 ;  /* 0x0660000006047fae */ /* 0x0003e80008921844 */
[----:B-1----:R-:W2:Y:S01]  /*b45c0*/  LDL.LU R19, [R1+0x4098] ;  /* 0x0040980001137983 */ /* 0x002ea20000300800 */
[----:B------:R-:W2:Y:S02]  /*b45d0*/  LDL.LU R18, [R1+0x40a4] ;  /* 0x0040a40001127983 */ /* 0x000ea40000300800 */
[----:B------:R-:W-:-:S02]  /*b45e0*/  IMAD.MOV.U32 R7, RZ, RZ, R17 ;  /* 0x000000ffff077224 */ /* 0x000fc400078e0011 */
[----:B------:R-:W-:Y:S01]  /*b45f0*/  IMAD.MOV.U32 R6, RZ, RZ, R12 ;  /* 0x000000ffff067224 */ /* 0x000fe200078e000c */
[----:B------:R-:W2:Y:S01]  /*b4600*/  LDL.LU R17, [R1+0x4090] ;  /* 0x0040900001117983 */ /* 0x000ea20000300800 */
[----:B------:R-:W2:Y:S01]  /*b4610*/  LDL.LU R12, [R1+0x409c] ;  /* 0x00409c00010c7983 */ /* 0x000ea20000300800 */
[----:B------:R-:W-:-:S04]  /*b4620*/  ISETP.GT.AND P0, PT, R3, 0x10, PT ;  /* 0x000000100300780c */ /* 0x000fc80003f04270 */
[----:B------:R-:W-:-:S04]  /*b4630*/  SEL R5, RZ, 0x4, !P0 ;  /* 0x00000004ff057807 */ /* 0x000fc80004000000 */
[----:B------:R-:W-:-:S04]  /*b4640*/  SEL R5, R5, RZ, !P2 ;  /* 0x000000ff05057207 */ /* 0x000fc80005000000 */
[----:B------:R-:W-:Y:S11]  /*b4650*/  ISETP.NE.U32.AND P0, PT, R5, RZ, PT ;  /* 0x000000ff0500720c */ /* 0x000ff60003f05070 */
[----:B------:R-:W-:Y:S02]  /*b4660*/  @!UPT UIADD3 URZ, URZ, URZ, URZ ;  /* 0x0000003f3f3ff290 */ /* 0x000fe4000fffe03f */
[----:B------:R1:W-:Y:S01]  /*b4670*/  LDGSTS.E [R4+0x8000], [R6.64], P0 ;  /* 0x0800000006047fae */ /* 0x0003e20008121844 */
[-C--:B---3--:R-:W-:Y:S02]  /*b4680*/  IADD3 R21, P1, R21, R16.reuse, RZ ;  /* 0x0000001015157210 */ /* 0x088fe40007f3e0ff */
[----:B------:R-:W-:-:S03]  /*b4690*/  IADD3 R8, P3, R8, R16, RZ ;  /* 0x0000001008087210 */ /* 0x000fc60007f7e0ff */
        /* <DEDUP_REMOVED lines=14> */
[----:B------:R-:W4:Y:S01]  /*b4780*/  LDL.LU R8, [R1+0x437c] ;  /* 0x00437c0001087983 */ /* 0x000f220000300800 */
[----:B------:R-:W-:Y:S02]  /*b4790*/  ISETP.GT.AND P1, PT, R3, 0x14, PT ;  /* 0x000000140300780c */ /* 0x000fe40003f24270 */
[----:B------:R1:W-:Y:S02]  /*b47a0*/  LDGSTS.E [R4+0x8400], [R6.64], P0 ;  /* 0x0840000006047fae */ /* 0x0003e40008121844 */
[----:B------:R-:W-:-:S04]  /*b47b0*/  SEL R5, RZ, 0x4, !P1 ;  /* 0x00000004ff057807 */ /* 0x000fc80004800000 */
[----:B------:R-:W-:-:S04]  /*b47c0*/  SEL R5, R5, RZ, !P2 ;  /* 0x000000ff05057207 */ /* 0x000fc80005000000 */
[----:B------:R-:W-:Y:S02]  /*b47d0*/  ISETP.NE.U32.AND P1, PT, R5, RZ, PT ;  /* 0x000000ff0500720c */ /* 0x000fe40003f25070 */
[-C--:B--2---:R-:W-:Y:S02]  /*b47e0*/  IADD3 R13, P3, R13, R16.reuse, RZ ;  /* 0x000000100d0d7210 */ /* 0x084fe40007f7e0ff */
[----:B------:R-:W-:-:S03]  /*b47f0*/  IADD3 R9, P4, R9, R16, RZ ;  /* 0x0000001009097210 */ /* 0x000fc60007f9e0ff */
[----:B------:R-:W-:Y:S01]  /*b4800*/  IMAD.X R20, R20, 0x1, R0, P3 ;  /* 0x0000000114147824 */ /* 0x000fe200018e0600 */
[----:B------:R-:W-:Y:S01]  /*b4810*/  STL [R1+0x40f4], R13 ;  /* 0x0040f40d01007387 */ /* 0x000fe20000100800 */
[----:B------:R-:W-:Y:S01]  /*b4820*/  IADD3.X R11, R11, R0, RZ, P4, !PT ;  /* 0x000000000b0b7210 */ /* 0x000fe200027fe4ff */
[----:B-1----:R-:W-:Y:S02]  /*b4830*/  IMAD.MOV.U32 R6, RZ, RZ, R13 ;  /* 0x000000ffff067224 */ /* 0x002fe400078e000d */
[----:B------:R1:W-:Y:S01]  /*b4840*/  STL [R1+0x40e8], R20 ;  /* 0x0040e81401007387 */ /* 0x0003e20000100800 */
[----:B------:R-:W-:Y:S02]  /*b4850*/  IMAD.MOV.U32 R7, RZ, RZ, R20 ;  /* 0x000000ffff077224 */ /* 0x000fe400078e0014 */
[----:B------:R-:W-:Y:S02]  /*b4860*/  STL [R1+0x439c], R9 ;  /* 0x00439c0901007387 */ /* 0x000fe40000100800 */
[----:B------:R2:W-:Y:S01]  /*b4870*/  STL [R1+0x4390], R11 ;  /* 0x0043900b01007387 */ /* 0x0005e20000100800 */
[----:B------:R2:W-:Y:S04]  /*b4880*/  LDGSTS.E [R4+0x8600], [R6.64], P0 ;  /* 0x0860000006047fae */ /* 0x0005e80008121844 */
[----:B-1----:R-:W3:Y:S01]  /*b4890*/  LDL.LU R20, [R1+0x4038] ;  /* 0x0040380001147983 */ /* 0x002ee20000300800 */
[----:B------:R-:W3:Y:S02]  /*b48a0*/  LDL.LU R13, [R1+0x4044] ;  /* 0x00404400010d7983 */ /* 0x000ee40000300800 */
[----:B--2---:R-:W-:-:S02]  /*b48b0*/  IMAD.MOV.U32 R7, RZ, RZ, R11 ;  /* 0x000000ffff077224 */ /* 0x004fc400078e000b */
[----:B------:R-:W-:Y:S01]  /*b48c0*/  IMAD.MOV.U32 R6, RZ, RZ, R9 ;  /* 0x000000ffff067224 */ /* 0x000fe200078e0009 */
[----:B------:R-:W3:Y:S01]  /*b48d0*/  LDL.LU R11, [R1+0x4030] ;  /* 0x00403000010b7983 */ /* 0x000ee20000300800 */
[----:B------:R-:W3:Y:S03]  /*b48e0*/  LDL.LU R9, [R1+0x403c] ;  /* 0x00403c0001097983 */ /* 0x000ee60000300800 */
[----:B------:R1:W-:Y:S01]  /*b48f0*/  LDGSTS.E [R4+0xa000], [R6.64], P1 ;  /* 0x0a00000006047fae */ /* 0x0003e20008921844 */
[----:B------:R-:W-:-:S04]  /*b4900*/  IADD3 R18, P0, R18, R16, RZ ;  /* 0x0000001012127210 */ /* 0x000fc80007f1e0ff */
[----:B------:R-:W-:Y:S02]  /*b4910*/  IADD3.X R19, R19, R0, RZ, P0, !PT ;  /* 0x0000000013137210 */ /* 0x000fe400007fe4ff */
        /* <DEDUP_REMOVED lines=11> */
[----:B------:R-:W-:Y:S01]  /*b49d0*/  MOV R7, R17 ;  /* 0x0000001100077202 */ /* 0x000fe20000000f00 */
[----:B------:R-:W-:Y:S01]  /*b49e0*/  IMAD.MOV.U32 R6, RZ, RZ, R12 ;  /* 0x000000ffff067224 */ /* 0x000fe200078e000c */
[----:B------:R-:W3:Y:S01]  /*b49f0*/  LDL.LU R17, [R1+0x4350] ;  /* 0x0043500001117983 */ /* 0x000ee20000300800 */
[----:B------:R-:W3:Y:S03]  /*b4a00*/  LDL.LU R12, [R1+0x435c] ;  /* 0x00435c00010c7983 */ /* 0x000ee60000300800 */
[----:B------:R1:W-:Y:S01]  /*b4a10*/  LDGSTS.E [R4+0xa400], [R6.64], P1 ;  /* 0x0a40000006047fae */ /* 0x0003e20008921844 */
[----:B----4-:R-:W-:-:S05]  /*b4a20*/  IADD3 R21, P3, R21, R16, RZ ;  /* 0x0000001015157210 */ /* 0x010fca0007f7e0ff */
[----:B------:R-:W-:Y:S01]  /*b4a30*/  IMAD.X R22, R22, 0x1, R0, P3 ;  /* 0x0000000116167824 */ /* 0x000fe200018e0600 */
        /* <DEDUP_REMOVED lines=21> */
[----:B---3--:R-:W-:-:S05]  /*b4b90*/  IADD3 R13, P1, R13, R16, RZ ;  /* 0x000000100d0d7210 */ /* 0x008fca0007f3e0ff */
        /* <DEDUP_REMOVED lines=17> */
[-C--:B------:R-:W-:Y:S02]  /*b4cb0*/  IADD3 R18, P3, R18, R16.reuse, RZ ;  /* 0x0000001012127210 */ /* 0x080fe40007f7e0ff */
        /* <DEDUP_REMOVED lines=12> */
[----:B------:R-:W-:-:S02]  /*b4d80*/  IMAD.MOV.U32 R7, RZ, RZ, R17 ;  /* 0x000000ffff077224 */ /* 0x000fc400078e0011 */
[----:B------:R-:W-:Y:S01]  /*b4d90*/  IMAD.MOV.U32 R6, RZ, RZ, R12 ;  /* 0x000000ffff067224 */ /* 0x000fe200078e000c */
[----:B------:R-:W4:Y:S01]  /*b4da0*/  LDL.LU R17, [R1+0x3f70] ;  /* 0x003f700001117983 */ /* 0x000f220000300800 */
[----:B------:R-:W4:Y:S01]  /*b4db0*/  LDL.LU R12, [R1+0x3f7c] ;  /* 0x003f7c00010c7983 */ /* 0x000f220000300800 */
[----:B------:R-:W-:-:S04]  /*b4dc0*/  ISETP.GT.AND P1, PT, R3, 0x1c, PT ;  /* 0x0000001c0300780c */ /* 0x000fc80003f24270 */
[----:B------:R-:W-:-:S04]  /*b4dd0*/  SEL R5, RZ, 0x4, !P1 ;  /* 0x00000004ff057807 */ /* 0x000fc80004800000 */
[----:B------:R-:W-:-:S04]  /*b4de0*/  SEL R5, R5, RZ, !P2 ;  /* 0x000000ff05057207 */ /* 0x000fc80005000000 */
[----:B------:R-:W-:Y:S11]  /*b4df0*/  ISETP.NE.U32.AND P1, PT, R5, RZ, PT ;  /* 0x000000ff0500720c */ /* 0x000ff60003f25070 */
[----:B------:R-:W-:Y:S02]  /*b4e00*/  @!UPT UIADD3 URZ, URZ, URZ, URZ ;  /* 0x0000003f3f3ff290 */ /* 0x000fe4000fffe03f */
[----:B------:R1:W-:Y:S01]  /*b4e10*/  LDGSTS.E [R4+0xe000], [R6.64], P1 ;  /* 0x0e00000006047fae */ /* 0x0003e20008921844 */
[-C--:B--2---:R-:W-:Y:S02]  /*b4e20*/  IADD3 R21, P0, R21, R16.reuse, RZ ;  /* 0x0000001015157210 */ /* 0x084fe40007f1e0ff */
[----:B------:R-:W-:-:S03]  /*b4e30*/  IADD3 R8, P3, R8, R16, RZ ;  /* 0x0000001008087210 */ /* 0x000fc60007f7e0ff */
[----:B------:R-:W-:Y:S01]  /*b4e40*/  IMAD.X R22, R22, 0x1, R0, P0 ;  /* 0x0000000116167824 */ /* 0x000fe200000e0600 */
[----:B------:R-:W-:Y:S01]  /*b4e50*/  STL [R1+0x3fe4], R21 ;  /* 0x003fe41501007387 */ /* 0x000fe20000100800 */
[----:B------:R-:W-:Y:S01]  /*b4e60*/  IADD3.X R15, R15, R0, RZ, P3, !PT ;  /* 0x000000000f0f7210 */ /* 0x000fe20001ffe4ff */
[----:B-1----:R-:W-:Y:S02]  /*b4e70*/  IMAD.MOV.U32 R6, RZ, RZ, R21 ;  /* 0x000000ffff067224 */ /* 0x002fe400078e0015 */
[----:B------:R-:W-:Y:S01]  /*b4e80*/  IMAD.MOV.U32 R7, RZ, RZ, R22 ;  /* 0x000000ffff077224 */ /* 0x000fe200078e0016 */
[----:B------:R1:W-:Y:S01]  /*b4e90*/  STL [R1+0x3fd8], R22 ;  /* 0x003fd81601007387 */ /* 0x0003e20000100800 */
        /* <DEDUP_REMOVED lines=8> */
[----:B------:R-:W3:Y:S01]  /*b4f20*/  LDL.LU R8, [R1+0x431c] ;  /* 0x00431c0001087983 */ /* 0x000ee20000300800 */
[----:B------:R-:W-:Y:S02]  /*b4f30*/  ISETP.GT.AND P0, PT, R3, 0x20, PT ;  /* 0x000000200300780c */ /* 0x000fe40003f04270 */
[----:B------:R1:W-:Y:S02]  /*b4f40*/  LDGSTS.E [R4+0xe400], [R6.64], P1 ;  /* 0x0e40000006047fae */ /* 0x0003e40008921844 */
[----:B------:R-:W-:-:S04]  /*b4f50*/  SEL R5, RZ, 0x4, !P0 ;  /* 0x00000004ff057807 */ /* 0x000fc80004000000 */
[----:B------:R-:W-:-:S04]  /*b4f60*/  SEL R5, R5, RZ, !P2 ;  /* 0x000000ff05057207 */ /* 0x000fc80005000000 */
[----:B------:R-:W-:Y:S02]  /*b4f70*/  ISETP.NE.U32.AND P0, PT, R5, RZ, PT ;  /* 0x000000ff0500720c */ /* 0x000fe40003f05070 */
[----:B----4-:R-:W-:-:S04]  /*b4f80*/  IADD3 R13, P3, R13, R16, RZ ;  /* 0x000000100d0d7210 */ /* 0x010fc80007f7e0ff */
        /* <DEDUP_REMOVED lines=11> */
[----:B------:R-:W2:Y:S01]  /*b5040*/  LDL.LU R13, [R1+0x3f24] ;  /* 0x003f2400010d7983 */ /* 0x000ea20000300800 */
[----:B----4-:R-:W-:Y:S01]  /*b5050*/  MOV R7, R11 ;  /* 0x0000000b00077202 */ /* 0x010fe20000000f00 */
[----:B------:R-:W-:Y:S01]  /*b5060*/  IMAD.MOV.U32 R6, RZ, RZ, R9 ;  /* 0x000000ffff067224 */ /* 0x000fe200078e0009 */
[----:B------:R-:W2:Y:S01]  /*b5070*/  LDL.LU R11, [R1+0x3f10] ;  /* 0x003f1000010b7983 */ /* 0x000ea20000300800 */
[----:B------:R-:W2:Y:S03]  /*b5080*/  LDL.LU R9, [R1+0x3f1c] ;  /* 0x003f1c0001097983 */ /* 0x000ea60000300800 */
[----:B------:R1:W-:Y:S01]  /*b5090*/  LDGSTS.E [R4+0x10000], [R6.64], P0 ;  /* 0x1000000006047fae */ /* 0x0003e20008121844 */
[----:B------:R-:W-:-:S05]  /*b50a0*/  IADD3 R18, P1, R18, R16, RZ ;  /* 0x0000001012127210 */ /* 0x000fca0007f3e0ff */
        /* <DEDUP_REMOVED lines=12> */
[----:B------:R-:W-:Y:S01]  /*b5170*/  IMAD.MOV.U32 R7, RZ, RZ, R17 ;  /* 0x000000ffff077224 */ /* 0x000fe200078e0011 */
[----:B------:R-:W-:Y:S01]  /*b5180*/  MOV R6, R12 ;  /* 0x0000000c00067202 */ /* 0x000fe20000000f00 */
[----:B------:R-:W2:Y:S01]  /*b5190*/  LDL.LU R17, [R1+0x42f0] ;  /* 0x0042f00001117983 */ /* 0x000ea20000300800 */
[----:B------:R-:W2:Y:S03]  /*b51a0*/  LDL.LU R12, [R1+0x42fc] ;  /* 0x0042fc00010c7983 */ /* 0x000ea60000300800 */
[----:B------:R1:W-:Y:S01]  /*b51b0*/  LDGSTS.E [R4+0x10400], [R6.64], P0 ;  /* 0x1040000006047fae */ /* 0x0003e20008121844 */
[----:B---3--:R-:W-:-:S05]  /*b51c0*/  IADD3 R21, P3, R21, R16, RZ ;  /* 0x0000001015157210 */ /* 0x008fca0007f7e0ff */
[--C-:B------:R-:W-:Y:S01]  /*b51d0*/  IMAD.X R22, R22, 0x1, R0.reuse, P3 ;  /* 0x0000000116167824 */ /* 0x100fe200018e0600 */
[----:B------:R-:W-:Y:S01]  /*b51e0*/  IADD3 R8, P4, R8, R16, RZ ;  /* 0x0000001008087210 */ /* 0x000fe20007f9e0ff */
[----:B------:R-:W-:Y:S01]  /*b51f0*/  STL [R1+0x3f74], R21 ;  /* 0x003f741501007387 */ /* 0x000fe20000100800 */
[----:B-1----:R-:W-:Y:S02]  /*b5200*/  IMAD.MOV.U32 R6, RZ, RZ, R21 ;  /* 0x000000ffff067224 */ /* 0x002fe400078e0015 */
[----:B------:R-:W-:Y:S01]  /*b5210*/  MOV R7, R22 ;  /* 0x0000001600077202 */ /* 0x000fe20000000f00 */
[----:B------:R-:W-:Y:S01]  /*b5220*/  IMAD.X R15, R15, 0x1, R0, P4 ;  /* 0x000000010f0f7824 */ /* 0x000fe200020e0600 */
[----:B------:R1:W-:Y:S01]  /*b5230*/  STL [R1+0x3f68], R22 ;  /* 0x003f681601007387 */ /* 0x0003e20000100800 */
[----:B------:R-:W-:Y:S03]  /*b5240*/  STL [R1+0x431c], R8 ;  /* 0x00431c0801007387 */ /* 0x000fe60000100800 */
[----:B------:R3:W-:Y:S04]  /*b5250*/  LDGSTS.E [R4+0x10600], [R6.64], P0 ;  /* 0x1060000006047fae */ /* 0x0007e80008121844 */
[----:B------:R3:W-:Y:S04]  /*b5260*/  STL [R1+0x4310], R15 ;  /* 0x0043100f01007387 */ /* 0x0007e80000100800 */
[----:B-1----:R-:W4:Y:S01]  /*b5270*/  LDL.LU R22, [R1+0x3eb8] ;  /* 0x003eb80001167983 */ /* 0x002f220000300800 */
[----:B------:R-:W4:Y:S02]  /*b5280*/  LDL.LU R21, [R1+0x3ec4] ;  /* 0x003ec40001157983 */ /* 0x000f240000300800 */
[----:B---3--:R-:W-:-:S02]  /*b5290*/  IMAD.MOV.U32 R7, RZ, RZ, R15 ;  /* 0x000000ffff077224 */ /* 0x008fc400078e000f */
        /* <DEDUP_REMOVED lines=27> */
[-C--:B------:R-:W-:Y:S02]  /*b5450*/  IADD3 R18, P3, R18, R16.reuse, RZ ;  /* 0x0000001012127210 */ /* 0x080fe40007f7e0ff */
        /* <DEDUP_REMOVED lines=11> */
[----:B------:R-:W3:Y:S01]  /*b5510*/  LDL.LU R18, [R1+0x3e7c] ;  /* 0x003e7c0001127983 */ /* 0x000ee20000300800 */
[----:B------:R-:W-:Y:S01]  /*b5520*/  ISETP.GT.AND P0, PT, R3, 0x28, PT ;  /* 0x000000280300780c */ /* 0x000fe20003f04270 */
[----:B------:R-:W-:-:S02]  /*b5530*/  IMAD.MOV.U32 R7, RZ, RZ, R17 ;  /* 0x000000ffff077224 */ /* 0x000fc400078e0011 */
[----:B------:R-:W-:Y:S01]  /*b5540*/  IMAD.MOV.U32 R6, RZ, RZ, R12 ;  /* 0x000000ffff067224 */ /* 0x000fe200078e000c */
[----:B------:R-:W3:Y:S01]  /*b5550*/  LDL.LU R17, [R1+0x3e68] ;  /* 0x003e680001117983 */ /* 0x000ee20000300800 */
[----:B------:R-:W3:Y:S01]  /*b5560*/  LDL.LU R12, [R1+0x3e74] ;  /* 0x003e7400010c7983 */ /* 0x000ee20000300800 */
[----:B------:R-:W-:-:S04]  /*b5570*/  SEL R5, RZ, 0x4, !P0 ;  /* 0x00000004ff057807 */ /* 0x000fc80004000000 */
[----:B------:R-:W-:-:S04]  /*b5580*/  SEL R5, R5, RZ, !P2 ;  /* 0x000000ff05057207 */ /* 0x000fc80005000000 */
[----:B------:R-:W-:Y:S11]  /*b5590*/  ISETP.NE.U32.AND P0, PT, R5, RZ, PT ;  /* 0x000000ff0500720c */ /* 0x000ff60003f05070 */
[----:B------:R-:W-:Y:S02]  /*b55a0*/  @!UPT UIADD3 URZ, URZ, URZ, URZ ;  /* 0x0000003f3f3ff290 */ /* 0x000fe4000fffe03f */
[----:B------:R1:W-:Y:S01]  /*b55b0*/  LDGSTS.E [R4+0x14000], [R6.64], P0 ;  /* 0x1400000006047fae */ /* 0x0003e20008121844 */
[----:B----4-:R-:W-:-:S04]  /*b55c0*/  IADD3 R21, P1, R21, R16, RZ ;  /* 0x0000001015157210 */ /* 0x010fc80007f3e0ff */
[----:B------:R-:W-:Y:S02]  /*b55d0*/  IADD3.X R22, R22, R0, RZ, P1, !PT ;  /* 0x0000000016167210 */ /* 0x000fe40000ffe4ff */
[----:B------:R-:W-:Y:S01]  /*b55e0*/  IADD3 R8, P3, R8, R16, RZ ;  /* 0x0000001008087210 */ /* 0x000fe20007f7e0ff */
[----:B-1----:R-:W-:Y:S01]  /*b55f0*/  IMAD.MOV.U32 R6, RZ, RZ, R21 ;  /* 0x000000ffff067224 */ /* 0x002fe200078e0015 */
[----:B------:R-:W-:Y:S01]  /*b5600*/  STL [R1+0x3ec4], R21 ;  /* 0x003ec41501007387 */ /* 0x000fe20000100800 */
        /* <DEDUP_REMOVED lines=10> */
[----:B------:R-:W4:Y:S01]  /*b56b0*/  LDL.LU R15, [R1+0x42c8] ;  /* 0x0042c800010f7983 */ /* 0x000f220000300800 */
[----:B------:R-:W4:Y:S01]  /*b56c0*/  LDL.LU R8, [R1+0x42d4] ;  /* 0x0042d40001087983 */ /* 0x000f220000300800 */
[----:B------:R-:W-:-:S02]  /*b56d0*/  ISETP.GT.AND P1, PT, R3, 0x2c, PT ;  /* 0x0000002c0300780c */ /* 0x000fc40003f24270 */
[----:B------:R1:W-:Y:S02]  /*b56e0*/  LDGSTS.E [R4+0x14400], [R6.64], P0 ;  /* 0x1440000006047fae */ /* 0x0003e40008121844 */
[----:B------:R-:W-:-:S04]  /*b56f0*/  SEL R5, RZ, 0x4, !P1 ;  /* 0x00000004ff057807 */ /* 0x000fc80004800000 */
[----:B------:R-:W-:-:S04]  /*b5700*/  SEL R5, R5, RZ, !P2 ;  /* 0x000000ff05057207 */ /* 0x000fc80005000000 */
[----:B------:R-:W-:Y:S02]  /*b5710*/  ISETP.NE.U32.AND P1, PT, R5, RZ, PT ;  /* 0x000000ff0500720c */ /* 0x000fe40003f25070 */
[----:B---3--:R-:W-:-:S05]  /*b5720*/  IADD3 R13, P3, R13, R16, RZ ;  /* 0x000000100d0d7210 */ /* 0x008fca0007f7e0ff */
[--C-:B------:R-:W-:Y:S01]  /*b5730*/  IMAD.X R20, R20, 0x1, R0.reuse, P3 ;  /* 0x0000000114147824 */ /* 0x100fe200018e0600 */
[-C--:B------:R-:W-:Y:S01]  /*b5740*/  IADD3 R9, P4, R9, R16.reuse, RZ ;  /* 0x0000001009097210 */ /* 0x080fe20007f9e0ff */
[----:B------:R-:W-:Y:S03]  /*b5750*/  STL [R1+0x3eb4], R13 ;  /* 0x003eb40d01007387 */ /* 0x000fe60000100800 */
[----:B------:R3:W-:Y:S02]  /*b5760*/  STL [R1+0x3ea8], R20 ;  /* 0x003ea81401007387 */ /* 0x0007e40000100800 */
[----:B------:R-:W-:Y:S02]  /*b5770*/  IMAD.X R11, R11, 0x1, R0, P4 ;  /* 0x000000010b0b7824 */ /* 0x000fe400020e0600 */
[----:B-1----:R-:W-:Y:S02]  /*b5780*/  IMAD.MOV.U32 R6, RZ, RZ, R13 ;  /* 0x000000ffff067224 */ /* 0x002fe400078e000d */
[----:B------:R-:W-:Y:S01]  /*b5790*/  IMAD.MOV.U32 R7, RZ, RZ, R20 ;  /* 0x000000ffff077224 */ /* 0x000fe200078e0014 */
[----:B------:R-:W-:Y:S01]  /*b57a0*/  STL [R1+0x42e4], R9 ;  /* 0x0042e40901007387 */ /* 0x000fe20000100800 */
[----:B------:R1:W-:Y:S03]  /*b57b0*/  STL [R1+0x42d8], R11 ;  /* 0x0042d80b01007387 */ /* 0x0003e60000100800 */
[----:B---3--:R-:W3:Y:S01]  /*b57c0*/  LDL.LU R20, [R1+0x3e58] ;  /* 0x003e580001147983 */ /* 0x008ee20000300800 */
[----:B------:R-:W3:Y:S03]  /*b57d0*/  LDL.LU R13, [R1+0x3e64] ;  /* 0x003e6400010d7983 */ /* 0x000ee60000300800 */
[----:B------:R1:W-:Y:S02]  /*b57e0*/  LDGSTS.E [R4+0x14600], [R6.64], P0 ;  /* 0x1460000006047fae */ /* 0x0003e40008121844 */
[----:B-1----:R-:W-:Y:S01]  /*b57f0*/  IMAD.MOV.U32 R7, RZ, RZ, R11 ;  /* 0x000000ffff077224 */ /* 0x002fe200078e000b */
[----:B------:R-:W-:Y:S01]  /*b5800*/  MOV R6, R9 ;  /* 0x0000000900067202 */ /* 0x000fe20000000f00 */
[----:B------:R-:W3:Y:S01]  /*b5810*/  LDL.LU R11, [R1+0x3e50] ;  /* 0x003e5000010b7983 */ /* 0x000ee20000300800 */
[----:B------:R-:W3:Y:S01]  /*b5820*/  LDL.LU R9, [R1+0x3e5c] ;  /* 0x003e5c0001097983 */ /* 0x000ee20000300800 */
[----:B------:R-:W-:-:S02]  /*b5830*/  IADD3 R18, P0, R18, R16, RZ ;  /* 0x0000001012127210 */ /* 0x000fc40007f1e0ff */
[----:B------:R1:W-:Y:S03]  /*b5840*/  LDGSTS.E [R4+0x16000], [R6.64], P1 ;  /* 0x1600000006047fae */ /* 0x0003e60008921844 */
[----:B------:R-:W-:Y:S01]  /*b5850*/  IMAD.X R19, R19, 0x1, R0, P0 ;  /* 0x0000000113137824 */ /* 0x000fe200000e0600 */
[----:B------:R-:W-:Y:S01]  /*b5860*/  IADD3 R12, P3, R12, R16, RZ ;  /* 0x000000100c0c7210 */ /* 0x000fe20007f7e0ff */
[----:B------:R1:W-:Y:S02]  /*b5870*/  STL [R1+0x3e7c], R18 ;  /* 0x003e7c1201007387 */ /* 0x0003e40000100800 */
[----:B-1----:R-:W-:Y:S01]  /*b5880*/  IMAD.MOV.U32 R6, RZ, RZ, R18 ;  /* 0x000000ffff067224 */ /* 0x002fe200078e0012 */
[----:B------:R-:W-:Y:S01]  /*b5890*/  MOV R7, R19 ;  /* 0x0000001300077202 */ /* 0x000fe20000000f00 */
[----:B------:R-:W-:Y:S01]  /*b58a0*/  IMAD.X R17, R17, 0x1, R0, P3 ;  /* 0x0000000111117824 */ /* 0x000fe200018e0600 */
[----:B------:R-:W-:Y:S01]  /*b58b0*/  STL [R1+0x3e70], R19 ;  /* 0x003e701301007387 */ /* 0x000fe20000100800 */
[----:B------:R1:W-:Y:S03]  /*b58c0*/  STL [R1+0x3e74], R12 ;  /* 0x003e740c01007387 */ /* 0x0003e60000100800 */
[----:B------:R1:W-:Y:S04]  /*b58d0*/  LDGSTS.E [R4+0x16200], [R6.64], P1 ;  /* 0x1620000006047fae */ /* 0x0003e80008921844 */
[----:B------:R1:W-:Y:S01]  /*b58e0*/  STL [R1+0x3e68], R17 ;  /* 0x003e681101007387 */ /* 0x0003e20000100800 */
[----:B------:R-:W3:Y:S02]  /*b58f0*/  LDL.LU R18, [R1+0x3e48] ;  /* 0x003e480001127983 */ /* 0x000ee40000300800 */
[----:B-1----:R-:W-:-:S02]  /*b5900*/  IMAD.MOV.U32 R6, RZ, RZ, R12 ;  /* 0x000000ffff067224 */ /* 0x002fc400078e000c */
[----:B------:R-:W3:Y:S01]  /*b5910*/  LDL.LU R12, [R1+0x3e54] ;  /* 0x003e5400010c7983 */ /* 0x000ee20000300800 */
[----:B------:R-:W-:Y:S02]  /*b5920*/  IMAD.MOV.U32 R7, RZ, RZ, R17 ;  /* 0x000000ffff077224 */ /* 0x000fe400078e0011 */
[----:B------:R-:W3:Y:S02]  /*b5930*/  LDL.LU R19, [R1+0x42c0] ;  /* 0x0042c00001137983 */ /* 0x000ee40000300800 */
[----:B------:R-:W3:Y:S01]  /*b5940*/  LDL.LU R17, [R1+0x42cc] ;  /* 0x0042cc0001117983 */ /* 0x000ee20000300800 */
[----:B------:R1:W-:Y:S01]  /*b5950*/  LDGSTS.E [R4+0x16400], [R6.64], P1 ;  /* 0x1640000006047fae */ /* 0x0003e20008921844 */
[-C--:B--2---:R-:W-:Y:S02]  /*b5960*/  IADD3 R21, P3, R21, R16.reuse, RZ ;  /* 0x0000001015157210 */ /* 0x084fe40007f7e0ff */
[----:B----4-:R-:W-:-:S03]  /*b5970*/  IADD3 R8, P4, R8, R16, RZ ;  /* 0x0000001008087210 */ /* 0x010fc60007f9e0ff */
[--C-:B------:R-:W-:Y:S01]  /*b5980*/  IMAD.X R22, R22, 0x1, R0.reuse, P3 ;  /* 0x0000000116167824 */ /* 0x100fe200018e0600 */
[----:B------:R-:W-:Y:S01]  /*b5990*/  STL [R1+0x3e6c], R21 ;  /* 0x003e6c1501007387 */ /* 0x000fe20000100800 */
[----:B------:R-:W-:-:S03]  /*b59a0*/  IMAD.X R15, R15, 0x1, R0, P4 ;  /* 0x000000010f0f7824 */ /* 0x000fc600020e0600 */
[----:B------:R2:W-:Y:S01]  /*b59b0*/  STL [R1+0x3e60], R22 ;  /* 0x003e601601007387 */ /* 0x0005e20000100800 */
[----:B-1----:R-:W-:Y:S01]  /*b59c0*/  MOV R6, R21 ;  /* 0x0000001500067202 */ /* 0x002fe20000000f00 */
[----:B------:R-:W-:Y:S02]  /*b59d0*/  IMAD.MOV.U32 R7, RZ, RZ, R22 ;  /* 0x000000ffff077224 */ /* 0x000fe400078e0016 */
[----:B------:R-:W-:Y:S01]  /*b59e0*/  STL [R1+0x42d4], R8 ;  /* 0x0042d40801007387 */ /* 0x000fe20000100800 */
[----:B------:R1:W-:Y:S04]  /*b59f0*/  STL [R1+0x42c8], R15 ;  /* 0x0042c80f01007387 */ /* 0x0003e80000100800 */
[----:B------:R4:W-:Y:S04]  /*b5a00*/  LDGSTS.E [R4+0x16600], [R6.64], P1 ;  /* 0x1660000006047fae */ /* 0x0009e80008921844 */
[----:B--2---:R-:W2:Y:S01]  /*b5a10*/  LDL.LU R22, [R1+0x3e40] ;  /* 0x003e400001167983 */ /* 0x004ea20000300800 */
[----:B------:R-:W2:Y:S02]  /*b5a20*/  LDL.LU R21, [R1+0x3e4c] ;  /* 0x003e4c0001157983 */ /* 0x000ea40000300800 */
[----:B----4-:R-:W-:-:S02]  /*b5a30*/  IMAD.MOV.U32 R7, RZ, RZ, R15 ;  /* 0x000000ffff077224 */ /* 0x010fc400078e000f */
[----:B------:R-:W-:Y:S01]  /*b5a40*/  IMAD.MOV.U32 R6, RZ, RZ, R8 ;  /* 0x000000ffff067224 */ /* 0x000fe200078e0008 */
[----:B-1----:R-:W2:Y:S01]  /*b5a50*/  LDL.LU R15, [R1+0x3e38] ;  /* 0x003e3800010f7983 */ /* 0x002ea20000300800 */
        /* <DEDUP_REMOVED lines=8> */
[----:B------:R-:W-:Y:S02]  /*b5ae0*/  IMAD.X R20, R20, 0x1, R0, P1 ;  /* 0x0000000114147824 */ /* 0x000fe400008e0600 */
[----:B-1----:R-:W-:Y:S01]  /*b5af0*/  IMAD.MOV.U32 R6, RZ, RZ, R13 ;  /* 0x000000ffff067224 */ /* 0x002fe200078e000d */
[----:B------:R-:W-:Y:S01]  /*b5b00*/  STL [R1+0x3e64], R13 ;  /* 0x003e640d01007387 */ /* 0x000fe20000100800 */
[----:B------:R-:W-:Y:S01]  /*b5b10*/  IMAD.MOV.U32 R7, RZ, RZ, R20 ;  /* 0x000000ffff077224 */ /* 0x000fe200078e0014 */
[----:B------:R-:W-:Y:S02]  /*b5b20*/  IADD3 R9, P3, R9, R16, RZ ;  /* 0x0000001009097210 */ /* 0x000fe40007f7e0ff */
[----:B------:R1:W-:Y:S04]  /*b5b30*/  STL [R1+0x3e58], R20 ;  /* 0x003e581401007387 */ /* 0x0003e80000100800 */
[----:B------:R3:W-:Y:S01]  /*b5b40*/  LDGSTS.E [R4+0x18200], [R6.64], P0 ;  /* 0x1820000006047fae */ /* 0x0007e20008121844 */
[----:B------:R-:W-:-:S03]  /*b5b50*/  IADD3.X R11, R11, R0, RZ, P3, !PT ;  /* 0x000000000b0b7210 */ /* 0x000fc60001ffe4ff */
[----:B------:R-:W-:Y:S04]  /*b5b60*/  STL [R1+0x3e5c], R9 ;  /* 0x003e5c0901007387 */ /* 0x000fe80000100800 */
[----:B------:R3:W-:Y:S01]  /*b5b70*/  STL [R1+0x3e50], R11 ;  /* 0x003e500b01007387 */ /* 0x0007e20000100800 */
[----:B-1----:R-:W4:Y:S02]  /*b5b80*/  LDL.LU R20, [R1+0x3e30] ;  /* 0x003e300001147983 */ /* 0x002f240000300800 */
[----:B------:R-:W4:Y:S02]  /*b5b90*/  LDL.LU R13, [R1+0x3e3c] ;  /* 0x003e3c00010d7983 */ /* 0x000f240000300800 */
[----:B---3--:R-:W-:Y:S02]  /*b5ba0*/  IMAD.MOV.U32 R7, RZ, RZ, R11 ;  /* 0x000000ffff077224 */ /* 0x008fe400078e000b */
[----:B------:R-:W-:Y:S01]  /*b5bb0*/  IMAD.MOV.U32 R6, RZ, RZ, R9 ;  /* 0x000000ffff067224 */ /* 0x000fe200078e0009 */
[----:B------:R-:W3:Y:S01]  /*b5bc0*/  LDL.LU R11, [R1+0x42b8] ;  /* 0x0042b800010b7983 */ /* 0x000ee20000300800 */
[----:B------:R-:W3:Y:S03]  /*b5bd0*/  LDL.LU R9, [R1+0x42c4] ;  /* 0x0042c40001097983 */ /* 0x000ee60000300800 */
[----:B------:R1:W-:Y:S01]  /*b5be0*/  LDGSTS.E [R4+0x18400], [R6.64], P0 ;  /* 0x1840000006047fae */ /* 0x0003e20008121844 */
[----:B------:R-:W-:-:S02]  /*b5bf0*/  IADD3 R12, P3, R12, R16, RZ ;  /* 0x000000100c0c7210 */ /* 0x000fc40007f7e0ff */
[----:B------:R-:W-:Y:S02]  /*b5c00*/  IADD3 R17, P4, R17, R16, RZ ;  /* 0x0000001011117210 */ /* 0x000fe40007f9e0ff */
[----:B------:R-:W-:Y:S01]  /*b5c10*/  IADD3.X R18, R18, R0, RZ, P3, !PT ;  /* 0x0000000012127210 */ /* 0x000fe20001ffe4ff */
[----:B------:R-:W-:Y:S01]  /*b5c20*/  STL [R1+0x3e54], R12 ;  /* 0x003e540c01007387 */ /* 0x000fe20000100800 */
[----:B-1----:R-:W-:Y:S02]  /*b5c30*/  IMAD.MOV.U32 R6, RZ, RZ, R12 ;  /* 0x000000ffff067224 */ /* 0x002fe400078e000c */
[----:B------:R-:W-:Y:S01]  /*b5c40*/  IMAD.X R19, R19, 0x1, R0, P4 ;  /* 0x0000000113137824 */ /* 0x000fe200020e0600 */
[----:B------:R1:W-:Y:S01]  /*b5c50*/  STL [R1+0x3e48], R18 ;  /* 0x003e481201007387 */ /* 0x0003e20000100800 */
[----:B------:R-:W-:Y:S02]  /*b5c60*/  IMAD.MOV.U32 R7, RZ, RZ, R18 ;  /* 0x000000ffff077224 */ /* 0x000fe400078e0012 */
[----:B------:R-:W-:Y:S03]  /*b5c70*/  STL [R1+0x42cc], R17 ;  /* 0x0042cc1101007387 */ /* 0x000fe60000100800 */
[----:B------:R1:W-:Y:S04]  /*b5c80*/  LDGSTS.E [R4+0x18600], [R6.64], P0 ;  /* 0x1860000006047fae */ /* 0x0003e80008121844 */
[----:B-1----:R-:W3:Y:S01]  /*b5c90*/  LDL.LU R18, [R1+0x3e34] ;  /* 0x003e340001127983 */ /* 0x002ee20000300800 */
[----:B------:R1:W-:Y:S02]  /*b5ca0*/  STL [R1+0x42c0], R19 ;  /* 0x0042c01301007387 */ /* 0x0003e40000100800 */
[----:B------:R-:W3:Y:S01]  /*b5cb0*/  LDL.LU R12, [R1+0x3e2c] ;  /* 0x003e2c00010c7983 */ /* 0x000ee20000300800 */
[----:B------:R-:W-:Y:S01]  /*b5cc0*/  MOV R7, R19 ;  /* 0x0000001300077202 */ /* 0x000fe20000000f00 */
[----:B------:R-:W-:Y:S01]  /*b5cd0*/  IMAD.MOV.U32 R6, RZ, RZ, R17 ;  /* 0x000000ffff067224 */ /* 0x000fe200078e0011 */
[----:B-1----:R-:W3:Y:S01]  /*b5ce0*/  LDL.LU R19, [R1+0x3e28] ;  /* 0x003e280001137983 */ /* 0x002ee20000300800 */
[----:B------:R-:W3:Y:S01]  /*b5cf0*/  LDL.LU R17, [R1+0x3e20] ;  /* 0x003e200001117983 */ /* 0x000ee20000300800 */
[----:B------:R-:W-:-:S04]  /*b5d00*/  ISETP.GT.AND P1, PT, R3, 0x34, PT ;  /* 0x000000340300780c */ /* 0x000fc80003f24270 */
[----:B------:R-:W-:-:S04]  /*b5d10*/  SEL R5, RZ, 0x4, !P1 ;  /* 0x00000004ff057807 */ /* 0x000fc80004800000 */
[----:B------:R-:W-:-:S04]  /*b5d20*/  SEL R5, R5, RZ, !P2 ;  /* 0x000000ff05057207 */ /* 0x000fc80005000000 */
[----:B------:R-:W-:Y:S11]  /*b5d30*/  ISETP.NE.U32.AND P1, PT, R5, RZ, PT ;  /* 0x000000ff0500720c */ /* 0x000ff60003f25070 */
[----:B------:R-:W-:Y:S02]  /*b5d40*/  @!UPT UIADD3 URZ, URZ, URZ, URZ ;  /* 0x0000003f3f3ff290 */ /* 0x000fe4000fffe03f */
[----:B------:R1:W-:Y:S01]  /*b5d50*/  LDGSTS.E [R4+0x1a000], [R6.64], P1 ;  /* 0x1a00000006047fae */ /* 0x0003e20008921844 */
[----:B--2---:R-:W-:-:S05]  /*b5d60*/  IADD3 R21, P0, R21, R16, RZ ;  /* 0x0000001015157210 */ /* 0x004fca0007f1e0ff */
[----:B------:R-:W-:Y:S01]  /*b5d70*/  IMAD.X R22, R22, 0x1, R0, P0 ;  /* 0x0000000116167824 */ /* 0x000fe200000e0600 */
[----:B------:R-:W-:Y:S01]  /*b5d80*/  IADD3 R8, P3, R8, R16, RZ ;  /* 0x0000001008087210 */ /* 0x000fe20007f7e0ff */
[----:B-1----:R-:W-:Y:S02]  /*b5d90*/  IMAD.MOV.U32 R6, RZ, RZ, R21 ;  /* 0x000000ffff067224 */ /* 0x002fe400078e0015 */
[----:B------:R-:W-:Y:S01]  /*b5da0*/  IMAD.MOV.U32 R7, RZ, RZ, R22 ;  /* 0x000000ffff077224 */ /* 0x000fe200078e0016 */
[----:B------:R-:W-:Y:S01]  /*b5db0*/  STL [R1+0x3e4c], R21 ;  /* 0x003e4c1501007387 */ /* 0x000fe20000100800 */
[----:B------:R-:W-:Y:S02]  /*b5dc0*/  IMAD.X R15, R15, 0x1, R0, P3 ;  /* 0x000000010f0f7824 */ /* 0x000fe400018e0600 */
[----:B------:R-:W-:Y:S01]  /*b5dd0*/  STL [R1+0x3e40], R22 ;  /* 0x003e401601007387 */ /* 0x000fe20000100800 */
[----:B------:R-:W-:Y:S04]  /*b5de0*/  STL [R1+0x3e44], R8 ;  /* 0x003e440801007387 */ /* 0x000fe80000100800 */
[----:B------:R1:W-:Y:S01]  /*b5df0*/  LDGSTS.E [R4+0x1a200], [R6.64], P1 ;  /* 0x1a20000006047fae */ /* 0x0003e20008921844 */
[----:B------:R2:W-:Y:S02]  /*b5e00*/  STL [R1+0x3e38], R15 ;  /* 0x003e380f01007387 */ /* 0x0005e40000100800 */
[----:B-1----:R-:W-:Y:S01]  /*b5e10*/  IMAD.MOV.U32 R7, RZ, RZ, R15 ;  /* 0x000000ffff077224 */ /* 0x002fe200078e000f */
[----:B------:R-:W-:Y:S01]  /*b5e20*/  MOV R6, R8 ;  /* 0x0000000800067202 */ /* 0x000fe20000000f00 */
[----:B--2---:R-:W2:Y:S01]  /*b5e30*/  LDL.LU R15, [R1+0x3e18] ;  /* 0x003e1800010f7983 */ /* 0x004ea20000300800 */
[----:B------:R-:W2:Y:S01]  /*b5e40*/  LDL.LU R8, [R1+0x3e24] ;  /* 0x003e240001087983 */ /* 0x000ea20000300800 */
[----:B------:R-:W-:-:S02]  /*b5e50*/  ISETP.GT.AND P0, PT, R3, 0x38, PT ;  /* 0x000000380300780c */ /* 0x000fc40003f04270 */
[----:B------:R1:W-:Y:S02]  /*b5e60*/  LDGSTS.E [R4+0x1a400], [R6.64], P1 ;  /* 0x1a40000006047fae */ /* 0x0003e40008921844 */
[----:B------:R-:W-:-:S04]  /*b5e70*/  SEL R5, RZ, 0x4, !P0 ;  /* 0x00000004ff057807 */ /* 0x000fc80004000000 */
[----:B------:R-:W-:-:S04]  /*b5e80*/  SEL R5, R5, RZ, !P2 ;  /* 0x000000ff05057207 */ /* 0x000fc80005000000 */
[----:B------:R-:W-:Y:S02]  /*b5e90*/  ISETP.NE.U32.AND P0, PT, R5, RZ, PT ;  /* 0x000000ff0500720c */ /* 0x000fe40003f05070 */
[----:B----4-:R-:W-:-:S05]  /*b5ea0*/  IADD3 R13, P3, R13, R16, RZ ;  /* 0x000000100d0d7210 */ /* 0x010fca0007f7e0ff */
[--C-:B------:R-:W-:Y:S01]  /*b5eb0*/  IMAD.X R20, R20, 0x1, R0.reuse, P3 ;  /* 0x0000000114147824 */ /* 0x100fe200018e0600 */
[----:B---3--:R-:W-:Y:S01]  /*b5ec0*/  IADD3 R9, P4, R9, R16, RZ ;  /* 0x0000001009097210 */ /* 0x008fe20007f9e0ff */
[----:B------:R-:W-:Y:S03]  /*b5ed0*/  STL [R1+0x3e3c], R13 ;  /* 0x003e3c0d01007387 */ /* 0x000fe60000100800 */
[----:B------:R3:W-:Y:S02]  /*b5ee0*/  STL [R1+0x3e30], R20 ;  /* 0x003e301401007387 */ /* 0x0007e40000100800 */
[----:B------:R-:W-:Y:S02]  /*b5ef0*/  IMAD.X R11, R11, 0x1, R0, P4 ;  /* 0x000000010b0b7824 */ /* 0x000fe400020e0600 */
[----:B-1----:R-:W-:Y:S01]  /*b5f00*/  IMAD.MOV.U32 R6, RZ, RZ, R13 ;  /* 0x000000ffff067224 */ /* 0x002fe200078e000d */
[----:B------:R-:W-:Y:S01]  /*b5f10*/  MOV R7, R20 ;  /* 0x0000001400077202 */ /* 0x000fe20000000f00 */
[----:B------:R-:W-:Y:S01]  /*b5f20*/  STL [R1+0x42c4], R9 ;  /* 0x0042c40901007387 */ /* 0x000fe20000100800 */
[----:B------:R1:W-:Y:S03]  /*b5f30*/  STL [R1+0x42b8], R11 ;  /* 0x0042b80b01007387 */ /* 0x0003e60000100800 */
[----:B---3--:R-:W3:Y:S01]  /*b5f40*/  LDL.LU R20, [R1+0x42b4] ;  /* 0x0042b40001147983 */ /* 0x008ee20000300800 */
[----:B------:R-:W4:Y:S03]  /*b5f50*/  LDL.LU R13, [R1+0x42bc] ;  /* 0x0042bc00010d7983 */ /* 0x000f260000300800 */
[----:B------:R1:W-:Y:S02]  /*b5f60*/  LDGSTS.E [R4+0x1a600], [R6.64], P1 ;  /* 0x1a60000006047fae */ /* 0x0003e40008921844 */
[----:B-1----:R-:W-:-:S02]  /*b5f70*/  IMAD.MOV.U32 R7, RZ, RZ, R11 ;  /* 0x000000ffff077224 */ /* 0x002fc400078e000b */
[----:B------:R-:W-:Y:S01]  /*b5f80*/  IMAD.MOV.U32 R6, RZ, RZ, R9 ;  /* 0x000000ffff067224 */ /* 0x000fe200078e0009 */
[----:B------:R-:W3:Y:S01]  /*b5f90*/  LDL.LU R11, [R1+0x3e10] ;  /* 0x003e1000010b7983 */ /* 0x000ee20000300800 */
[----:B------:R-:W3:Y:S03]  /*b5fa0*/  LDL.LU R9, [R1+0x3e1c] ;  /* 0x003e1c0001097983 */ /* 0x000ee60000300800 */
[----:B------:R1:W-:Y:S01]  /*b5fb0*/  LDGSTS.E [R4+0x1c000], [R6.64], P0 ;  /* 0x1c00000006047fae */ /* 0x0003e20008121844 */
[-C--:B------:R-:W-:Y:S02]  /*b5fc0*/  IADD3 R18, P1, R18, R16.reuse, RZ ;  /* 0x0000001012127210 */ /* 0x080fe40007f3e0ff */
[----:B------:R-:W-:-:S03]  /*b5fd0*/  IADD3 R12, P3, R12, R16, RZ ;  /* 0x000000100c0c7210 */ /* 0x000fc60007f7e0ff */
[----:B------:R1:W-:Y:S01]  /*b5fe0*/  STL [R1+0x3e34], R18 ;  /* 0x003e341201007387 */ /* 0x0003e20000100800 */
[--C-:B------:R-:W-:Y:S02]  /*b5ff0*/  IMAD.X R19, R19, 0x1, R0.reuse, P1 ;  /* 0x0000000113137824 */ /* 0x100fe400008e0600 */
[----:B------:R-:W-:Y:S01]  /*b6000*/  IMAD.X R17, R17, 0x1, R0, P3 ;  /* 0x0000000111117824 */ /* 0x000fe200018e0600 */
[----:B-1----:R-:W-:Y:S01]  /*b6010*/  MOV R6, R18 ;  /* 0x0000001200067202 */ /* 0x002fe20000000f00 */
[----:B------:R-:W-:Y:S01]  /*b6020*/  IMAD.MOV.U32 R7, RZ, RZ, R19 ;  /* 0x000000ffff077224 */ /* 0x000fe200078e0013 */
[----:B------:R-:W-:Y:S01]  /*b6030*/  STL [R1+0x3e28], R19 ;  /* 0x003e281301007387 */ /* 0x000fe20000100800 */
[----:B------:R1:W-:Y:S02]  /*b6040*/  STL [R1+0x3e2c], R12 ;  /* 0x003e2c0c01007387 */ /* 0x0003e40000100800 */
[----:B------:R1:W-:Y:S02]  /*b6050*/  STL [R1+0x3e20], R17 ;  /* 0x003e201101007387 */ /* 0x0003e40000100800 */
[----:B------:R-:W3:Y:S01]  /*b6060*/  LDL.LU R18, [R1+0x3e14] ;  /* 0x003e140001127983 */ /* 0x000ee20000300800 */
[----:B------:R1:W-:Y:S02]  /*b6070*/  LDGSTS.E [R4+0x1c200], [R6.64], P0 ;  /* 0x1c20000006047fae */ /* 0x0003e40008121844 */
[----:B-1----:R-:W-:-:S02]  /*b6080*/  IMAD.MOV.U32 R6, RZ, RZ, R12 ;  /* 0x000000ffff067224 */ /* 0x002fc400078e000c */
[----:B------:R-:W3:Y:S01]  /*b6090*/  LDL.LU R12, [R1+0x3e0c] ;  /* 0x003e0c00010c7983 */ /* 0x000ee20000300800 */
[----:B------:R-:W3:Y:S02]  /*b60a0*/  LDL.LU R19, [R1+0x3e08] ;  /* 0x003e080001137983 */ /* 0x000ee40000300800 */
[----:B------:R-:W-:Y:S02]  /*b60b0*/  IMAD.MOV.U32 R7, RZ, RZ, R17 ;  /* 0x000000ffff077224 */ /* 0x000fe400078e0011 */
[----:B------:R-:W3:Y:S04]  /*b60c0*/  LDL.LU R17, [R1+0x3e04] ;  /* 0x003e040001117983 */ /* 0x000ee80000300800 */
[----:B------:R1:W-:Y:S01]  /*b60d0*/  LDGSTS.E [R4+0x1c400], [R6.64], P0 ;  /* 0x1c40000006047fae */ /* 0x0003e20008121844 */
[----:B--2---:R-:W-:-:S05]  /*b60e0*/  IADD3 R8, P3, R8, R16, RZ ;  /* 0x0000001008087210 */ /* 0x004fca0007f7e0ff */
[----:B------:R-:W-:Y:S01]  /*b60f0*/  IMAD.X R15, R15, 0x1, R0, P3 ;  /* 0x000000010f0f7824 */ /* 0x000fe200018e0600 */
[----:B------:R-:W-:Y:S01]  /*b6100*/  STL [R1+0x3e24], R8 ;  /* 0x003e240801007387 */ /* 0x000fe20000100800 */
[----:B-1----:R-:W-:-:S03]  /*b6110*/  IMAD.MOV.U32 R6, RZ, RZ, R8 ;  /* 0x000000ffff067224 */ /* 0x002fc600078e0008 */
[----:B------:R1:W-:Y:S01]  /*b6120*/  STL [R1+0x3e18], R15 ;  /* 0x003e180f01007387 */ /* 0x0003e20000100800 */
[----:B------:R-:W-:Y:S02]  /*b6130*/  MOV R7, R15 ;  /* 0x0000000f00077202 */ /* 0x000fe40000000f00 */
[----:B------:R-:W-:Y:S01]  /*b6140*/  ISETP.GT.AND P1, PT, R3, 0x3c, PT ;  /* 0x0000003c0300780c */ /* 0x000fe20003f24270 */
[----:B-1----:R-:W2:Y:S01]  /*b6150*/  LDL.LU R15, [R1+0x4428] ;  /* 0x00442800010f7983 */ /* 0x002ea20000300800 */
[----:B------:R-:W2:Y:S02]  /*b6160*/  LDL.LU R8, [R1+0x4434] ;  /* 0x0044340001087983 */ /* 0x000ea40000300800 */
[----:B------:R-:W-:Y:S01]  /*b6170*/  SEL R5, RZ, 0x4, !P1 ;  /* 0x00000004ff057807 */ /* 0x000fe20004800000 */
[----:B------:R1:W-:Y:S03]  /*b6180*/  LDGSTS.E [R4+0x1c600], [R6.64], P0 ;  /* 0x1c60000006047fae */ /* 0x0003e60008121844 */
[----:B------:R-:W-:Y:S01]  /*b6190*/  SEL R5, R5, RZ, !P2 ;  /* 0x000000ff05057207 */ /* 0x000fe20005000000 */
[----:B------:R-:W-:-:S03]  /*b61a0*/  IMAD.MOV.U32 R24, RZ, RZ, R81 ;  /* 0x000000ffff187224 */ /* 0x000fc600078e0051 */
[----:B------:R-:W-:Y:S02]  /*b61b0*/  ISETP.NE.U32.AND P1, PT, R5, RZ, PT ;  /* 0x000000ff0500720c */ /* 0x000fe40003f25070 */
[----:B------:R-:W-:Y:S01]  /*b61c0*/  MOV R25, R80 ;  /* 0x0000005000197202 */ /* 0x000fe20000000f00 */
[----:B------:R-:W-:Y:S02]  /*b61d0*/  IMAD.MOV.U32 R26, RZ, RZ, R77 ;  /* 0x000000ffff1a7224 */ /* 0x000fe400078e004d */
[----:B------:R-:W-:Y:S02]  /*b61e0*/  IMAD.MOV.U32 R27, RZ, RZ, R76 ;  /* 0x000000ffff1b7224 */ /* 0x000fe400078e004c */
[----:B------:R-:W-:Y:S02]  /*b61f0*/  IMAD.MOV.U32 R28, RZ, RZ, R73 ;  /* 0x000000ffff1c7224 */ /* 0x000fe400078e0049 */
[----:B------:R-:W-:Y:S02]  /*b6200*/  IMAD.MOV.U32 R29, RZ, RZ, R72 ;  /* 0x000000ffff1d7224 */ /* 0x000fe400078e0048 */
[----:B------:R-:W-:-:S02]  /*b6210*/  IMAD.MOV.U32 R30, RZ, RZ, R69 ;  /* 0x000000ffff1e7224 */ /* 0x000fc400078e0045 */
[----:B------:R-:W-:Y:S01]  /*b6220*/  IMAD.MOV.U32 R31, RZ, RZ, R68 ;  /* 0x000000ffff1f7224 */ /* 0x000fe200078e0044 */
[----:B----4-:R-:W-:-:S04]  /*b6230*/  IADD3 R13, P0, R13, R16, RZ ;  /* 0x000000100d0d7210 */ /* 0x010fc80007f1e0ff */
[----:B---3--:R-:W-:Y:S01]  /*b6240*/  IADD3.X R20, R20, R0, RZ, P0, !PT ;  /* 0x0000000014147210 */ /* 0x008fe200007fe4ff */
[----:B------:R-:W-:Y:S01]  /*b6250*/  STL [R1+0x42bc], R13 ;  /* 0x0042bc0d01007387 */ /* 0x000fe20000100800 */
[----:B-1----:R-:W-:-:S03]  /*b6260*/  IMAD.MOV.U32 R6, RZ, RZ, R13 ;  /* 0x000000ffff067224 */ /* 0x002fc600078e000d */
[----:B------:R-:W-:Y:S01]  /*b6270*/  IMAD.MOV.U32 R7, RZ, RZ, R20 ;  /* 0x000000ffff077224 */ /* 0x000fe200078e0014 */
[----:B------:R1:W-:Y:S04]  /*b6280*/  STL [R1+0x42b4], R20 ;  /* 0x0042b41401007387 */ /* 0x0003e80000100800 */
[----:B------:R3:W-:Y:S01]  /*b6290*/  LDGSTS.E [R4+0x1e000], [R6.64], P1 ;  /* 0x1e00000006047fae */ /* 0x0007e20008921844 */
[----:B------:R-:W-:-:S05]  /*b62a0*/  IADD3 R9, P3, R9, R16, RZ ;  /* 0x0000001009097210 */ /* 0x000fca0007f7e0ff */
[----:B------:R-:W-:Y:S01]  /*b62b0*/  IMAD.X R11, R11, 0x1, R0, P3 ;  /* 0x000000010b0b7824 */ /* 0x000fe200018e0600 */
[----:B-1----:R-:W-:Y:S01]  /*b62c0*/  HMMA.1688.F32.TF32 R20, R236, R58, R24 ;  /* 0x0000003aec14723c */ /* 0x002fe20000081018 */
[----:B------:R-:W-:Y:S03]  /*b62d0*/  STL [R1+0x3e1c], R9 ;  /* 0x003e1c0901007387 */ /* 0x000fe60000100800 */
[----:B------:R1:W-:Y:S02]  /*b62e0*/  STL [R1+0x3e10], R11 ;  /* 0x003e100b01007387 */ /* 0x0003e40000100800 */
[----:B------:R-:W4:Y:S01]  /*b62f0*/  LDL.LU R13, [R1+0x4260] ;  /* 0x00426000010d7983 */ /* 0x000f220000300800 */
[----:B---3--:R-:W-:Y:S01]  /*b6300*/  MOV R7, R11 ;  /* 0x0000000b00077202 */ /* 0x008fe20000000f00 */
[----:B------:R-:W-:-:S05]  /*b6310*/  IMAD.MOV.U32 R6, RZ, RZ, R9 ;  /* 0x000000ffff067224 */ /* 0x000fca00078e0009 */
[----:B------:R3:W-:Y:S04]  /*b6320*/  LDGSTS.E [R4+0x1e200], [R6.64], P1 ;  /* 0x1e20000006047fae */ /* 0x0007e80008921844 */
[----:B-1----:R-:W4:Y:S01]  /*b6330*/  LDL.LU R11, [R1+0x4268] ;  /* 0x00426800010b7983 */ /* 0x002f220000300800 */
[----:B------:R-:W4:Y:S02]  /*b6340*/  LDL.LU R9, [R1+0x4258] ;  /* 0x0042580001097983 */ /* 0x000f240000300800 */
[----:B------:R-:W4:Y:S01]  /*b6350*/  LDL.LU R5, [R1+0x4264] ;  /* 0x0042640001057983 */ /* 0x000f220000300800 */
[----:B------:R-:W-:-:S05]  /*b6360*/  IADD3 R18, P0, R18, R16, RZ ;  /* 0x0000001012127210 */ /* 0x000fca0007f1e0ff */
[----:B------:R-:W-:Y:S01]  /*b6370*/  STL [R1+0x3e14], R18 ;  /* 0x003e141201007387 */ /* 0x000fe20000100800 */
[----:B---3--:R-:W-:Y:S01]  /*b6380*/  IMAD.MOV.U32 R6, RZ, RZ, R18 ;  /* 0x000000ffff067224 */ /* 0x008fe200078e0012 */
[----:B------:R-:W-:Y:S01]  /*b6390*/  IADD3 R12, P3, R12, R16, RZ ;  /* 0x000000100c0c7210 */ /* 0x000fe20007f7e0ff */
[----:B------:R-:W-:-:S04]  /*b63a0*/  IMAD.X R19, R19, 0x1, R0, P0 ;  /* 0x0000000113137824 */ /* 0x000fc800000e0600 */
[----:B------:R-:W-:Y:S01]  /*b63b0*/  IMAD.X R17, R17, 0x1, R0, P3 ;  /* 0x0000000111117824 */ /* 0x000fe200018e0600 */
[----:B------:R1:W-:Y:S01]  /*b63c0*/  STL [R1+0x3e08], R19 ;  /* 0x003e081301007387 */ /* 0x0003e20000100800 */
[----:B------:R-:W-:Y:S02]  /*b63d0*/  IMAD.MOV.U32 R7, RZ, RZ, R19 ;  /* 0x000000ffff077224 */ /* 0x000fe400078e0013 */
[----:B------:R-:W-:Y:S01]  /*b63e0*/  STL [R1+0x3e0c], R12 ;  /* 0x003e0c0c01007387 */ /* 0x000fe20000100800 */
[----:B------:R3:W-:Y:S04]  /*b63f0*/  STL [R1+0x3e04], R17 ;  /* 0x003e041101007387 */ /* 0x0007e80000100800 */
[----:B------:R3:W-:Y:S04]  /*b6400*/  LDGSTS.E [R4+0x1e400], [R6.64], P1 ;  /* 0x1e40000006047fae */ /* 0x0007e80008921844 */
[----:B-1----:R-:W4:Y:S01]  /*b6410*/  LDL.LU R19, [R1+0x4250] ;  /* 0x0042500001137983 */ /* 0x002f220000300800 */
[----:B------:R-:W4:Y:S02]  /*b6420*/  LDL.LU R18, [R1+0x425c] ;  /* 0x00425c0001127983 */ /* 0x000f240000300800 */
[----:B------:R-:W-:Y:S02]  /*b6430*/  STL.64 [R1+0x1eb0], R20 ;  /* 0x001eb01401007387 */ /* 0x000fe40000100a00 */
[----:B------:R1:W-:Y:S02]  /*b6440*/  STL.64 [R1+0x1eb8], R22 ;  /* 0x001eb81601007387 */ /* 0x0003e40000100a00 */
[----:B---3--:R-:W-:Y:S01]  /*b6450*/  IMAD.MOV.U32 R7, RZ, RZ, R17 ;  /* 0x000000ffff077224 */ /* 0x008fe200078e0011 */
[----:B------:R-:W-:Y:S01]  /*b6460*/  MOV R6, R12 ;  /* 0x0000000c00067202 */ /* 0x000fe20000000f00 */
[----:B------:R-:W4:Y:S01]  /*b6470*/  LDL.LU R17, [R1+0x4408] ;  /* 0x0044080001117983 */ /* 0x000f220000300800 */
[----:B------:R-:W4:Y:S01]  /*b6480*/  LDL.LU R12, [R1+0x4414] ;  /* 0x00441400010c7983 */ /* 0x000f220000300800 */
[----:B------:R-:W-:Y:S02]  /*b6490*/  HMMA.1688.F32.TF32 R24, R236, R54, R28 ;  /* 0x00000036ec18723c */ /* 0x000fe4000008101c */
[----:B------:R1:W-:Y:S11]  /*b64a0*/  LDGSTS.E [R4+0x1e600], [R6.64], P1 ;  /* 0x1e60000006047fae */ /* 0x0003f60008921844 */
[----:B------:R-:W-:Y:S10]  /*b64b0*/  @!UPT UIADD3 URZ, URZ, URZ, URZ ;  /* 0x0000003f3f3ff290 */ /* 0x000ff4000fffe03f */
[----:B------:R-:W-:Y:S01]  /*b64c0*/  STL.64 [R1+0x1ea0], R24 ;  /* 0x001ea01801007387 */ /* 0x000fe20000100a00 */
[----:B------:R-:W-:Y:S01]  /*b64d0*/  STL.64 [R1+0x1ea8], R26 ;  /* 0x001ea81a01007387 */ /* 0x000fe20000100a00 */
[----:B--2---:R-:W-:-:S05]  /*b64e0*/  IADD3 R8, P1, R8, R16, RZ ;  /* 0x0000001008087210 */ /* 0x004fca0007f3e0ff */
[----:B------:R-:W-:Y:S01]  /*b64f0*/  IMAD.X R15, R15, 0x1, R0, P1 ;  /* 0x000000010f0f7824 */ /* 0x000fe200008e0600 */
[----:B------:R-:W-:Y:S04]  /*b6500*/  STL [R1+0x4434], R8 ;  /* 0x0044340801007387 */ /* 0x000fe80000100800 */
[----:B------:R2:W-:Y:S01]  /*b6510*/  STL [R1+0x4428], R15 ;  /* 0x0044280f01007387 */ /* 0x0005e20000100800 */
[----:B-1----:R-:W3:Y:S02]  /*b6520*/  LDL.LU R22, [R1+0x4200] ;  /* 0x0042000001167983 */ /* 0x002ee40000300800 */
[----:B------:R-:W3:Y:S02]  /*b6530*/  LDL.LU R21, [R1+0x420c] ;  /* 0x00420c0001157983 */ /* 0x000ee40000300800 */
[----:B------:R-:W-:Y:S01]  /*b6540*/  IMAD.MOV.U32 R7, RZ, RZ, R15 ;  /* 0x000000ffff077224 */ /* 0x000fe200078e000f */
[----:B------:R-:W-:Y:S01]  /*b6550*/  MOV R6, R8 ;  /* 0x0000000800067202 */ /* 0x000fe20000000f00 */
[----:B--2---:R-:W3:Y:S01]  /*b6560*/  LDL.LU R15, [R1+0x41f8] ;  /* 0x0041f800010f7983 */ /* 0x004ee20000300800 */
[----:B------:R-:W3:Y:S01]  /*b6570*/  LDL.LU R8, [R1+0x4204] ;  /* 0x0042040001087983 */ /* 0x000ee20000300800 */
[----:B------:R-:W-:-:S02]  /*b6580*/  ISETP.GT.AND P0, PT, R3, 0x1, PT ;  /* 0x000000010300780c */ /* 0x000fc40003f04270 */
[----:B------:R-:W-:Y:S02]  /*b6590*/  LOP3.LUT R152, R152, 0x7f, RZ, 0xc0, !PT ;  /* 0x0000007f98987812 */ /* 0x000fe400078ec0ff */
[----:B------:R-:W-:-:S03]  /*b65a0*/  SEL R4, RZ, 0x4, !P0 ;  /* 0x00000004ff047807 */ /* 0x000fc60004000000 */
[----:B------:R-:W-:Y:S01]  /*b65b0*/  IMAD.SHL.U32 R152, R152, 0x4, RZ ;  /* 0x0000000498987824 */ /* 0x000fe200078e00ff */
[----:B------:R-:W-:-:S04]  /*b65c0*/  SEL R4, R4, RZ, !P2 ;  /* 0x000000ff04047207 */ /* 0x000fc80005000000 */
[----:B------:R-:W-:Y:S02]  /*b65d0*/  ISETP.NE.U32.AND P0, PT, R4, RZ, PT ;  /* 0x000000ff0400720c */ /* 0x000fe40003f05070 */
[----:B------:R-:W-:-:S05]  /*b65e0*/  LOP3.LUT R20, R152, 0x20, RZ, 0x3c, !PT ;  /* 0x0000002098147812 */ /* 0x000fca00078e3cff */
[----:B------:R-:W-:-:S06]  /*b65f0*/  IMAD R4, R10, 0x20000, R20 ;  /* 0x000200000a047824 */ /* 0x000fcc00078e0214 */
[----:B------:R1:W-:Y:S01]  /*b6600*/  LDGSTS.E [R4+0x800], [R6.64], P0 ;  /* 0x0080000006047fae */ /* 0x0003e20008121844 */
[-C--:B----4-:R-:W-:Y:S02]  /*b6610*/  IADD3 R11, P1, R11, R16.reuse, RZ ;  /* 0x000000100b0b7210 */ /* 0x090fe40007f3e0ff */
[----:B------:R-:W-:-:S03]  /*b6620*/  IADD3 R5, P3, R5, R16, RZ ;  /* 0x0000001005057210 */ /* 0x000fc60007f7e0ff */
[--C-:B------:R-:W-:Y:S02]  /*b6630*/  IMAD.X R13, R13, 0x1, R0.reuse, P1 ;  /* 0x000000010d0d7824 */ /* 0x100fe400008e0600 */
[----:B------:R-:W-:Y:S01]  /*b6640*/  IMAD.X R9, R9, 0x1, R0, P3 ;  /* 0x0000000109097824 */ /* 0x000fe200018e0600 */
[----:B------:R-:W-:Y:S01]  /*b6650*/  STL [R1+0x4268], R11 ;  /* 0x0042680b01007387 */ /* 0x000fe20000100800 */
[----:B-1----:R-:W-:Y:S01]  /*b6660*/  IMAD.MOV.U32 R6, RZ, RZ, R11 ;  /* 0x000000ffff067224 */ /* 0x002fe200078e000b */
[----:B------:R-:W-:Y:S02]  /*b6670*/  MOV R7, R13 ;  /* 0x0000000d00077202 */ /* 0x000fe40000000f00 */
[----:B------:R1:W-:Y:S04]  /*b6680*/  STL [R1+0x4260], R13 ;  /* 0x0042600d01007387 */ /* 0x0003e80000100800 */
[----:B------:R-:W-:Y:S01]  /*b6690*/  STL [R1+0x4264], R5 ;  /* 0x0042640501007387 */ /* 0x000fe20000100800 */
[----:B------:R4:W-:Y:S02]  /*b66a0*/  STL [R1+0x4258], R9 ;  /* 0x0042580901007387 */ /* 0x0009e40000100800 */
[----:B------:R-:W2:Y:S01]  /*b66b0*/  LDL.LU R20, [R1+0x41f0] ;  /* 0x0041f00001147983 */ /* 0x000ea20000300800 */
[----:B------:R4:W-:Y:S04]  /*b66c0*/  LDGSTS.E [R4+0xa00], [R6.64], P0 ;  /* 0x00a0000006047fae */ /* 0x0009e80008121844 */
[----:B-1----:R-:W2:Y:S01]  /*b66d0*/  LDL.LU R13, [R1+0x41fc] ;  /* 0x0041fc00010d7983 */ /* 0x002ea20000300800 */
[----:B------:R-:W2:Y:S02]  /*b66e0*/  LDL.LU R11, [R1+0x43e8] ;  /* 0x0043e800010b7983 */ /* 0x000ea40000300800 */
[----:B----4-:R-:W-:-:S02]  /*b66f0*/  IMAD.MOV.U32 R7, RZ, RZ, R9 ;  /* 0x000000ffff077224 */ /* 0x010fc400078e0009 */
[----:B------:R-:W4:Y:S01]  /*b6700*/  LDL.LU R9, [R1+0x43f4] ;  /* 0x0043f40001097983 */ /* 0x000f220000300800 */
[----:B------:R-:W-:-:S05]  /*b6710*/  IMAD.MOV.U32 R6, RZ, RZ, R5 ;  /* 0x000000ffff067224 */ /* 0x000fca00078e0005 */
[----:B------:R1:W-:Y:S01]  /*b6720*/  LDGSTS.E [R4+0xc00], [R6.64], P0 ;  /* 0x00c0000006047fae */ /* 0x0003e20008121844 */
[----:B------:R-:W-:-:S05]  /*b6730*/  IADD3 R18, P3, R18, R16, RZ ;  /* 0x0000001012127210 */ /* 0x000fca0007f7e0ff */
[--C-:B------:R-:W-:Y:S01]  /*b6740*/  IMAD.X R19, R19, 0x1, R0.reuse, P3 ;  /* 0x0000000113137824 */ /* 0x100fe200018e0600 */
[----:B------:R-:W-:Y:S02]  /*b6750*/  IADD3 R12, P4, R12, R16, RZ ;  /* 0x000000100c0c7210 */ /* 0x000fe40007f9e0ff */
[----:B-1----:R-:W-:Y:S01]  /*b6760*/  MOV R6, R18 ;  /* 0x0000001200067202 */ /* 0x002fe20000000f00 */
[----:B------:R-:W-:Y:S01]  /*b6770*/  IMAD.MOV.U32 R7, RZ, RZ, R19 ;  /* 0x000000ffff077224 */ /* 0x000fe200078e0013 */
        /* <DEDUP_REMOVED lines=21> */
[----:B------:R-:W-:Y:S03]  /*b68d0*/  STL [R1+0x420c], R21 ;  /* 0x00420c1501007387 */ /* 0x000fe60000100800 */
[----:B------:R-:W-:Y:S01]  /*b68e0*/  IADD3.X R15, R15, R0, RZ, P3, !PT ;  /* 0x000000000f0f7210 */ /* 0x000fe20001ffe4ff */
[----:B------:R3:W-:Y:S01]  /*b68f0*/  STL [R1+0x4200], R22 ;  /* 0x0042001601007387 */ /* 0x0007e20000100800 */
[----:B-1----:R-:W-:Y:S02]  /*b6900*/  IMAD.MOV.U32 R6, RZ, RZ, R21 ;  /* 0x000000ffff067224 */ /* 0x002fe400078e0015 */
[----:B------:R-:W-:Y:S02]  /*b6910*/  IMAD.MOV.U32 R7, RZ, RZ, R22 ;  /* 0x000000ffff077224 */ /* 0x000fe400078e0016 */
[----:B------:R-:W-:Y:S01]  /*b6920*/  STL [R1+0x4204], R8 ;  /* 0x0042040801007387 */ /* 0x000fe20000100800 */
[----:B------:R1:W-:Y:S04]  /*b6930*/  STL [R1+0x41f8], R15 ;  /* 0x0041f80f01007387 */ /* 0x0003e80000100800 */
[----:B------:R1:W-:Y:S04]  /*b6940*/  LDGSTS.E [R4+0x2a00], [R6.64], P1 ;  /* 0x02a0000006047fae */ /* 0x0003e80008921844 */
[----:B---3--:R-:W3:Y:S01]  /*b6950*/  LDL.LU R22, [R1+0x4190] ;  /* 0x0041900001167983 */ /* 0x008ee20000300800 */
[----:B------:R-:W3:Y:S02]  /*b6960*/  LDL.LU R21, [R1+0x419c] ;  /* 0x00419c0001157983 */ /* 0x000ee40000300800 */
[----:B-1----:R-:W-:-:S02]  /*b6970*/  IMAD.MOV.U32 R7, RZ, RZ, R15 ;  /* 0x000000ffff077224 */ /* 0x002fc400078e000f */
        /* <DEDUP_REMOVED lines=8> */
[----:B--2---:R-:W-:-:S04]  /*b6a00*/  IADD3 R13, P3, R13, R16, RZ ;  /* 0x000000100d0d7210 */ /* 0x004fc80007f7e0ff */
[----:B------:R-:W-:Y:S02]  /*b6a10*/  IADD3.X R20, R20, R0, RZ, P3, !PT ;  /* 0x0000000014147210 */ /* 0x000fe40001ffe4ff */
[-C--:B----4-:R-:W-:Y:S01]  /*b6a20*/  IADD3 R9, P4, R9, R16.reuse, RZ ;  /* 0x0000001009097210 */ /* 0x090fe20007f9e0ff */
        /* <DEDUP_REMOVED lines=12> */
[----:B----4-:R-:W4:Y:S01]  /*b6af0*/  LDL.LU R11, [R1+0x4138] ;  /* 0x00413800010b7983 */ /* 0x010f220000300800 */
[----:B------:R-:W4:Y:S03]  /*b6b00*/  LDL.LU R9, [R1+0x4144] ;  /* 0x0041440001097983 */ /* 0x000f260000300800 */
[----:B------:R1:W-:Y:S01]  /*b6b10*/  LDGSTS.E [R4+0x4800], [R6.64], P0 ;  /* 0x0480000006047fae */ /* 0x0003e20008121844 */
[----:B------:R-:W-:-:S02]  /*b6b20*/  IADD3 R18, P1, R18, R16, RZ ;  /* 0x0000001012127210 */ /* 0x000fc40007f3e0ff */
[----:B------:R-:W-:-:S03]  /*b6b30*/  IADD3 R12, P3, R12, R16, RZ ;  /* 0x000000100c0c7210 */ /* 0x000fc60007f7e0ff */
[----:B------:R-:W-:Y:S01]  /*b6b40*/  IMAD.X R19, R19, 0x1, R0, P1 ;  /* 0x0000000113137824 */ /* 0x000fe200008e0600 */
[----:B------:R-:W-:Y:S01]  /*b6b50*/  STL [R1+0x41ac], R18 ;  /* 0x0041ac1201007387 */ /* 0x000fe20000100800 */
[----:B-1----:R-:W-:Y:S02]  /*b6b60*/  IMAD.MOV.U32 R6, RZ, RZ, R18 ;  /* 0x000000ffff067224 */ /* 0x002fe400078e0012 */
        /* <DEDUP_REMOVED lines=8> */
[----:B------:R-:W-:Y:S01]  /*b6bf0*/  IMAD.MOV.U32 R7, RZ, RZ, R17 ;  /* 0x000000ffff077224 */ /* 0x000fe200078e0011 */
[----:B------:R-:W-:Y:S01]  /*b6c00*/  MOV R6, R12 ;  /* 0x0000000c00067202 */ /* 0x000fe20000000f00 */
[----:B------:R-:W4:Y:S01]  /*b6c10*/  LDL.LU R17, [R1+0x43a8] ;  /* 0x0043a80001117983 */ /* 0x000f220000300800 */
[----:B------:R-:W4:Y:S03]  /*b6c20*/  LDL.LU R12, [R1+0x43b4] ;  /* 0x0043b400010c7983 */ /* 0x000f260000300800 */
        /* <DEDUP_REMOVED lines=14> */
[----:B---3--:R-:W-:-:S02]  /*b6d10*/  IMAD.MOV.U32 R7, RZ, RZ, R15 ;  /* 0x000000ffff077224 */ /* 0x008fc400078e000f */
        /* <DEDUP_REMOVED lines=9> */
[-C--:B------:R-:W-:Y:S02]  /*b6db0*/  IADD3 R13, P0, R13, R16.reuse, RZ ;  /* 0x000000100d0d7210 */ /* 0x080fe40007f1e0ff */
[----:B----4-:R-:W-:-:S03]  /*b6dc0*/  IADD3 R9, P3, R9, R16, RZ ;  /* 0x0000001009097210 */ /* 0x010fc60007f7e0ff */
        /* <DEDUP_REMOVED lines=11> */
[----:B----4-:R-:W-:-:S02]  /*b6e80*/  IMAD.MOV.U32 R7, RZ, RZ, R11 ;  /* 0x000000ffff077224 */ /* 0x010fc400078e000b */
[----:B------:R-:W-:Y:S01]  /*b6e90*/  IMAD.MOV.U32 R6, RZ, RZ, R9 ;  /* 0x000000ffff067224 */ /* 0x000fe200078e0009 */
[----:B------:R-:W3:Y:S01]  /*b6ea0*/  LDL.LU R11, [R1+0x4388] ;  /* 0x00438800010b7983 */ /* 0x000ee20000300800 */
[----:B------:R-:W3:Y:S03]  /*b6eb0*/  LDL.LU R9, [R1+0x4394] ;  /* 0x0043940001097983 */ /* 0x000ee60000300800 */
        /* <DEDUP_REMOVED lines=12> */
[----:B------:R-:W3:Y:S01]  /*b6f80*/  LDL.LU R19, [R1+0x4080] ;  /* 0x0040800001137983 */ /* 0x000ee20000300800 */
[----:B------:R-:W3:Y:S02]  /*b6f90*/  LDL.LU R18, [R1+0x408c] ;  /* 0x00408c0001127983 */ /* 0x000ee40000300800 */
[----:B-1----:R-:W-:-:S02]  /*b6fa0*/  IMAD.MOV.U32 R7, RZ, RZ, R17 ;  /* 0x000000ffff077224 */ /* 0x002fc400078e0011 */
        /* <DEDUP_REMOVED lines=20> */
[----:B-1----:R-:W4:Y:S01]  /*b70f0*/  LDL.LU R22, [R1+0x4070] ;  /* 0x0040700001167983 */ /* 0x002f220000300800 */
[----:B------:R-:W4:Y:S01]  /*b7100*/  LDL.LU R21, [R1+0x407c] ;  /* 0x00407c0001157983 */ /* 0x000f220000300800 */
[----:B--2---:R-:W-:Y:S01]  /*b7110*/  MOV R7, R15 ;  /* 0x0000000f00077202 */ /* 0x004fe20000000f00 */
        /* <DEDUP_REMOVED lines=21> */
[----:B---3--:R-:W-:Y:S01]  /*b7270*/  IMAD.MOV.U32 R7, RZ, RZ, R11 ;  /* 0x000000ffff077224 */ /* 0x008fe200078e000b */
        /* <DEDUP_REMOVED lines=20> */
[----:B------:R-:W2:Y:S03]  /*b73c0*/  LDL.LU R12, [R1+0x4354] ;  /* 0x00435400010c7983 */ /* 0x000ea60000300800 */
[----:B------:R1:W-:Y:S01]  /*b73d0*/  LDGSTS.E [R4+0xac00], [R6.64], P1 ;  /* 0x0ac0000006047fae */ /* 0x0003e20008921844 */
[-C--:B----4-:R-:W-:Y:S02]  /*b73e0*/  IADD3 R21, P3, R21, R16.reuse, RZ ;  /* 0x0000001015157210 */ /* 0x090fe40007f7e0ff */
        /* <DEDUP_REMOVED lines=33> */
[----:B-1----:R-:W4:Y:S01]  /*b7600*/  LDL.LU R20, [R1+0x3fb0] ;  /* 0x003fb00001147983 */ /* 0x002f220000300800 */
[----:B------:R-:W4:Y:S02]  /*b7610*/  LDL.LU R13, [R1+0x3fbc] ;  /* 0x003fbc00010d7983 */ /* 0x000f240000300800 */
[----:B--2---:R-:W-:-:S02]  /*b7620*/  IMAD.MOV.U32 R7, RZ, RZ, R11 ;  /* 0x000000ffff077224 */ /* 0x004fc400078e000b */
[----:B------:R-:W-:Y:S01]  /*b7630*/  IMAD.MOV.U32 R6, RZ, RZ, R9 ;  /* 0x000000ffff067224 */ /* 0x000fe200078e0009 */
[----:B------:R-:W4:Y:S01]  /*b7640*/  LDL.LU R11, [R1+0x4328] ;  /* 0x00432800010b7983 */ /* 0x000f220000300800 */
[----:B------:R-:W4:Y:S03]  /*b7650*/  LDL.LU R9, [R1+0x4334] ;  /* 0x0043340001097983 */ /* 0x000f260000300800 */
[----:B------:R1:W-:Y:S01]  /*b7660*/  LDGSTS.E [R4+0xcc00], [R6.64], P0 ;  /* 0x0cc0000006047fae */ /* 0x0003e20008121844 */
[----:B------:R-:W-:-:S04]  /*b7670*/  IADD3 R18, P3, R18, R16, RZ ;  /* 0x0000001012127210 */ /* 0x000fc80007f7e0ff */
        /* <DEDUP_REMOVED lines=12> */
[----:B------:R-:W-:Y:S01]  /*b7740*/  MOV R7, R17 ;  /* 0x0000001100077202 */ /* 0x000fe20000000f00 */
        /* <DEDUP_REMOVED lines=25> */
[----:B------:R-:W2:Y:S01]  /*b78e0*/  LDL.LU R8, [R1+0x4314] ;  /* 0x0043140001087983 */ /* 0x000ea20000300800 */
[----:B------:R-:W-:-:S02]  /*b78f0*/  ISETP.GT.AND P0, PT, R3, 0x21, PT ;  /* 0x000000210300780c */ /* 0x000fc40003f04270 */
[----:B------:R1:W-:Y:S02]  /*b7900*/  LDGSTS.E [R4+0xec00], [R6.64], P1 ;  /* 0x0ec0000006047fae */ /* 0x0003e40008921844 */
[----:B------:R-:W-:-:S04]  /*b7910*/  SEL R5, RZ, 0x4, !P0 ;  /* 0x00000004ff057807 */ /* 0x000fc80004000000 */
[----:B------:R-:W-:-:S04]  /*b7920*/  SEL R5, R5, RZ, !P2 ;  /* 0x000000ff05057207 */ /* 0x000fc80005000000 */
[----:B------:R-:W-:Y:S02]  /*b7930*/  ISETP.NE.U32.AND P0, PT, R5, RZ, PT ;  /* 0x000000ff0500720c */ /* 0x000fe40003f05070 */
[----:B----4-:R-:W-:-:S05]  /*b7940*/  IADD3 R13, P3, R13, R16, RZ ;  /* 0x000000100d0d7210 */ /* 0x010fca0007f7e0ff */
        /* <DEDUP_REMOVED lines=30> */
[----:B------:R-:W-:-:S02]  /*b7b30*/  IMAD.MOV.U32 R7, RZ, RZ, R17 ;  /* 0x000000ffff077224 */ /* 0x000fc400078e0011 */
[----:B------:R-:W-:Y:S01]  /*b7b40*/  IMAD.MOV.U32 R6, RZ, RZ, R12 ;  /* 0x000000ffff067224 */ /* 0x000fe200078e000c */
[----:B------:R-:W3:Y:S01]  /*b7b50*/  LDL.LU R17, [R1+0x42e8] ;  /* 0x0042e80001117983 */ /* 0x000ee20000300800 */
[----:B------:R-:W3:Y:S03]  /*b7b60*/  LDL.LU R12, [R1+0x42f4] ;  /* 0x0042f400010c7983 */ /* 0x000ee60000300800 */
        /* <DEDUP_REMOVED lines=24> */
[----:B---3--:R-:W-:-:S04]  /*b7cf0*/  IADD3 R13, P0, R13, R16, RZ ;  /* 0x000000100d0d7210 */ /* 0x008fc80007f1e0ff */
        /* <DEDUP_REMOVED lines=12> */
[----:B---3--:R-:W-:Y:S01]  /*b7dc0*/  MOV R7, R11 ;  /* 0x0000000b00077202 */ /* 0x008fe20000000f00 */
[----:B------:R-:W-:Y:S01]  /*b7dd0*/  IMAD.MOV.U32 R6, RZ, RZ, R9 ;  /* 0x000000ffff067224 */ /* 0x000fe200078e0009 */
[----:B------:R-:W2:Y:S01]  /*b7de0*/  LDL.LU R11, [R1+0x42d0] ;  /* 0x0042d000010b7983 */ /* 0x000ea20000300800 */
[----:B------:R-:W2:Y:S03]  /*b7df0*/  LDL.LU R9, [R1+0x42dc] ;  /* 0x0042dc0001097983 */ /* 0x000ea60000300800 */
[----:B------:R1:W-:Y:S01]  /*b7e00*/  LDGSTS.E [R4+0x12c00], [R6.64], P1 ;  /* 0x12c0000006047fae */ /* 0x0003e20008921844 */
[----:B------:R-:W-:-:S05]  /*b7e10*/  IADD3 R18, P3, R18, R16, RZ ;  /* 0x0000001012127210 */ /* 0x000fca0007f7e0ff */
[--C-:B------:R-:W-:Y:S01]  /*b7e20*/  IMAD.X R19, R19, 0x1, R0.reuse, P3 ;  /* 0x0000000113137824 */ /* 0x100fe200018e0600 */
[----:B------:R-:W-:Y:S01]  /*b7e30*/  IADD3 R12, P4, R12, R16, RZ ;  /* 0x000000100c0c7210 */ /* 0x000fe20007f9e0ff */
[----:B------:R-:W-:Y:S03]  /*b7e40*/  STL [R1+0x3efc], R18 ;  /* 0x003efc1201007387 */ /* 0x000fe60000100800 */
[----:B------:R1:W-:Y:S02]  /*b7e50*/  STL [R1+0x3ef0], R19 ;  /* 0x003ef01301007387 */ /* 0x0003e40000100800 */
[----:B------:R-:W-:Y:S02]  /*b7e60*/  IMAD.X R17, R17, 0x1, R0, P4 ;  /* 0x0000000111117824 */ /* 0x000fe400020e0600 */
[----:B-1----:R-:W-:Y:S02]  /*b7e70*/  IMAD.MOV.U32 R6, RZ, RZ, R18 ;  /* 0x000000ffff067224 */ /* 0x002fe400078e0012 */
[----:B------:R-:W-:Y:S01]  /*b7e80*/  IMAD.MOV.U32 R7, RZ, RZ, R19 ;  /* 0x000000ffff077224 */ /* 0x000fe200078e0013 */
[----:B------:R-:W-:Y:S01]  /*b7e90*/  STL [R1+0x42f4], R12 ;  /* 0x0042f40c01007387 */ /* 0x000fe20000100800 */
[----:B------:R1:W-:Y:S03]  /*b7ea0*/  STL [R1+0x42e8], R17 ;  /* 0x0042e81101007387 */ /* 0x0003e60000100800 */
[----:B------:R-:W2:Y:S01]  /*b7eb0*/  LDL.LU R19, [R1+0x3df8] ;  /* 0x003df80001137983 */ /* 0x000ea20000300800 */
[----:B------:R-:W2:Y:S03]  /*b7ec0*/  LDL.LU R18, [R1+0x3e00] ;  /* 0x003e000001127983 */ /* 0x000ea60000300800 */
[----:B------:R1:W-:Y:S01]  /*b7ed0*/  LDGSTS.E [R4+0x12e00], [R6.64], P1 ;  /* 0x12e0000006047fae */ /* 0x0003e20008921844 */
[----:B------:R-:W-:Y:S01]  /*b7ee0*/  ISETP.GT.AND P0, PT, R3, 0x29, PT ;  /* 0x000000290300780c */ /* 0x000fe20003f04270 */
[----:B-1----:R-:W-:Y:S01]  /*b7ef0*/  IMAD.MOV.U32 R7, RZ, RZ, R17 ;  /* 0x000000ffff077224 */ /* 0x002fe200078e0011 */
[----:B------:R-:W-:Y:S01]  /*b7f00*/  MOV R6, R12 ;  /* 0x0000000c00067202 */ /* 0x000fe20000000f00 */
[----:B------:R-:W2:Y:S01]  /*b7f10*/  LDL.LU R17, [R1+0x3df0] ;  /* 0x003df00001117983 */ /* 0x000ea20000300800 */
[----:B------:R-:W2:Y:S01]  /*b7f20*/  LDL.LU R12, [R1+0x3dfc] ;  /* 0x003dfc00010c7983 */ /* 0x000ea20000300800 */
[----:B------:R-:W-:-:S04]  /*b7f30*/  SEL R5, RZ, 0x4, !P0 ;  /* 0x00000004ff057807 */ /* 0x000fc80004000000 */
[----:B------:R-:W-:-:S04]  /*b7f40*/  SEL R5, R5, RZ, !P2 ;  /* 0x000000ff05057207 */ /* 0x000fc80005000000 */
[----:B------:R-:W-:Y:S11]  /*b7f50*/  ISETP.NE.U32.AND P0, PT, R5, RZ, PT ;  /* 0x000000ff0500720c */ /* 0x000ff60003f05070 */
[----:B------:R-:W-:Y:S02]  /*b7f60*/  @!UPT UIADD3 URZ, URZ, URZ, URZ ;  /* 0x0000003f3f3ff290 */ /* 0x000fe4000fffe03f */
[----:B------:R1:W-:Y:S01]  /*b7f70*/  LDGSTS.E [R4+0x14800], [R6.64], P0 ;  /* 0x1480000006047fae */ /* 0x0003e20008121844 */
        /* <DEDUP_REMOVED lines=35> */
[----:B--2---:R-:W-:-:S02]  /*b81b0*/  IMAD.MOV.U32 R7, RZ, RZ, R11 ;  /* 0x000000ffff077224 */ /* 0x004fc400078e000b */
[----:B------:R-:W-:Y:S01]  /*b81c0*/  IMAD.MOV.U32 R6, RZ, RZ, R9 ;  /* 0x000000ffff067224 */ /* 0x000fe200078e0009 */
[----:B------:R-:W2:Y:S01]  /*b81d0*/  LDL.LU R11, [R1+0x3dd8] ;  /* 0x003dd800010b7983 */ /* 0x000ea20000300800 */
[----:B------:R-:W2:Y:S03]  /*b81e0*/  LDL.LU R9, [R1+0x3de4] ;  /* 0x003de40001097983 */ /* 0x000ea60000300800 */
[----:B------:R1:W-:Y:S01]  /*b81f0*/  LDGSTS.E [R4+0x16800], [R6.64], P1 ;  /* 0x1680000006047fae */ /* 0x0003e20008921844 */
[----:B------:R-:W-:-:S05]  /*b8200*/  IADD3 R18, P0, R18, R16, RZ ;  /* 0x0000001012127210 */ /* 0x000fca0007f1e0ff */
[----:B------:R-:W-:Y:S01]  /*b8210*/  IMAD.X R19, R19, 0x1, R0, P0 ;  /* 0x0000000113137824 */ /* 0x000fe200000e0600 */
[----:B------:R1:W-:Y:S02]  /*b8220*/  STL [R1+0x3e00], R18 ;  /* 0x003e001201007387 */ /* 0x0003e40000100800 */
[----:B-1----:R-:W-:Y:S02]  /*b8230*/  IMAD.MOV.U32 R6, RZ, RZ, R18 ;  /* 0x000000ffff067224 */ /* 0x002fe400078e0012 */
[----:B------:R-:W-:Y:S01]  /*b8240*/  IMAD.MOV.U32 R7, RZ, RZ, R19 ;  /* 0x000000ffff077224 */ /* 0x000fe200078e0013 */
[----:B------:R-:W-:Y:S01]  /*b8250*/  IADD3 R12, P3, R12, R16, RZ ;  /* 0x000000100c0c7210 */ /* 0x000fe20007f7e0ff */
[----:B------:R-:W-:Y:S04]  /*b8260*/  STL [R1+0x3df8], R19 ;  /* 0x003df81301007387 */ /* 0x000fe80000100800 */
[----:B------:R1:W-:Y:S01]  /*b8270*/  LDGSTS.E [R4+0x16a00], [R6.64], P1 ;  /* 0x16a0000006047fae */ /* 0x0003e20008921844 */
[----:B------:R-:W-:-:S03]  /*b8280*/  IADD3.X R17, R17, R0, RZ, P3, !PT ;  /* 0x0000000011117210 */ /* 0x000fc60001ffe4ff */
[----:B------:R1:W-:Y:S04]  /*b8290*/  STL [R1+0x3dfc], R12 ;  /* 0x003dfc0c01007387 */ /* 0x0003e80000100800 */
[----:B------:R1:W-:Y:S01]  /*b82a0*/  STL [R1+0x3df0], R17 ;  /* 0x003df01101007387 */ /* 0x0003e20000100800 */
[----:B------:R-:W2:Y:S02]  /*b82b0*/  LDL.LU R18, [R1+0x3dd0] ;  /* 0x003dd00001127983 */ /* 0x000ea40000300800 */
[----:B-1----:R-:W-:Y:S02]  /*b82c0*/  IMAD.MOV.U32 R6, RZ, RZ, R12 ;  /* 0x000000ffff067224 */ /* 0x002fe400078e000c */
[----:B------:R-:W2:Y:S01]  /*b82d0*/  LDL.LU R12, [R1+0x3ddc] ;  /* 0x003ddc00010c7983 */ /* 0x000ea20000300800 */
[----:B------:R-:W-:-:S02]  /*b82e0*/  IMAD.MOV.U32 R7, RZ, RZ, R17 ;  /* 0x000000ffff077224 */ /* 0x000fc400078e0011 */
[----:B------:R-:W2:Y:S02]  /*b82f0*/  LDL.LU R19, [R1+0x42a0] ;  /* 0x0042a00001137983 */ /* 0x000ea40000300800 */
[----:B------:R-:W2:Y:S01]  /*b8300*/  LDL.LU R17, [R1+0x42ac] ;  /* 0x0042ac0001117983 */ /* 0x000ea20000300800 */
[----:B------:R1:W-:Y:S01]  /*b8310*/  LDGSTS.E [R4+0x16c00], [R6.64], P1 ;  /* 0x16c0000006047fae */ /* 0x0003e20008921844 */
[----:B---3--:R-:W-:-:S04]  /*b8320*/  IADD3 R21, P3, R21, R16, RZ ;  /* 0x0000001015157210 */ /* 0x008fc80007f7e0ff */
[----:B------:R-:W-:Y:S02]  /*b8330*/  IADD3.X R22, R22, R0, RZ, P3, !PT ;  /* 0x0000000016167210 */ /* 0x000fe40001ffe4ff */
[----:B------:R-:W-:Y:S01]  /*b8340*/  IADD3 R8, P4, R8, R16, RZ ;  /* 0x0000001008087210 */ /* 0x000fe20007f9e0ff */
[----:B------:R-:W-:Y:S02]  /*b8350*/  STL [R1+0x3df4], R21 ;  /* 0x003df41501007387 */ /* 0x000fe40000100800 */
        /* <DEDUP_REMOVED lines=9> */
[----:B-1----:R-:W-:Y:S01]  /*b83f0*/  MOV R7, R15 ;  /* 0x0000000f00077202 */ /* 0x002fe20000000f00 */
        /* <DEDUP_REMOVED lines=11> */
[-C--:B--2---:R-:W-:Y:S01]  /*b84b0*/  IADD3 R9, P3, R9, R16.reuse, RZ ;  /* 0x0000001009097210 */ /* 0x084fe20007f7e0ff */
        /* <DEDUP_REMOVED lines=9> */
[----:B------:R-:W3:Y:S02]  /*b8550*/  LDL.LU R13, [R1+0x3dc4] ;  /* 0x003dc400010d7983 */ /* 0x000ee40000300800 */
[----:B--2---:R-:W-:Y:S01]  /*b8560*/  IMAD.MOV.U32 R7, RZ, RZ, R11 ;  /* 0x000000ffff077224 */ /* 0x004fe200078e000b */
[----:B------:R-:W-:Y:S01]  /*b8570*/  MOV R6, R9 ;  /* 0x0000000900067202 */ /* 0x000fe20000000f00 */
[----:B----4-:R-:W2:Y:S01]  /*b8580*/  LDL.LU R11, [R1+0x4298] ;  /* 0x00429800010b7983 */ /* 0x010ea20000300800 */
[----:B------:R-:W4:Y:S03]  /*b8590*/  LDL.LU R9, [R1+0x42a4] ;  /* 0x0042a40001097983 */ /* 0x000f260000300800 */
[----:B------:R1:W-:Y:S01]  /*b85a0*/  LDGSTS.E [R4+0x18c00], [R6.64], P0 ;  /* 0x18c0000006047fae */ /* 0x0003e20008121844 */
[----:B------:R-:W-:-:S02]  /*b85b0*/  IADD3 R12, P3, R12, R16, RZ ;  /* 0x000000100c0c7210 */ /* 0x000fc40007f7e0ff */
[----:B------:R-:W-:-:S03]  /*b85c0*/  IADD3 R17, P4, R17, R16, RZ ;  /* 0x0000001011117210 */ /* 0x000fc60007f9e0ff */
[----:B------:R-:W-:Y:S01]  /*b85d0*/  IMAD.X R18, R18, 0x1, R0, P3 ;  /* 0x0000000112127824 */ /* 0x000fe200018e0600 */
[----:B------:R-:W-:Y:S01]  /*b85e0*/  STL [R1+0x3ddc], R12 ;  /* 0x003ddc0c01007387 */ /* 0x000fe20000100800 */
[----:B-1----:R-:W-:Y:S02]  /*b85f0*/  IMAD.MOV.U32 R6, RZ, RZ, R12 ;  /* 0x000000ffff067224 */ /* 0x002fe400078e000c */
[----:B------:R-:W-:Y:S01]  /*b8600*/  IMAD.X R19, R19, 0x1, R0, P4 ;  /* 0x0000000113137824 */ /* 0x000fe200020e0600 */
[----:B------:R-:W-:Y:S01]  /*b8610*/  MOV R7, R18 ;  /* 0x0000001200077202 */ /* 0x000fe20000000f00 */
[----:B------:R1:W-:Y:S01]  /*b8620*/  STL [R1+0x3dd0], R18 ;  /* 0x003dd01201007387 */ /* 0x0003e20000100800 */
[----:B------:R-:W-:Y:S03]  /*b8630*/  STL [R1+0x42ac], R17 ;  /* 0x0042ac1101007387 */ /* 0x000fe60000100800 */
[----:B------:R1:W-:Y:S04]  /*b8640*/  LDGSTS.E [R4+0x18e00], [R6.64], P0 ;  /* 0x18e0000006047fae */ /* 0x0003e80008121844 */
[----:B-1----:R-:W2:Y:S01]  /*b8650*/  LDL.LU R18, [R1+0x3dbc] ;  /* 0x003dbc0001127983 */ /* 0x002ea20000300800 */
[----:B------:R1:W-:Y:S02]  /*b8660*/  STL [R1+0x42a0], R19 ;  /* 0x0042a01301007387 */ /* 0x0003e40000100800 */
[----:B------:R-:W2:Y:S02]  /*b8670*/  LDL.LU R12, [R1+0x3db4] ;  /* 0x003db400010c7983 */ /* 0x000ea40000300800 */
[----:B------:R-:W-:-:S02]  /*b8680*/  IMAD.MOV.U32 R7, RZ, RZ, R19 ;  /* 0x000000ffff077224 */ /* 0x000fc400078e0013 */
[----:B------:R-:W-:Y:S01]  /*b8690*/  IMAD.MOV.U32 R6, RZ, RZ, R17 ;  /* 0x000000ffff067224 */ /* 0x000fe200078e0011 */
[----:B-1----:R-:W2:Y:S01]  /*b86a0*/  LDL.LU R19, [R1+0x3db0] ;  /* 0x003db00001137983 */ /* 0x002ea20000300800 */
[----:B------:R-:W-:Y:S01]  /*b86b0*/  ISETP.GT.AND P1, PT, R3, 0x35, PT ;  /* 0x000000350300780c */ /* 0x000fe20003f24270 */
[----:B------:R-:W2:Y:S03]  /*b86c0*/  LDL.LU R17, [R1+0x3da8] ;  /* 0x003da80001117983 */ /* 0x000ea60000300800 */
[----:B------:R-:W-:-:S04]  /*b86d0*/  SEL R5, RZ, 0x4, !P1 ;  /* 0x00000004ff057807 */ /* 0x000fc80004800000 */
[----:B------:R-:W-:-:S04]  /*b86e0*/  SEL R5, R5, RZ, !P2 ;  /* 0x000000ff05057207 */ /* 0x000fc80005000000 */
[----:B------:R-:W-:Y:S11]  /*b86f0*/  ISETP.NE.U32.AND P1, PT, R5, RZ, PT ;  /* 0x000000ff0500720c */ /* 0x000ff60003f25070 */
[----:B------:R-:W-:Y:S02]  /*b8700*/  @!UPT UIADD3 URZ, URZ, URZ, URZ ;  /* 0x0000003f3f3ff290 */ /* 0x000fe4000fffe03f */
[----:B------:R1:W-:Y:S01]  /*b8710*/  LDGSTS.E [R4+0x1a800], [R6.64], P1 ;  /* 0x1a80000006047fae */ /* 0x0003e20008921844 */
[----:B---3--:R-:W-:-:S05]  /*b8720*/  IADD3 R21, P0, R21, R16, RZ ;  /* 0x0000001015157210 */ /* 0x008fca0007f1e0ff */
[----:B------:R-:W-:Y:S01]  /*b8730*/  IMAD.X R22, R22, 0x1, R0, P0 ;  /* 0x0000000116167824 */ /* 0x000fe200000e0600 */
[----:B-1----:R-:W-:-:S03]  /*b8740*/  MOV R6, R21 ;  /* 0x0000001500067202 */ /* 0x002fc60000000f00 */
[----:B------:R-:W-:Y:S01]  /*b8750*/  IMAD.MOV.U32 R7, RZ, RZ, R22 ;  /* 0x000000ffff077224 */ /* 0x000fe200078e0016 */
[----:B------:R-:W-:Y:S01]  /*b8760*/  IADD3 R8, P3, R8, R16, RZ ;  /* 0x0000001008087210 */ /* 0x000fe20007f7e0ff */
[----:B------:R-:W-:Y:S01]  /*b8770*/  STL [R1+0x3dd4], R21 ;  /* 0x003dd41501007387 */ /* 0x000fe20000100800 */
[----:B------:R-:W-:Y:S03]  /*b8780*/  STL [R1+0x3dc8], R22 ;  /* 0x003dc81601007387 */ /* 0x000fe60000100800 */
[----:B------:R1:W-:Y:S01]  /*b8790*/  LDGSTS.E [R4+0x1aa00], [R6.64], P1 ;  /* 0x1aa0000006047fae */ /* 0x0003e20008921844 */
[----:B------:R-:W-:-:S03]  /*b87a0*/  IMAD.X R15, R15, 0x1, R0, P3 ;  /* 0x000000010f0f7824 */ /* 0x000fc600018e0600 */
[----:B------:R-:W-:Y:S04]  /*b87b0*/  STL [R1+0x3dcc], R8 ;  /* 0x003dcc0801007387 */ /* 0x000fe80000100800 */
[----:B------:R3:W-:Y:S01]  /*b87c0*/  STL [R1+0x3dc0], R15 ;  /* 0x003dc00f01007387 */ /* 0x0007e20000100800 */
[----:B-1----:R-:W-:Y:S02]  /*b87d0*/  IMAD.MOV.U32 R7, RZ, RZ, R15 ;  /* 0x000000ffff077224 */ /* 0x002fe400078e000f */
[----:B------:R-:W-:Y:S01]  /*b87e0*/  IMAD.MOV.U32 R6, RZ, RZ, R8 ;  /* 0x000000ffff067224 */ /* 0x000fe200078e0008 */
[----:B---3--:R-:W2:Y:S01]  /*b87f0*/  LDL.LU R15, [R1+0x3da0] ;  /* 0x003da000010f7983 */ /* 0x008ea20000300800 */
[----:B------:R-:W2:Y:S01]  /*b8800*/  LDL.LU R8, [R1+0x3dac] ;  /* 0x003dac0001087983 */ /* 0x000ea20000300800 */
[----:B------:R-:W-:-:S02]  /*b8810*/  ISETP.GT.AND P0, PT, R3, 0x39, PT ;  /* 0x000000390300780c */ /* 0x000fc40003f04270 */
[----:B------:R1:W-:Y:S02]  /*b8820*/  LDGSTS.E [R4+0x1ac00], [R6.64], P1 ;  /* 0x1ac0000006047fae */ /* 0x0003e40008921844 */
[----:B------:R-:W-:-:S04]  /*b8830*/  SEL R5, RZ, 0x4, !P0 ;  /* 0x00000004ff057807 */ /* 0x000fc80004000000 */
[----:B------:R-:W-:-:S04]  /*b8840*/  SEL R5, R5, RZ, !P2 ;  /* 0x000000ff05057207 */ /* 0x000fc80005000000 */
[----:B------:R-:W-:Y:S02]  /*b8850*/  ISETP.NE.U32.AND P0, PT, R5, RZ, PT ;  /* 0x000000ff0500720c */ /* 0x000fe40003f05070 */
[-C--:B------:R-:W-:Y:S02]  /*b8860*/  IADD3 R13, P3, R13, R16.reuse, RZ ;  /* 0x000000100d0d7210 */ /* 0x080fe40007f7e0ff */
[----:B----4-:R-:W-:-:S03]  /*b8870*/  IADD3 R9, P4, R9, R16, RZ ;  /* 0x0000001009097210 */ /* 0x010fc60007f9e0ff */
[----:B------:R-:W-:Y:S01]  /*b8880*/  IMAD.X R20, R20, 0x1, R0, P3 ;  /* 0x0000000114147824 */ /* 0x000fe200018e0600 */
[----:B------:R-:W-:Y:S01]  /*b8890*/  STL [R1+0x3dc4], R13 ;  /* 0x003dc40d01007387 */ /* 0x000fe20000100800 */
[----:B--2---:R-:W-:Y:S01]  /*b88a0*/  IADD3.X R11, R11, R0, RZ, P4, !PT ;  /* 0x000000000b0b7210 */ /* 0x004fe200027fe4ff */
        /* <DEDUP_REMOVED lines=8> */
[----:B----4-:R-:W-:-:S02]  /*b8930*/  IMAD.MOV.U32 R7, RZ, RZ, R11 ;  /* 0x000000ffff077224 */ /* 0x010fc400078e000b */
[----:B------:R-:W-:Y:S01]  /*b8940*/  IMAD.MOV.U32 R6, RZ, RZ, R9 ;  /* 0x000000ffff067224 */ /* 0x000fe200078e0009 */
[----:B--2---:R-:W4:Y:S01]  /*b8950*/  LDL.LU R11, [R1+0x3d98] ;  /* 0x003d9800010b7983 */ /* 0x004f220000300800 */
[----:B------:R-:W4:Y:S03]  /*b8960*/  LDL.LU R9, [R1+0x3da4] ;  /* 0x003da40001097983 */ /* 0x000f260000300800 */
[----:B------:R1:W-:Y:S01]  /*b8970*/  LDGSTS.E [R4+0x1c800], [R6.64], P0 ;  /* 0x1c80000006047fae */ /* 0x0003e20008121844 */
[-C--:B------:R-:W-:Y:S02]  /*b8980*/  IADD3 R18, P1, R18, R16.reuse, RZ ;  /* 0x0000001012127210 */ /* 0x080fe40007f3e0ff */
[----:B------:R-:W-:-:S03]  /*b8990*/  IADD3 R12, P3, R12, R16, RZ ;  /* 0x000000100c0c7210 */ /* 0x000fc60007f7e0ff */
[----:B-1----:R-:W-:Y:S01]  /*b89a0*/  IMAD.MOV.U32 R6, RZ, RZ, R18 ;  /* 0x000000ffff067224 */ /* 0x002fe200078e0012 */
[----:B------:R-:W-:Y:S01]  /*b89b0*/  IADD3.X R19, R19, R0, RZ, P1, !PT ;  /* 0x0000000013137210 */ /* 0x000fe20000ffe4ff */
[----:B------:R-:W-:Y:S01]  /*b89c0*/  IMAD.X R17, R17, 0x1, R0, P3 ;  /* 0x0000000111117824 */ /* 0x000fe200018e0600 */
[----:B------:R1:W-:Y:S03]  /*b89d0*/  STL [R1+0x3dbc], R18 ;  /* 0x003dbc1201007387 */ /* 0x0003e60000100800 */
[----:B------:R-:W-:Y:S01]  /*b89e0*/  IMAD.MOV.U32 R7, RZ, RZ, R19 ;  /* 0x000000ffff077224 */ /* 0x000fe200078e0013 */
[----:B------:R-:W-:Y:S04]  /*b89f0*/  STL [R1+0x3db0], R19 ;  /* 0x003db01301007387 */ /* 0x000fe80000100800 */
[----:B------:R1:W-:Y:S01]  /*b8a00*/  STL [R1+0x3db4], R12 ;  /* 0x003db40c01007387 */ /* 0x0003e20000100800 */
[----:B------:R1:W-:Y:S03]  /*b8a10*/  STL [R1+0x3da8], R17 ;  /* 0x003da81101007387 */ /* 0x0003e60000100800 */
[----:B------:R1:W-:Y:S04]  /*b8a20*/  LDGSTS.E [R4+0x1ca00], [R6.64], P0 ;  /* 0x1ca0000006047fae */ /* 0x0003e80008121844 */
[----:B-1----:R-:W4:Y:S01]  /*b8a30*/  LDL.LU R18, [R1+0x3d9c] ;  /* 0x003d9c0001127983 */ /* 0x002f220000300800 */
[----:B------:R-:W-:-:S03]  /*b8a40*/  IMAD.MOV.U32 R6, RZ, RZ, R12 ;  /* 0x000000ffff067224 */ /* 0x000fc600078e000c */
[----:B------:R-:W4:Y:S01]  /*b8a50*/  LDL.LU R12, [R1+0x3d94] ;  /* 0x003d9400010c7983 */ /* 0x000f220000300800 */
[----:B------:R-:W4:Y:S01]  /*b8a60*/  LDL.LU R19, [R1+0x3d90] ;  /* 0x003d900001137983 */ /* 0x000f220000300800 */
[----:B------:R-:W-:Y:S02]  /*b8a70*/  MOV R7, R17 ;  /* 0x0000001100077202 */ /* 0x000fe40000000f00 */
[----:B------:R-:W4:Y:S04]  /*b8a80*/  LDL.LU R17, [R1+0x3d8c] ;  /* 0x003d8c0001117983 */ /* 0x000f280000300800 */
[----:B------:R1:W-:Y:S01]  /*b8a90*/  LDGSTS.E [R4+0x1cc00], [R6.64], P0 ;  /* 0x1cc0000006047fae */ /* 0x0003e20008121844 */
[----:B------:R-:W-:-:S04]  /*b8aa0*/  IADD3 R8, P3, R8, R16, RZ ;  /* 0x0000001008087210 */ /* 0x000fc80007f7e0ff */
[----:B------:R-:W-:Y:S01]  /*b8ab0*/  IADD3.X R15, R15, R0, RZ, P3, !PT ;  /* 0x000000000f0f7210 */ /* 0x000fe20001ffe4ff */
[----:B------:R-:W-:Y:S01]  /*b8ac0*/  STL [R1+0x3dac], R8 ;  /* 0x003dac0801007387 */ /* 0x000fe20000100800 */
[----:B-1----:R-:W-:-:S03]  /*b8ad0*/  IMAD.MOV.U32 R6, RZ, RZ, R8 ;  /* 0x000000ffff067224 */ /* 0x002fc600078e0008 */
[----:B------:R1:W-:Y:S01]  /*b8ae0*/  STL [R1+0x3da0], R15 ;  /* 0x003da00f01007387 */ /* 0x0003e20000100800 */
[----:B------:R-:W-:Y:S01]  /*b8af0*/  IMAD.MOV.U32 R7, RZ, RZ, R15 ;  /* 0x000000ffff077224 */ /* 0x000fe200078e000f */
[----:B------:R-:W-:Y:S02]  /*b8b00*/  ISETP.GT.AND P1, PT, R3, 0x3d, PT ;  /* 0x0000003d0300780c */ /* 0x000fe40003f24270 */
[----:B-1----:R-:W4:Y:S01]  /*b8b10*/  LDL.LU R15, [R1+0x4420] ;  /* 0x00442000010f7983 */ /* 0x002f220000300800 */
[----:B------:R-:W4:Y:S01]  /*b8b20*/  LDL.LU R8, [R1+0x442c] ;  /* 0x00442c0001087983 */ /* 0x000f220000300800 */
[----:B------:R-:W-:Y:S02]  /*b8b30*/  SEL R5, RZ, 0x4, !P1 ;  /* 0x00000004ff057807 */ /* 0x000fe40004800000 */
[----:B------:R1:W-:Y:S02]  /*b8b40*/  LDGSTS.E [R4+0x1ce00], [R6.64], P0 ;  /* 0x1ce0000006047fae */ /* 0x0003e40008121844 */
[----:B------:R-:W-:Y:S01]  /*b8b50*/  SEL R5, R5, RZ, !P2 ;  /* 0x000000ff05057207 */ /* 0x000fe20005000000 */
[----:B------:R-:W-:-:S02]  /*b8b60*/  IMAD.MOV.U32 R24, RZ, RZ, R65 ;  /* 0x000000ffff187224 */ /* 0x000fc400078e0041 */
[----:B------:R-:W-:Y:S02]  /*b8b70*/  IMAD.MOV.U32 R25, RZ, RZ, R64 ;  /* 0x000000ffff197224 */ /* 0x000fe400078e0040 */
[----:B------:R-:W-:Y:S01]  /*b8b80*/  IMAD.MOV.U32 R26, RZ, RZ, R61 ;  /* 0x000000ffff1a7224 */ /* 0x000fe200078e003d */
[----:B------:R-:W-:Y:S01]  /*b8b90*/  ISETP.NE.U32.AND P1, PT, R5, RZ, PT ;  /* 0x000000ff0500720c */ /* 0x000fe20003f25070 */
[----:B------:R-:W-:-:S07]  /*b8ba0*/  IMAD.MOV.U32 R27, RZ, RZ, R60 ;  /* 0x000000ffff1b7224 */ /* 0x000fce00078e003c */
[----:B------:R-:W-:Y:S01]  /*b8bb0*/  HMMA.1688.F32.TF32 R24, R236, R50, R24 ;  /* 0x00000032ec18723c */ /* 0x000fe20000081018 */
[----:B------:R-:W-:Y:S02]  /*b8bc0*/  IMAD.MOV.U32 R28, RZ, RZ, R57 ;  /* 0x000000ffff1c7224 */ /* 0x000fe400078e0039 */
[----:B------:R-:W-:Y:S01]  /*b8bd0*/  IMAD.MOV.U32 R29, RZ, RZ, R56 ;  /* 0x000000ffff1d7224 */ /* 0x000fe200078e0038 */
[----:B------:R-:W-:Y:S01]  /*b8be0*/  MOV R30, R53 ;  /* 0x00000035001e7202 */ /* 0x000fe20000000f00 */
[----:B------:R-:W-:Y:S02]  /*b8bf0*/  IMAD.MOV.U32 R31, RZ, RZ, R52 ;  /* 0x000000ffff1f7224 */ /* 0x000fe400078e0034 */
[----:B------:R-:W-:Y:S01]  /*b8c00*/  IMAD.SHL.U32 R153, R153, 0x4, RZ ;  /* 0x0000000499997824 */ /* 0x000fe200078e00ff */
[----:B---3--:R-:W-:-:S05]  /*b8c10*/  IADD3 R13, P0, R13, R16, RZ ;  /* 0x000000100d0d7210 */ /* 0x008fca0007f1e0ff */
[----:B------:R-:W-:Y:S01]  /*b8c20*/  IMAD.X R20, R20, 0x1, R0, P0 ;  /* 0x0000000114147824 */ /* 0x000fe200000e0600 */
[----:B----4-:R-:W-:Y:S01]  /*b8c30*/  IADD3 R9, P3, R9, R16, RZ ;  /* 0x0000001009097210 */ /* 0x010fe20007f7e0ff */
[----:B-1----:R-:W-:-:S03]  /*b8c40*/  IMAD.MOV.U32 R6, RZ, RZ, R13 ;  /* 0x000000ffff067224 */ /* 0x002fc600078e000d */
[----:B------:R-:W-:Y:S01]  /*b8c50*/  MOV R7, R20 ;  /* 0x0000001400077202 */ /* 0x000fe20000000f00 */
[----:B------:R1:W-:Y:S01]  /*b8c60*/  STL [R1+0x429c], R13 ;  /* 0x00429c0d01007387 */ /* 0x0003e20000100800 */
[----:B------:R-:W-:Y:S02]  /*b8c70*/  IMAD.X R11, R11, 0x1, R0, P3 ;  /* 0x000000010b0b7824 */ /* 0x000fe400018e0600 */
[----:B------:R-:W-:Y:S01]  /*b8c80*/  STL [R1+0x4294], R20 ;  /* 0x0042941401007387 */ /* 0x000fe20000100800 */
[----:B------:R-:W-:Y:S04]  /*b8c90*/  STL [R1+0x3da4], R9 ;  /* 0x003da40901007387 */ /* 0x000fe80000100800 */
[----:B------:R3:W-:Y:S01]  /*b8ca0*/  LDGSTS.E [R4+0x1e800], [R6.64], P1 ;  /* 0x1e80000006047fae */ /* 0x0007e20008921844 */
[----:B------:R4:W-:Y:S03]  /*b8cb0*/  STL [R1+0x3d98], R11 ;  /* 0x003d980b01007387 */ /* 0x0009e60000100800 */
[----:B-1----:R-:W2:Y:S01]  /*b8cc0*/  LDL.LU R13, [R1+0x4248] ;  /* 0x00424800010d7983 */ /* 0x002ea20000300800 */
[----:B---3--:R-:W-:-:S02]  /*b8cd0*/  IMAD.MOV.U32 R7, RZ, RZ, R11 ;  /* 0x000000ffff077224 */ /* 0x008fc400078e000b */
[----:B------:R-:W-:Y:S01]  /*b8ce0*/  IMAD.MOV.U32 R6, RZ, RZ, R9 ;  /* 0x000000ffff067224 */ /* 0x000fe200078e0009 */
[----:B----4-:R-:W3:Y:S01]  /*b8cf0*/  LDL.LU R11, [R1+0x4254] ;  /* 0x00425400010b7983 */ /* 0x010ee20000300800 */
[----:B------:R-:W2:Y:S02]  /*b8d00*/  LDL.LU R9, [R1+0x4240] ;  /* 0x0042400001097983 */ /* 0x000ea40000300800 */
[----:B------:R-:W2:Y:S01]  /*b8d10*/  LDL.LU R5, [R1+0x424c] ;  /* 0x00424c0001057983 */ /* 0x000ea20000300800 */
[----:B------:R1:W-:Y:S01]  /*b8d20*/  LDGSTS.E [R4+0x1ea00], [R6.64], P1 ;  /* 0x1ea0000006047fae */ /* 0x0003e20008921844 */
[-C--:B------:R-:W-:Y:S02]  /*b8d30*/  IADD3 R18, P0, R18, R16.reuse, RZ ;  /* 0x0000001012127210 */ /* 0x080fe40007f1e0ff */
[----:B------:R-:W-:-:S03]  /*b8d40*/  IADD3 R12, P3, R12, R16, RZ ;  /* 0x000000100c0c7210 */ /* 0x000fc60007f7e0ff */
[--C-:B------:R-:W-:Y:S01]  /*b8d50*/  IMAD.X R19, R19, 0x1, R0.reuse, P0 ;  /* 0x0000000113137824 */ /* 0x100fe200000e0600 */
[----:B------:R1:W-:Y:S01]  /*b8d60*/  STL [R1+0x3d9c], R18 ;  /* 0x003d9c1201007387 */ /* 0x0003e20000100800 */
[----:B------:R-:W-:-:S03]  /*b8d70*/  IMAD.X R17, R17, 0x1, R0, P3 ;  /* 0x0000000111117824 */ /* 0x000fc600018e0600 */
[----:B------:R-:W-:Y:S01]  /*b8d80*/  STL [R1+0x3d90], R19 ;  /* 0x003d901301007387 */ /* 0x000fe20000100800 */
[----:B-1----:R-:W-:Y:S01]  /*b8d90*/  MOV R6, R18 ;  /* 0x0000001200067202 */ /* 0x002fe20000000f00 */
[----:B------:R-:W-:Y:S02]  /*b8da0*/  IMAD.MOV.U32 R7, RZ, RZ, R19 ;  /* 0x000000ffff077224 */ /* 0x000fe400078e0013 */
[----:B------:R-:W-:Y:S04]  /*b8db0*/  STL [R1+0x3d94], R12 ;  /* 0x003d940c01007387 */ /* 0x000fe80000100800 */
[----:B------:R1:W-:Y:S01]  /*b8dc0*/  STL [R1+0x3d8c], R17 ;  /* 0x003d8c1101007387 */ /* 0x0003e20000100800 */
[----:B------:R-:W2:Y:S02]  /*b8dd0*/  LDL.LU R20, [R1+0x4238] ;  /* 0x0042380001147983 */ /* 0x000ea40000300800 */
[----:B------:R-:W2:Y:S01]  /*b8de0*/  LDL.LU R18, [R1+0x4244] ;  /* 0x0042440001127983 */ /* 0x000ea20000300800 */
[----:B------:R1:W-:Y:S01]  /*b8df0*/  LDGSTS.E [R4+0x1ec00], [R6.64], P1 ;  /* 0x1ec0000006047fae */ /* 0x0003e20008921844 */
[----:B------:R-:W-:Y:S02]  /*b8e00*/  STL.64 [R1+0x1e80], R24 ;  /* 0x001e801801007387 */ /* 0x000fe40000100a00 */
[----:B------:R1:W-:Y:S02]  /*b8e10*/  STL.64 [R1+0x1e88], R26 ;  /* 0x001e881a01007387 */ /* 0x0003e40000100a00 */
[----:B-1----:R-:W-:-:S02]  /*b8e20*/  IMAD.MOV.U32 R7, RZ, RZ, R17 ;  /* 0x000000ffff077224 */ /* 0x002fc400078e0011 */
[----:B------:R-:W-:Y:S01]  /*b8e30*/  IMAD.MOV.U32 R6, RZ, RZ, R12 ;  /* 0x000000ffff067224 */ /* 0x000fe200078e000c */
[----:B------:R-:W2:Y:S01]  /*b8e40*/  LDL.LU R17, [R1+0x4400] ;  /* 0x0044000001117983 */ /* 0x000ea20000300800 */
[----:B------:R-:W2:Y:S01]  /*b8e50*/  LDL.LU R12, [R1+0x440c] ;  /* 0x00440c00010c7983 */ /* 0x000ea20000300800 */
[----:B------:R-:W-:Y:S01]  /*b8e60*/  HMMA.1688.F32.TF32 R24, R236, R46, R28 ;  /* 0x0000002eec18723c */ /* 0x000fe2000008101c */
[----:B------:R-:W-:Y:S01]  /*b8e70*/  ISETP.GT.AND P0, PT, R3, 0x2, PT ;  /* 0x000000020300780c */ /* 0x000fe20003f04270 */
[----:B------:R1:W-:Y:S01]  /*b8e80*/  LDGSTS.E [R4+0x1ee00], [R6.64], P1 ;  /* 0x1ee0000006047fae */ /* 0x0003e20008921844 */
[----:B------:R-:W-:Y:S02]  /*b8e90*/  LOP3.LUT R19, R153, 0x40, RZ, 0x3c, !PT ;  /* 0x0000004099137812 */ /* 0x000fe400078e3cff */
[----:B-1----:R-:W-:-:S04]  /*b8ea0*/  SEL R4, RZ, 0x4, !P0 ;  /* 0x00000004ff047807 */ /* 0x002fc80004000000 */
[----:B------:R-:W-:Y:S11]  /*b8eb0*/  SEL R4, R4, RZ, !P2 ;  /* 0x000000ff04047207 */ /* 0x000ff60005000000 */
[----:B------:R-:W-:Y:S03]  /*b8ec0*/  @!UPT UIADD3 URZ, URZ, URZ, URZ ;  /* 0x0000003f3f3ff290 */ /* 0x000fe6000fffe03f */
[----:B------:R-:W-:Y:S01]  /*b8ed0*/  STL.64 [R1+0x1e70], R24 ;  /* 0x001e701801007387 */ /* 0x000fe20000100a00 */
[----:B------:R-:W-:Y:S01]  /*b8ee0*/  STL.64 [R1+0x1e78], R26 ;  /* 0x001e781a01007387 */ /* 0x000fe20000100a00 */
[----:B------:R-:W-:Y:S01]  /*b8ef0*/  ISETP.NE.U32.AND P0, PT, R4, RZ, PT ;  /* 0x000000ff0400720c */ /* 0x000fe20003f05070 */
[----:B------:R-:W-:Y:S01]  /*b8f00*/  IMAD R4, R10, 0x20000, R19 ;  /* 0x000200000a047824 */ /* 0x000fe200078e0213 */
[----:B------:R-:W-:-:S04]  /*b8f10*/  IADD3 R8, P1, R8, R16, RZ ;  /* 0x0000001008087210 */ /* 0x000fc80007f3e0ff */
[----:B------:R-:W-:Y:S01]  /*b8f20*/  IADD3.X R15, R15, R0, RZ, P1, !PT ;  /* 0x000000000f0f7210 */ /* 0x000fe20000ffe4ff */
[----:B------:R1:W-:Y:S01]  /*b8f30*/  STL [R1+0x442c], R8 ;  /* 0x00442c0801007387 */ /* 0x0003e20000100800 */
[----:B------:R-:W-:-:S03]  /*b8f40*/  IMAD.MOV.U32 R6, RZ, RZ, R8 ;  /* 0x000000ffff067224 */ /* 0x000fc600078e0008 */
[----:B------:R2:W-:Y:S01]  /*b8f50*/  STL [R1+0x4420], R15 ;  /* 0x0044200f01007387 */ /* 0x0005e20000100800 */
[----:B------:R-:W4:Y:S02]  /*b8f60*/  LDL.LU R22, [R1+0x41e8] ;  /* 0x0041e80001167983 */ /* 0x000f240000300800 */
[----:B------:R-:W4:Y:S02]  /*b8f70*/  LDL.LU R21, [R1+0x41f4] ;  /* 0x0041f40001157983 */ /* 0x000f240000300800 */
[----:B------:R-:W4:Y:S01]  /*b8f80*/  LDL.LU R19, [R1+0x41e0] ;  /* 0x0041e00001137983 */ /* 0x000f220000300800 */
[----:B-1----:R-:W4:Y:S01]  /*b8f90*/  LDL.LU R8, [R1+0x41ec] ;  /* 0x0041ec0001087983 */ /* 0x002f220000300800 */
[----:B------:R-:W-:-:S05]  /*b8fa0*/  IMAD.MOV.U32 R7, RZ, RZ, R15 ;  /* 0x000000ffff077224 */ /* 0x000fca00078e000f */
[----:B------:R1:W-:Y:S01]  /*b8fb0*/  LDGSTS.E [R4+0x1000], [R6.64], P0 ;  /* 0x0100000006047fae */ /* 0x0003e20008121844 */
[-C--:B---3--:R-:W-:Y:S02]  /*b8fc0*/  IADD3 R11, P1, R11, R16.reuse, RZ ;  /* 0x000000100b0b7210 */ /* 0x088fe40007f3e0ff */
[----:B--2---:R-:W-:-:S03]  /*b8fd0*/  IADD3 R5, P3, R5, R16, RZ ;  /* 0x0000001005057210 */ /* 0x004fc60007f7e0ff */
[----:B------:R-:W-:Y:S01]  /*b8fe0*/  IMAD.X R13, R13, 0x1, R0, P1 ;  /* 0x000000010d0d7824 */ /* 0x000fe200008e0600 */
[----:B------:R-:W-:Y:S01]  /*b8ff0*/  IADD3.X R9, R9, R0, RZ, P3, !PT ;  /* 0x0000000009097210 */ /* 0x000fe20001ffe4ff */
[----:B------:R-:W-:Y:S03]  /*b9000*/  STL [R1+0x4254], R11 ;  /* 0x0042540b01007387 */ /* 0x000fe60000100800 */
[----:B------:R2:W-:Y:S02]  /*b9010*/  STL [R1+0x4248], R13 ;  /* 0x0042480d01007387 */ /* 0x0005e40000100800 */
[----:B-1----:R-:W-:Y:S02]  /*b9020*/  IMAD.MOV.U32 R6, RZ, RZ, R11 ;  /* 0x000000ffff067224 */ /* 0x002fe400078e000b */
[----:B------:R-:W-:Y:S01]  /*b9030*/  IMAD.MOV.U32 R7, RZ, RZ, R13 ;  /* 0x000000ffff077224 */ /* 0x000fe200078e000d */
[----:B------:R-:W-:Y:S01]  /*b9040*/  STL [R1+0x424c], R5 ;  /* 0x00424c0501007387 */ /* 0x000fe20000100800 */
[----:B------:R1:W-:Y:S02]  /*b9050*/  STL [R1+0x4240], R9 ;  /* 0x0042400901007387 */ /* 0x0003e40000100800 */
[----:B------:R-:W2:Y:S01]  /*b9060*/  LDL.LU R15, [R1+0x41d8] ;  /* 0x0041d800010f7983 */ /* 0x000ea20000300800 */
[----:B------:R1:W-:Y:S04]  /*b9070*/  LDGSTS.E [R4+0x1200], [R6.64], P0 ;  /* 0x0120000006047fae */ /* 0x0003e80008121844 */
[----:B--2---:R-:W2:Y:S01]  /*b9080*/  LDL.LU R13, [R1+0x41e4] ;  /* 0x0041e400010d7983 */ /* 0x004ea20000300800 */
[----:B------:R-:W2:Y:S02]  /*b9090*/  LDL.LU R11, [R1+0x43e0] ;  /* 0x0043e000010b7983 */ /* 0x000ea40000300800 */
[----:B-1----:R-:W-:-:S02]  /*b90a0*/  IMAD.MOV.U32 R7, RZ, RZ, R9 ;  /* 0x000000ffff077224 */ /* 0x002fc400078e0009 */
[----:B------:R-:W2:Y:S01]  /*b90b0*/  LDL.LU R9, [R1+0x43ec] ;  /* 0x0043ec0001097983 */ /* 0x000ea20000300800 */
[----:B------:R-:W-:Y:S01]  /*b90c0*/  IMAD.MOV.U32 R6, RZ, RZ, R5 ;  /* 0x000000ffff067224 */ /* 0x000fe200078e0005 */
[----:B------:R-:W-:-:S04]  /*b90d0*/  IADD3 R18, P3, R18, R16, RZ ;  /* 0x0000001012127210 */ /* 0x000fc80007f7e0ff */
[----:B------:R1:W-:Y:S01]  /*b90e0*/  LDGSTS.E [R4+0x1400], [R6.64], P0 ;  /* 0x0140000006047fae */ /* 0x0003e20008121844 */
[----:B------:R-:W-:-:S03]  /*b90f0*/  IADD3.X R20, R20, R0, RZ, P3, !PT ;  /* 0x0000000014147210 */ /* 0x000fc60001ffe4ff */
[----:B------:R-:W-:Y:S01]  /*b9100*/  STL [R1+0x4244], R18 ;  /* 0x0042441201007387 */ /* 0x000fe20000100800 */
[----:B------:R-:W-:Y:S01]  /*b9110*/  IADD3 R12, P4, R12, R16, RZ ;  /* 0x000000100c0c7210 */ /* 0x000fe20007f9e0ff */
[----:B-1----:R-:W-:Y:S02]  /*b9120*/  IMAD.MOV.U32 R6, RZ, RZ, R18 ;  /* 0x000000ffff067224 */ /* 0x002fe400078e0012 */
[----:B------:R-:W-:Y:S02]  /*b9130*/  IMAD.MOV.U32 R7, RZ, RZ, R20 ;  /* 0x000000ffff077224 */ /* 0x000fe400078e0014 */
[----:B------:R-:W-:Y:S01]  /*b9140*/  IMAD.X R17, R17, 0x1, R0, P4 ;  /* 0x0000000111117824 */ /* 0x000fe200020e0600 */
[----:B------:R1:W-:Y:S01]  /*b9150*/  STL [R1+0x4238], R20 ;  /* 0x0042381401007387 */ /* 0x0003e20000100800 */
[----:B------:R-:W-:Y:S03]  /*b9160*/  STL [R1+0x440c], R12 ;  /* 0x00440c0c01007387 */ /* 0x000fe60000100800 */
[----:B------:R1:W-:Y:S04]  /*b9170*/  LDGSTS.E [R4+0x1600], [R6.64], P0 ;  /* 0x0160000006047fae */ /* 0x0003e80008121844 */
[----:B------:R1:W-:Y:S01]  /*b9180*/  STL [R1+0x4400], R17 ;  /* 0x0044001101007387 */ /* 0x0003e20000100800 */
[----:B------:R-:W-:-:S03]  /*b9190*/  ISETP.GT.AND P1, PT, R3, 0x6, PT ;  /* 0x000000060300780c */ /* 0x000fc60003f24270 */
[----:B-1----:R-:W2:Y:S01]  /*b91a0*/  LDL.LU R20, [R1+0x4188] ;  /* 0x0041880001147983 */ /* 0x002ea20000300800 */
[----:B------:R-:W2:Y:S01]  /*b91b0*/  LDL.LU R18, [R1+0x4194] ;  /* 0x0041940001127983 */ /* 0x000ea20000300800 */
[----:B------:R-:W-:Y:S01]  /*b91c0*/  MOV R7, R17 ;  /* 0x0000001100077202 */ /* 0x000fe20000000f00 */
[----:B------:R-:W-:Y:S01]  /*b91d0*/  IMAD.MOV.U32 R6, RZ, RZ, R12 ;  /* 0x000000ffff067224 */ /* 0x000fe200078e000c */
[----:B------:R-:W2:Y:S01]  /*b91e0*/  LDL.LU R17, [R1+0x4180] ;  /* 0x0041800001117983 */ /* 0x000ea20000300800 */
[----:B------:R-:W2:Y:S01]  /*b91f0*/  LDL.LU R12, [R1+0x418c] ;  /* 0x00418c00010c7983 */ /* 0x000ea20000300800 */
[----:B------:R-:W-:-:S04]  /*b9200*/  SEL R5, RZ, 0x4, !P1 ;  /* 0x00000004ff057807 */ /* 0x000fc80004800000 */
[----:B------:R-:W-:-:S04]  /*b9210*/  SEL R5, R5, RZ, !P2 ;  /* 0x000000ff05057207 */ /* 0x000fc80005000000 */
[----:B------:R-:W-:Y:S11]  /*b9220*/  ISETP.NE.U32.AND P1, PT, R5, RZ, PT ;  /* 0x000000ff0500720c */ /* 0x000ff60003f25070 */
[----:B------:R-:W-:Y:S02]  /*b9230*/  @!UPT UIADD3 URZ, URZ, URZ, URZ ;  /* 0x0000003f3f3ff290 */ /* 0x000fe4000fffe03f */
[----:B------:R1:W-:Y:S01]  /*b9240*/  LDGSTS.E [R4+0x3000], [R6.64], P1 ;  /* 0x0300000006047fae */ /* 0x0003e20008921844 */
[-C--:B----4-:R-:W-:Y:S02]  /*b9250*/  IADD3 R21, P0, R21, R16.reuse, RZ ;  /* 0x0000001015157210 */ /* 0x090fe40007f1e0ff */
[----:B------:R-:W-:-:S03]  /*b9260*/  IADD3 R8, P3, R8, R16, RZ ;  /* 0x0000001008087210 */ /* 0x000fc60007f7e0ff */
[--C-:B------:R-:W-:Y:S01]  /*b9270*/  IMAD.X R22, R22, 0x1, R0.reuse, P0 ;  /* 0x0000000116167824 */ /* 0x100fe200000e0600 */
        /* <DEDUP_REMOVED lines=10> */
[----:B----4-:R-:W-:Y:S01]  /*b9320*/  IMAD.MOV.U32 R7, RZ, RZ, R19 ;  /* 0x000000ffff077224 */ /* 0x010fe200078e0013 */
[----:B------:R-:W-:Y:S01]  /*b9330*/  MOV R6, R8 ;  /* 0x0000000800067202 */ /* 0x000fe20000000f00 */
[----:B------:R-:W3:Y:S01]  /*b9340*/  LDL.LU R19, [R1+0x43c0] ;  /* 0x0043c00001137983 */ /* 0x000ee20000300800 */
[----:B------:R-:W3:Y:S01]  /*b9350*/  LDL.LU R8, [R1+0x43cc] ;  /* 0x0043cc0001087983 */ /* 0x000ee20000300800 */
[----:B------:R-:W-:-:S02]  /*b9360*/  ISETP.GT.AND P0, PT, R3, 0xa, PT ;  /* 0x0000000a0300780c */ /* 0x000fc40003f04270 */
[----:B------:R1:W-:Y:S02]  /*b9370*/  LDGSTS.E [R4+0x3400], [R6.64], P1 ;  /* 0x0340000006047fae */ /* 0x0003e40008921844 */
[----:B------:R-:W-:-:S04]  /*b9380*/  SEL R5, RZ, 0x4, !P0 ;  /* 0x00000004ff057807 */ /* 0x000fc80004000000 */
[----:B------:R-:W-:-:S04]  /*b9390*/  SEL R5, R5, RZ, !P2 ;  /* 0x000000ff05057207 */ /* 0x000fc80005000000 */
[----:B------:R-:W-:Y:S02]  /*b93a0*/  ISETP.NE.U32.AND P0, PT, R5, RZ, PT ;  /* 0x000000ff0500720c */ /* 0x000fe40003f05070 */
[----:B--2---:R-:W-:-:S05]  /*b93b0*/  IADD3 R13, P3, R13, R16, RZ ;  /* 0x000000100d0d7210 */ /* 0x004fca0007f7e0ff */
[--C-:B------:R-:W-:Y:S02]  /*b93c0*/  IMAD.X R15, R15, 0x1, R0.reuse, P3 ;  /* 0x000000010f0f7824 */ /* 0x100fe400018e0600 */
[----:B-1----:R-:W-:Y:S01]  /*b93d0*/  IMAD.MOV.U32 R6, RZ, RZ, R13 ;  /* 0x000000ffff067224 */ /* 0x002fe200078e000d */
[----:B------:R-:W-:Y:S02]  /*b93e0*/  IADD3 R9, P4, R9, R16, RZ ;  /* 0x0000001009097210 */ /* 0x000fe40007f9e0ff */
[----:B------:R-:W-:Y:S01]  /*b93f0*/  MOV R7, R15 ;  /* 0x0000000f00077202 */ /* 0x000fe20000000f00 */
[----:B------:R-:W-:Y:S02]  /*b9400*/  STL [R1+0x41e4], R13 ;  /* 0x0041e40d01007387 */ /* 0x000fe40000100800 */
[----:B------:R-:W-:Y:S02]  /*b9410*/  IMAD.X R11, R11, 0x1, R0, P4 ;  /* 0x000000010b0b7824 */ /* 0x000fe400020e0600 */
[----:B------:R1:W-:Y:S01]  /*b9420*/  STL [R1+0x41d8], R15 ;  /* 0x0041d80f01007387 */ /* 0x0003e20000100800 */
[----:B------:R-:W-:Y:S03]  /*b9430*/  STL [R1+0x43ec], R9 ;  /* 0x0043ec0901007387 */ /* 0x000fe60000100800 */
[----:B------:R2:W-:Y:S04]  /*b9440*/  LDGSTS.E [R4+0x3600], [R6.64], P1 ;  /* 0x0360000006047fae */ /* 0x0005e80008921844 */
[----:B------:R2:W-:Y:S04]  /*b9450*/  STL [R1+0x43e0], R11 ;  /* 0x0043e00b01007387 */ /* 0x0005e80000100800 */
[----:B-1----:R-:W4:Y:S01]  /*b9460*/  LDL.LU R15, [R1+0x4128] ;  /* 0x00412800010f7983 */ /* 0x002f220000300800 */
[----:B------:R-:W4:Y:S02]  /*b9470*/  LDL.LU R13, [R1+0x4134] ;  /* 0x00413400010d7983 */ /* 0x000f240000300800 */
[----:B--2---:R-:W-:-:S02]  /*b9480*/  IMAD.MOV.U32 R7, RZ, RZ, R11 ;  /* 0x000000ffff077224 */ /* 0x004fc400078e000b */
[----:B------:R-:W-:Y:S01]  /*b9490*/  IMAD.MOV.U32 R6, RZ, RZ, R9 ;  /* 0x000000ffff067224 */ /* 0x000fe200078e0009 */
[----:B------:R-:W2:Y:S01]  /*b94a0*/  LDL.LU R11, [R1+0x4120] ;  /* 0x00412000010b7983 */ /* 0x000ea20000300800 */
[----:B------:R-:W2:Y:S03]  /*b94b0*/  LDL.LU R9, [R1+0x412c] ;  /* 0x00412c0001097983 */ /* 0x000ea60000300800 */
        /* <DEDUP_REMOVED lines=30> */
[----:B---3--:R-:W2:Y:S01]  /*b96a0*/  LDL.LU R22, [R1+0x40c8] ;  /* 0x0040c80001167983 */ /* 0x008ea20000300800 */
[----:B------:R-:W2:Y:S02]  /*b96b0*/  LDL.LU R21, [R1+0x40d4] ;  /* 0x0040d40001157983 */ /* 0x000ea40000300800 */
[----:B-1----:R-:W-:-:S02]  /*b96c0*/  IMAD.MOV.U32 R7, RZ, RZ, R19 ;  /* 0x000000ffff077224 */ /* 0x002fc400078e0013 */
        /* <DEDUP_REMOVED lines=9> */
[----:B----4-:R-:W-:-:S04]  /*b9760*/  IADD3 R13, P0, R13, R16, RZ ;  /* 0x000000100d0d7210 */ /* 0x010fc80007f1e0ff */
[----:B------:R-:W-:Y:S02]  /*b9770*/  IADD3.X R15, R15, R0, RZ, P0, !PT ;  /* 0x000000000f0f7210 */ /* 0x000fe400007fe4ff */
        /* <DEDUP_REMOVED lines=28> */
[----:B-1----:R-:W4:Y:S01]  /*b9940*/  LDL.LU R20, [R1+0x4068] ;  /* 0x0040680001147983 */ /* 0x002f220000300800 */
[----:B------:R-:W4:Y:S02]  /*b9950*/  LDL.LU R18, [R1+0x4074] ;  /* 0x0040740001127983 */ /* 0x000f240000300800 */
[----:B------:R-:W-:Y:S01]  /*b9960*/  IMAD.MOV.U32 R7, RZ, RZ, R17 ;  /* 0x000000ffff077224 */ /* 0x000fe200078e0011 */
[----:B------:R-:W-:Y:S01]  /*b9970*/  MOV R6, R12 ;  /* 0x0000000c00067202 */ /* 0x000fe20000000f00 */
[----:B------:R-:W4:Y:S01]  /*b9980*/  LDL.LU R17, [R1+0x4060] ;  /* 0x0040600001117983 */ /* 0x000f220000300800 */
[----:B------:R-:W4:Y:S01]  /*b9990*/  LDL.LU R12, [R1+0x406c] ;  /* 0x00406c00010c7983 */ /* 0x000f220000300800 */
[----:B------:R-:W-:-:S04]  /*b99a0*/  SEL R5, RZ, 0x4, !P0 ;  /* 0x00000004ff057807 */ /* 0x000fc80004000000 */
[----:B------:R-:W-:-:S04]  /*b99b0*/  SEL R5, R5, RZ, !P2 ;  /* 0x000000ff05057207 */ /* 0x000fc80005000000 */
[----:B------:R-:W-:Y:S11]  /*b99c0*/  ISETP.NE.U32.AND P0, PT, R5, RZ, PT ;  /* 0x000000ff0500720c */ /* 0x000ff60003f05070 */
[----:B------:R-:W-:Y:S02]  /*b99d0*/  @!UPT UIADD3 URZ, URZ, URZ, URZ ;  /* 0x0000003f3f3ff290 */ /* 0x000fe4000fffe03f */
        /* <DEDUP_REMOVED lines=23> */
[-C--:B---3--:R-:W-:Y:S02]  /*b9b50*/  IADD3 R13, P3, R13, R16.reuse, RZ ;  /* 0x000000100d0d7210 */ /* 0x088fe40007f7e0ff */
        /* <DEDUP_REMOVED lines=12> */
[----:B----4-:R-:W-:-:S02]  /*b9c20*/  IMAD.MOV.U32 R7, RZ, RZ, R11 ;  /* 0x000000ffff077224 */ /* 0x010fc400078e000b */
[----:B------:R-:W-:Y:S01]  /*b9c30*/  IMAD.MOV.U32 R6, RZ, RZ, R9 ;  /* 0x000000ffff067224 */ /* 0x000fe200078e0009 */
[----:B---3--:R-:W4:Y:S01]  /*b9c40*/  LDL.LU R11, [R1+0x4000] ;  /* 0x00400000010b7983 */ /* 0x008f220000300800 */
[----:B------:R-:W4:Y:S03]  /*b9c50*/  LDL.LU R9, [R1+0x400c] ;  /* 0x00400c0001097983 */ /* 0x000f260000300800 */
[----:B------:R1:W-:Y:S01]  /*b9c60*/  LDGSTS.E [R4+0xb000], [R6.64], P1 ;  /* 0x0b00000006047fae */ /* 0x0003e20008921844 */
[-C--:B------:R-:W-:Y:S02]  /*b9c70*/  IADD3 R18, P0, R18, R16.reuse, RZ ;  /* 0x0000001012127210 */ /* 0x080fe40007f1e0ff */
        /* <DEDUP_REMOVED lines=40> */
[----:B--2---:R-:W-:-:S05]  /*b9f00*/  IADD3 R13, P1, R13, R16, RZ ;  /* 0x000000100d0d7210 */ /* 0x004fca0007f3e0ff */
[--C-:B------:R-:W-:Y:S01]  /*b9f10*/  IMAD.X R15, R15, 0x1, R0.reuse, P1 ;  /* 0x000000010f0f7824 */ /* 0x100fe200008e0600 */
        /* <DEDUP_REMOVED lines=30> */
[----:B------:R-:W-:Y:S02]  /*ba100*/  IMAD.MOV.U32 R7, RZ, RZ, R17 ;  /* 0x000000ffff077224 */ /* 0x000fe400078e0011 */
[----:B------:R-:W-:Y:S01]  /*ba110*/  IMAD.MOV.U32 R6, RZ, RZ, R12 ;  /* 0x000000ffff067224 */ /* 0x000fe200078e000c */
[----:B------:R-:W4:Y:S01]  /*ba120*/  LDL.LU R17, [R1+0x3f40] ;  /* 0x003f400001117983 */ /* 0x000f220000300800 */
[----:B------:R-:W4:Y:S01]  /*ba130*/  LDL.LU R12, [R1+0x3f4c] ;  /* 0x003f4c00010c7983 */ /* 0x000f220000300800 */
[----:B------:R-:W-:-:S04]  /*ba140*/  SEL R5, RZ, 0x4, !P1 ;  /* 0x00000004ff057807 */ /* 0x000fc80004800000 */
[----:B------:R-:W-:-:S04]  /*ba150*/  SEL R5, R5, RZ, !P2 ;  /* 0x000000ff05057207 */ /* 0x000fc80005000000 */
[----:B------:R-:W-:Y:S11]  /*ba160*/  ISETP.NE.U32.AND P1, PT, R5, RZ, PT ;  /* 0x000000ff0500720c */ /* 0x000ff60003f25070 */
[----:B------:R-:W-:Y:S02]  /*ba170*/  @!UPT UIADD3 URZ, URZ, URZ, URZ ;  /* 0x0000003f3f3ff290 */ /* 0x000fe4000fffe03f */
        /* <DEDUP_REMOVED lines=41> */
[----:B------:R-:W-:-:S04]  /*ba410*/  IADD3 R18, P1, R18, R16, RZ ;  /* 0x0000001012127210 */ /* 0x000fc80007f3e0ff */
[----:B------:R-:W-:Y:S02]  /*ba420*/  IADD3.X R20, R20, R0, RZ, P1, !PT ;  /* 0x0000000014147210 */ /* 0x000fe40000ffe4ff */
[-C--:B------:R-:W-:Y:S01]  /*ba430*/  IADD3 R12, P3, R12, R16.reuse, RZ ;  /* 0x000000100c0c7210 */ /* 0x080fe20007f7e0ff */
        /* <DEDUP_REMOVED lines=13> */
[----:B------:R-:W4:Y:S03]  /*ba510*/  LDL.LU R12, [R1+0x42ec] ;  /* 0x0042ec00010c7983 */ /* 0x000f260000300800 */
        /* <DEDUP_REMOVED lines=11> */
[----:B------:R-:W4:Y:S01]  /*ba5d0*/  LDL.LU R22, [R1+0x3e88] ;  /* 0x003e880001167983 */ /* 0x000f220000300800 */
[----:B------:R-:W4:Y:S03]  /*ba5e0*/  LDL.LU R21, [R1+0x3e94] ;  /* 0x003e940001157983 */ /* 0x000f260000300800 */
[----:B------:R1:W-:Y:S02]  /*ba5f0*/  LDGSTS.E [R4+0x11600], [R6.64], P0 ;  /* 0x1160000006047fae */ /* 0x0003e40008121844 */
[----:B-1----:R-:W-:Y:S01]  /*ba600*/  IMAD.MOV.U32 R7, RZ, RZ, R19 ;  /* 0x000000ffff077224 */ /* 0x002fe200078e0013 */
[----:B------:R-:W-:Y:S01]  /*ba610*/  MOV R6, R8 ;  /* 0x0000000800067202 */ /* 0x000fe20000000f00 */
        /* <DEDUP_REMOVED lines=10> */
[----:B----4-:R-:W-:Y:S01]  /*ba6c0*/  IADD3 R9, P3, R9, R16, RZ ;  /* 0x0000001009097210 */ /* 0x010fe20007f7e0ff */
        /* <DEDUP_REMOVED lines=8> */
[----:B-1----:R-:W3:Y:S01]  /*ba750*/  LDL.LU R15, [R1+0x3e78] ;  /* 0x003e7800010f7983 */ /* 0x002ee20000300800 */
[----:B------:R-:W3:Y:S02]  /*ba760*/  LDL.LU R13, [R1+0x3e84] ;  /* 0x003e8400010d7983 */ /* 0x000ee40000300800 */
[----:B--2---:R-:W-:-:S02]  /*ba770*/  IMAD.MOV.U32 R7, RZ, RZ, R11 ;  /* 0x000000ffff077224 */ /* 0x004fc400078e000b */
[----:B------:R-:W-:Y:S01]  /*ba780*/  IMAD.MOV.U32 R6, RZ, RZ, R9 ;  /* 0x000000ffff067224 */ /* 0x000fe200078e0009 */
[----:B----4-:R-:W4:Y:S01]  /*ba790*/  LDL.LU R11, [R1+0x4288] ;  /* 0x00428800010b7983 */ /* 0x010f220000300800 */
[----:B------:R-:W4:Y:S03]  /*ba7a0*/  LDL.LU R9, [R1+0x4290] ;  /* 0x0042900001097983 */ /* 0x000f260000300800 */
[----:B------:R1:W-:Y:S01]  /*ba7b0*/  LDGSTS.E [R4+0x13400], [R6.64], P1 ;  /* 0x1340000006047fae */ /* 0x0003e20008921844 */
[-C--:B------:R-:W-:Y:S02]  /*ba7c0*/  IADD3 R18, P3, R18, R16.reuse, RZ ;  /* 0x0000001012127210 */ /* 0x080fe40007f7e0ff */
[----:B------:R-:W-:-:S03]  /*ba7d0*/  IADD3 R12, P4, R12, R16, RZ ;  /* 0x000000100c0c7210 */ /* 0x000fc60007f9e0ff */
[--C-:B------:R-:W-:Y:S01]  /*ba7e0*/  IMAD.X R20, R20, 0x1, R0.reuse, P3 ;  /* 0x0000000114147824 */ /* 0x100fe200018e0600 */
[----:B------:R-:W-:Y:S01]  /*ba7f0*/  STL [R1+0x3ee4], R18 ;  /* 0x003ee41201007387 */ /* 0x000fe20000100800 */
[----:B------:R-:W-:-:S03]  /*ba800*/  IMAD.X R17, R17, 0x1, R0, P4 ;  /* 0x0000000111117824 */ /* 0x000fc600020e0600 */
[----:B------:R1:W-:Y:S02]  /*ba810*/  STL [R1+0x3ed8], R20 ;  /* 0x003ed81401007387 */ /* 0x0003e40000100800 */
[----:B-1----:R-:W-:Y:S01]  /*ba820*/  MOV R6, R18 ;  /* 0x0000001200067202 */ /* 0x002fe20000000f00 */
[----:B------:R-:W-:Y:S01]  /*ba830*/  IMAD.MOV.U32 R7, RZ, RZ, R20 ;  /* 0x000000ffff077224 */ /* 0x000fe200078e0014 */
[----:B------:R-:W-:Y:S04]  /*ba840*/  STL [R1+0x42ec], R12 ;  /* 0x0042ec0c01007387 */ /* 0x000fe80000100800 */
[----:B------:R1:W-:Y:S04]  /*ba850*/  STL [R1+0x42e0], R17 ;  /* 0x0042e01101007387 */ /* 0x0003e80000100800 */
[----:B------:R1:W-:Y:S01]  /*ba860*/  LDGSTS.E [R4+0x13600], [R6.64], P1 ;  /* 0x1360000006047fae */ /* 0x0003e20008921844 */
[----:B------:R-:W-:-:S03]  /*ba870*/  ISETP.GT.AND P0, PT, R3, 0x2a, PT ;  /* 0x0000002a0300780c */ /* 0x000fc60003f04270 */
[----:B------:R-:W4:Y:S01]  /*ba880*/  LDL.LU R20, [R1+0x3d80] ;  /* 0x003d800001147983 */ /* 0x000f220000300800 */
[----:B------:R-:W4:Y:S01]  /*ba890*/  LDL.LU R18, [R1+0x3d88] ;  /* 0x003d880001127983 */ /* 0x000f220000300800 */
[----:B------:R-:W-:Y:S01]  /*ba8a0*/  SEL R5, RZ, 0x4, !P0 ;  /* 0x00000004ff057807 */ /* 0x000fe20004000000 */
[----:B-1----:R-:W-:Y:S02]  /*ba8b0*/  IMAD.MOV.U32 R7, RZ, RZ, R17 ;  /* 0x000000ffff077224 */ /* 0x002fe400078e0011 */
[----:B------:R-:W-:Y:S01]  /*ba8c0*/  IMAD.MOV.U32 R6, RZ, RZ, R12 ;  /* 0x000000ffff067224 */ /* 0x000fe200078e000c */
[----:B------:R-:W4:Y:S01]  /*ba8d0*/  LDL.LU R17, [R1+0x3d78] ;  /* 0x003d780001117983 */ /* 0x000f220000300800 */
[----:B------:R-:W4:Y:S01]  /*ba8e0*/  LDL.LU R12, [R1+0x3d84] ;  /* 0x003d8400010c7983 */ /* 0x000f220000300800 */
[----:B------:R-:W-:-:S04]  /*ba8f0*/  SEL R5, R5, RZ, !P2 ;  /* 0x000000ff05057207 */ /* 0x000fc80005000000 */
[----:B------:R-:W-:Y:S11]  /*ba900*/  ISETP.NE.U32.AND P0, PT, R5, RZ, PT ;  /* 0x000000ff0500720c */ /* 0x000ff60003f05070 */
[----:B------:R-:W-:Y:S02]  /*ba910*/  @!UPT UIADD3 URZ, URZ, URZ, URZ ;  /* 0x0000003f3f3ff290 */ /* 0x000fe4000fffe03f */
[----:B------:R1:W-:Y:S01]  /*ba920*/  LDGSTS.E [R4+0x15000], [R6.64], P0 ;  /* 0x1500000006047fae */ /* 0x0003e20008121844 */
[----:B------:R-:W-:-:S05]  /*ba930*/  IADD3 R21, P1, R21, R16, RZ ;  /* 0x0000001015157210 */ /* 0x000fca0007f3e0ff */
        /* <DEDUP_REMOVED lines=9> */
[----:B------:R1:W-:Y:S02]  /*ba9d0*/  STL [R1+0x3e80], R19 ;  /* 0x003e801301007387 */ /* 0x0003e40000100800 */
[----:B-1----:R-:W4:Y:S02]  /*ba9e0*/  LDL.LU R22, [R1+0x3d70] ;  /* 0x003d700001167983 */ /* 0x002f240000300800 */
[----:B------:R-:W4:Y:S01]  /*ba9f0*/  LDL.LU R21, [R1+0x3d7c] ;  /* 0x003d7c0001157983 */ /* 0x000f220000300800 */
[----:B------:R-:W-:Y:S02]  /*baa00*/  IMAD.MOV.U32 R7, RZ, RZ, R19 ;  /* 0x000000ffff077224 */ /* 0x000fe400078e0013 */
        /* <DEDUP_REMOVED lines=8> */
[----:B---3--:R-:W-:-:S04]  /*baa90*/  IADD3 R13, P3, R13, R16, RZ ;  /* 0x000000100d0d7210 */ /* 0x008fc80007f7e0ff */
[----:B------:R-:W-:Y:S02]  /*baaa0*/  IADD3.X R15, R15, R0, RZ, P3, !PT ;  /* 0x000000000f0f7210 */ /* 0x000fe40001ffe4ff */
[-C--:B----4-:R-:W-:Y:S01]  /*baab0*/  IADD3 R9, P4, R9, R16.reuse, RZ ;  /* 0x0000001009097210 */ /* 0x090fe20007f9e0ff */
        /* <DEDUP_REMOVED lines=12> */
[----:B----4-:R-:W4:Y:S01]  /*bab80*/  LDL.LU R11, [R1+0x3d60] ;  /* 0x003d6000010b7983 */ /* 0x010f220000300800 */
[----:B------:R-:W4:Y:S03]  /*bab90*/  LDL.LU R9, [R1+0x3d6c] ;  /* 0x003d6c0001097983 */ /* 0x000f260000300800 */
[----:B------:R1:W-:Y:S01]  /*baba0*/  LDGSTS.E [R4+0x17000], [R6.64], P1 ;  /* 0x1700000006047fae */ /* 0x0003e20008921844 */
[----:B------:R-:W-:-:S05]  /*babb0*/  IADD3 R18, P0, R18, R16, RZ ;  /* 0x0000001012127210 */ /* 0x000fca0007f1e0ff */
[----:B------:R-:W-:Y:S01]  /*babc0*/  IMAD.X R20, R20, 0x1, R0, P0 ;  /* 0x0000000114147824 */ /* 0x000fe200000e0600 */
[----:B------:R-:W-:Y:S01]  /*babd0*/  IADD3 R12, P3, R12, R16, RZ ;  /* 0x000000100c0c7210 */ /* 0x000fe20007f7e0ff */
[----:B-1----:R-:W-:Y:S02]  /*babe0*/  IMAD.MOV.U32 R6, RZ, RZ, R18 ;  /* 0x000000ffff067224 */ /* 0x002fe400078e0012 */
[----:B------:R-:W-:Y:S01]  /*babf0*/  IMAD.MOV.U32 R7, RZ, RZ, R20 ;  /* 0x000000ffff077224 */ /* 0x000fe200078e0014 */
[----:B------:R1:W-:Y:S01]  /*bac00*/  STL [R1+0x3d88], R18 ;  /* 0x003d881201007387 */ /* 0x0003e20000100800 */
[----:B------:R-:W-:Y:S02]  /*bac10*/  IMAD.X R17, R17, 0x1, R0, P3 ;  /* 0x0000000111117824 */ /* 0x000fe400018e0600 */
[----:B------:R-:W-:Y:S01]  /*bac20*/  STL [R1+0x3d80], R20 ;  /* 0x003d801401007387 */ /* 0x000fe20000100800 */
[----:B------:R1:W-:Y:S04]  /*bac30*/  STL [R1+0x3d84], R12 ;  /* 0x003d840c01007387 */ /* 0x0003e80000100800 */
[----:B------:R1:W-:Y:S01]  /*bac40*/  LDGSTS.E [R4+0x17200], [R6.64], P1 ;  /* 0x1720000006047fae */ /* 0x0003e20008921844 */
[----:B------:R1:W-:Y:S03]  /*bac50*/  STL [R1+0x3d78], R17 ;  /* 0x003d781101007387 */ /* 0x0003e60000100800 */
[----:B-1----:R-:W4:Y:S01]  /*bac60*/  LDL.LU R18, [R1+0x3d58] ;  /* 0x003d580001127983 */ /* 0x002f220000300800 */
[----:B------:R-:W-:-:S03]  /*bac70*/  MOV R6, R12 ;  /* 0x0000000c00067202 */ /* 0x000fc60000000f00 */
[----:B------:R-:W4:Y:S01]  /*bac80*/  LDL.LU R12, [R1+0x3d64] ;  /* 0x003d6400010c7983 */ /* 0x000f220000300800 */
[----:B------:R-:W-:Y:S02]  /*bac90*/  IMAD.MOV.U32 R7, RZ, RZ, R17 ;  /* 0x000000ffff077224 */ /* 0x000fe400078e0011 */
[----:B------:R-:W4:Y:S02]  /*baca0*/  LDL.LU R20, [R1+0x4278] ;  /* 0x0042780001147983 */ /* 0x000f240000300800 */
[----:B------:R-:W4:Y:S01]  /*bacb0*/  LDL.LU R17, [R1+0x4284] ;  /* 0x0042840001117983 */ /* 0x000f220000300800 */
[----:B------:R1:W-:Y:S01]  /*bacc0*/  LDGSTS.E [R4+0x17400], [R6.64], P1 ;  /* 0x1740000006047fae */ /* 0x0003e20008921844 */
[----:B------:R-:W-:-:S05]  /*bacd0*/  IADD3 R21, P3, R21, R16, RZ ;  /* 0x0000001015157210 */ /* 0x000fca0007f7e0ff */
[--C-:B------:R-:W-:Y:S01]  /*bace0*/  IMAD.X R22, R22, 0x1, R0.reuse, P3 ;  /* 0x0000000116167824 */ /* 0x100fe200018e0600 */
[----:B------:R-:W-:Y:S01]  /*bacf0*/  IADD3 R8, P4, R8, R16, RZ ;  /* 0x0000001008087210 */ /* 0x000fe20007f9e0ff */
[----:B------:R-:W-:Y:S03]  /*bad00*/  STL [R1+0x3d7c], R21 ;  /* 0x003d7c1501007387 */ /* 0x000fe60000100800 */
[----:B------:R1:W-:Y:S02]  /*bad10*/  STL [R1+0x3d70], R22 ;  /* 0x003d701601007387 */ /* 0x0003e40000100800 */
[----:B------:R-:W-:Y:S02]  /*bad20*/  IMAD.X R19, R19, 0x1, R0, P4 ;  /* 0x0000000113137824 */ /* 0x000fe400020e0600 */
[----:B-1----:R-:W-:Y:S01]  /*bad30*/  IMAD.MOV.U32 R6, RZ, RZ, R21 ;  /* 0x000000ffff067224 */ /* 0x002fe200078e0015 */
[----:B------:R-:W-:Y:S01]  /*bad40*/  MOV R7, R22 ;  /* 0x0000001600077202 */ /* 0x000fe20000000f00 */
[----:B------:R-:W-:Y:S01]  /*bad50*/  STL [R1+0x428c], R8 ;  /* 0x00428c0801007387 */ /* 0x000fe20000100800 */
[----:B------:R1:W-:Y:S03]  /*bad60*/  STL [R1+0x4280], R19 ;  /* 0x0042801301007387 */ /* 0x0003e60000100800 */
[----:B------:R-:W3:Y:S01]  /*bad70*/  LDL.LU R22, [R1+0x3d50] ;  /* 0x003d500001167983 */ /* 0x000ee20000300800 */
[----:B------:R-:W3:Y:S03]  /*bad80*/  LDL.LU R21, [R1+0x3d5c] ;  /* 0x003d5c0001157983 */ /* 0x000ee60000300800 */
[----:B------:R1:W-:Y:S02]  /*bad90*/  LDGSTS.E [R4+0x17600], [R6.64], P1 ;  /* 0x1760000006047fae */ /* 0x0003e40008921844 */
        /* <DEDUP_REMOVED lines=11> */
[----:B----4-:R-:W-:-:S03]  /*bae50*/  IADD3 R9, P3, R9, R16, RZ ;  /* 0x0000001009097210 */ /* 0x010fc60007f7e0ff */
[--C-:B------:R-:W-:Y:S01]  /*bae60*/  IMAD.X R15, R15, 0x1, R0.reuse, P1 ;  /* 0x000000010f0f7824 */ /* 0x100fe200008e0600 */
[----:B------:R-:W-:Y:S01]  /*bae70*/  STL [R1+0x3d74], R13 ;  /* 0x003d740d01007387 */ /* 0x000fe20000100800 */
[----:B------:R-:W-:-:S03]  /*bae80*/  IMAD.X R11, R11, 0x1, R0, P3 ;  /* 0x000000010b0b7824 */ /* 0x000fc600018e0600 */
[----:B------:R2:W-:Y:S01]  /*bae90*/  STL [R1+0x3d68], R15 ;  /* 0x003d680f01007387 */ /* 0x0005e20000100800 */
[----:B------:R-:W-:Y:S01]  /*baea0*/  STL [R1+0x3d6c], R9 ;  /* 0x003d6c0901007387 */ /* 0x000fe20000100800 */
[----:B-1----:R-:W-:Y:S01]  /*baeb0*/  MOV R6, R13 ;  /* 0x0000000d00067202 */ /* 0x002fe20000000f00 */
[----:B------:R-:W-:Y:S01]  /*baec0*/  IMAD.MOV.U32 R7, RZ, RZ, R15 ;  /* 0x000000ffff077224 */ /* 0x000fe200078e000f */
[----:B------:R1:W-:Y:S04]  /*baed0*/  STL [R1+0x3d60], R11 ;  /* 0x003d600b01007387 */ /* 0x0003e80000100800 */
[----:B------:R4:W-:Y:S04]  /*baee0*/  LDGSTS.E [R4+0x19200], [R6.64], P0 ;  /* 0x1920000006047fae */ /* 0x0009e80008121844 */
[----:B--2---:R-:W2:Y:S01]  /*baef0*/  LDL.LU R15, [R1+0x3d40] ;  /* 0x003d4000010f7983 */ /* 0x004ea20000300800 */
[----:B------:R-:W2:Y:S02]  /*baf00*/  LDL.LU R13, [R1+0x3d4c] ;  /* 0x003d4c00010d7983 */ /* 0x000ea40000300800 */
[----:B----4-:R-:W-:-:S02]  /*baf10*/  IMAD.MOV.U32 R7, RZ, RZ, R11 ;  /* 0x000000ffff077224 */ /* 0x010fc400078e000b */
[----:B------:R-:W-:Y:S01]  /*baf20*/  IMAD.MOV.U32 R6, RZ, RZ, R9 ;  /* 0x000000ffff067224 */ /* 0x000fe200078e0009 */
[----:B-1----:R-:W4:Y:S01]  /*baf30*/  LDL.LU R11, [R1+0x4270] ;  /* 0x00427000010b7983 */ /* 0x002f220000300800 */
        /* <DEDUP_REMOVED lines=10> */
[----:B------:R-:W-:Y:S01]  /*bafe0*/  STL [R1+0x4284], R17 ;  /* 0x0042841101007387 */ /* 0x000fe20000100800 */
[----:B------:R-:W-:Y:S02]  /*baff0*/  ISETP.GT.AND P1, PT, R3, 0x36, PT ;  /* 0x000000360300780c */ /* 0x000fe40003f24270 */
[----:B------:R1:W-:Y:S04]  /*bb000*/  LDGSTS.E [R4+0x19600], [R6.64], P0 ;  /* 0x1960000006047fae */ /* 0x0003e80008121844 */
[----:B-1----:R-:W4:Y:S01]  /*bb010*/  LDL.LU R18, [R1+0x3d44] ;  /* 0x003d440001127983 */ /* 0x002f220000300800 */
[----:B------:R1:W-:Y:S02]  /*bb020*/  STL [R1+0x4278], R20 ;  /* 0x0042781401007387 */ /* 0x0003e40000100800 */
[----:B------:R-:W4:Y:S02]  /*bb030*/  LDL.LU R12, [R1+0x3d3c] ;  /* 0x003d3c00010c7983 */ /* 0x000f240000300800 */
[----:B------:R-:W-:-:S02]  /*bb040*/  IMAD.MOV.U32 R7, RZ, RZ, R20 ;  /* 0x000000ffff077224 */ /* 0x000fc400078e0014 */
[----:B------:R-:W-:Y:S01]  /*bb050*/  IMAD.MOV.U32 R6, RZ, RZ, R17 ;  /* 0x000000ffff067224 */ /* 0x000fe200078e0011 */
[----:B------:R-:W-:Y:S01]  /*bb060*/  SEL R5, RZ, 0x4, !P1 ;  /* 0x00000004ff057807 */ /* 0x000fe20004800000 */
[----:B-1----:R-:W4:Y:S01]  /*bb070*/  LDL.LU R20, [R1+0x3d38] ;  /* 0x003d380001147983 */ /* 0x002f220000300800 */
[----:B------:R-:W4:Y:S02]  /*bb080*/  LDL.LU R17, [R1+0x3d30] ;  /* 0x003d300001117983 */ /* 0x000f240000300800 */
[----:B------:R-:W-:-:S04]  /*bb090*/  SEL R5, R5, RZ, !P2 ;  /* 0x000000ff05057207 */ /* 0x000fc80005000000 */
[----:B------:R-:W-:Y:S11]  /*bb0a0*/  ISETP.NE.U32.AND P1, PT, R5, RZ, PT ;  /* 0x000000ff0500720c */ /* 0x000ff60003f25070 */
[----:B------:R-:W-:Y:S02]  /*bb0b0*/  @!UPT UIADD3 URZ, URZ, URZ, URZ ;  /* 0x0000003f3f3ff290 */ /* 0x000fe4000fffe03f */
[----:B------:R1:W-:Y:S01]  /*bb0c0*/  LDGSTS.E [R4+0x1b000], [R6.64], P1 ;  /* 0x1b00000006047fae */ /* 0x0003e20008921844 */
[----:B---3--:R-:W-:-:S04]  /*bb0d0*/  IADD3 R21, P0, R21, R16, RZ ;  /* 0x0000001015157210 */ /* 0x008fc80007f1e0ff */
[----:B------:R-:W-:Y:S01]  /*bb0e0*/  IADD3.X R22, R22, R0, RZ, P0, !PT ;  /* 0x0000000016167210 */ /* 0x000fe200007fe4ff */
[----:B-1----:R-:W-:Y:S01]  /*bb0f0*/  IMAD.MOV.U32 R6, RZ, RZ, R21 ;  /* 0x000000ffff067224 */ /* 0x002fe200078e0015 */
[----:B------:R-:W-:Y:S03]  /*bb100*/  STL [R1+0x3d5c], R21 ;  /* 0x003d5c1501007387 */ /* 0x000fe60000100800 */
[----:B------:R-:W-:Y:S01]  /*bb110*/  IMAD.MOV.U32 R7, RZ, RZ, R22 ;  /* 0x000000ffff077224 */ /* 0x000fe200078e0016 */
[----:B------:R-:W-:Y:S01]  /*bb120*/  IADD3 R8, P3, R8, R16, RZ ;  /* 0x0000001008087210 */ /* 0x000fe20007f7e0ff */
[----:B------:R-:W-:Y:S04]  /*bb130*/  STL [R1+0x3d50], R22 ;  /* 0x003d501601007387 */ /* 0x000fe80000100800 */
[----:B------:R1:W-:Y:S01]  /*bb140*/  LDGSTS.E [R4+0x1b200], [R6.64], P1 ;  /* 0x1b20000006047fae */ /* 0x0003e20008921844 */
[----:B------:R-:W-:-:S03]  /*bb150*/  IMAD.X R19, R19, 0x1, R0, P3 ;  /* 0x0000000113137824 */ /* 0x000fc600018e0600 */
[----:B------:R-:W-:Y:S04]  /*bb160*/  STL [R1+0x3d54], R8 ;  /* 0x003d540801007387 */ /* 0x000fe80000100800 */
[----:B------:R3:W-:Y:S01]  /*bb170*/  STL [R1+0x3d48], R19 ;  /* 0x003d481301007387 */ /* 0x0007e20000100800 */
[----:B-1----:R-:W-:Y:S01]  /*bb180*/  MOV R7, R19 ;  /* 0x0000001300077202 */ /* 0x002fe20000000f00 */
[----:B------:R-:W-:Y:S02]  /*bb190*/  IMAD.MOV.U32 R6, RZ, RZ, R8 ;  /* 0x000000ffff067224 */ /* 0x000fe400078e0008 */
[----:B---3--:R-:W4:Y:S01]  /*bb1a0*/  LDL.LU R19, [R1+0x3d28] ;  /* 0x003d280001137983 */ /* 0x008f220000300800 */
[----:B------:R-:W4:Y:S01]  /*bb1b0*/  LDL.LU R8, [R1+0x3d34] ;  /* 0x003d340001087983 */ /* 0x000f220000300800 */
[----:B------:R-:W-:-:S02]  /*bb1c0*/  ISETP.GT.AND P0, PT, R3, 0x3a, PT ;  /* 0x0000003a0300780c */ /* 0x000fc40003f04270 */
[----:B------:R1:W-:Y:S02]  /*bb1d0*/  LDGSTS.E [R4+0x1b400], [R6.64], P1 ;  /* 0x1b40000006047fae */ /* 0x0003e40008921844 */
[----:B------:R-:W-:-:S04]  /*bb1e0*/  SEL R5, RZ, 0x4, !P0 ;  /* 0x00000004ff057807 */ /* 0x000fc80004000000 */
[----:B------:R-:W-:-:S04]  /*bb1f0*/  SEL R5, R5, RZ, !P2 ;  /* 0x000000ff05057207 */ /* 0x000fc80005000000 */
[----:B------:R-:W-:Y:S02]  /*bb200*/  ISETP.NE.U32.AND P0, PT, R5, RZ, PT ;  /* 0x000000ff0500720c */ /* 0x000fe40003f05070 */
[----:B--2---:R-:W-:-:S05]  /*bb210*/  IADD3 R13, P3, R13, R16, RZ ;  /* 0x000000100d0d7210 */ /* 0x004fca0007f7e0ff */
[--C-:B------:R-:W-:Y:S02]  /*bb220*/  IMAD.X R15, R15, 0x1, R0.reuse, P3 ;  /* 0x000000010f0f7824 */ /* 0x100fe400018e0600 */
[----:B-1----:R-:W-:Y:S02]  /*bb230*/  IMAD.MOV.U32 R6, RZ, RZ, R13 ;  /* 0x000000ffff067224 */ /* 0x002fe400078e000d */
[----:B------:R-:W-:Y:S01]  /*bb240*/  IMAD.MOV.U32 R7, RZ, RZ, R15 ;  /* 0x000000ffff077224 */ /* 0x000fe200078e000f */
[----:B----4-:R-:W-:Y:S01]  /*bb250*/  IADD3 R9, P4, R9, R16, RZ ;  /* 0x0000001009097210 */ /* 0x010fe20007f9e0ff */
[----:B------:R-:W-:Y:S01]  /*bb260*/  STL [R1+0x3d4c], R13 ;  /* 0x003d4c0d01007387 */ /* 0x000fe20000100800 */
[----:B------:R1:W-:Y:S03]  /*bb270*/  STL [R1+0x3d40], R15 ;  /* 0x003d400f01007387 */ /* 0x0003e60000100800 */
[----:B------:R2:W-:Y:S01]  /*bb280*/  LDGSTS.E [R4+0x1b600], [R6.64], P1 ;  /* 0x1b60000006047fae */ /* 0x0005e20008921844 */
[----:B------:R-:W-:-:S03]  /*bb290*/  IMAD.X R11, R11, 0x1, R0, P4 ;  /* 0x000000010b0b7824 */ /* 0x000fc600020e0600 */
[----:B------:R-:W-:Y:S04]  /*bb2a0*/  STL [R1+0x427c], R9 ;  /* 0x00427c0901007387 */ /* 0x000fe80000100800 */
[----:B------:R4:W-:Y:S01]  /*bb2b0*/  STL [R1+0x4270], R11 ;  /* 0x0042700b01007387 */ /* 0x0009e20000100800 */
[----:B-1----:R-:W3:Y:S02]  /*bb2c0*/  LDL.LU R15, [R1+0x426c] ;  /* 0x00426c00010f7983 */ /* 0x002ee40000300800 */
[----:B------:R-:W3:Y:S01]  /*bb2d0*/  LDL.LU R13, [R1+0x4274] ;  /* 0x00427400010d7983 */ /* 0x000ee20000300800 */
[----:B--2---:R-:W-:Y:S01]  /*bb2e0*/  MOV R6, R9 ;  /* 0x0000000900067202 */ /* 0x004fe20000000f00 */
[----:B------:R-:W-:Y:S02]  /*bb2f0*/  IMAD.MOV.U32 R7, RZ, RZ, R11 ;  /* 0x000000ffff077224 */ /* 0x000fe400078e000b */
[----:B----4-:R-:W4:Y:S01]  /*bb300*/  LDL.LU R11, [R1+0x3d20] ;  /* 0x003d2000010b7983 */ /* 0x010f220000300800 */
[----:B------:R-:W4:Y:S03]  /*bb310*/  LDL.LU R9, [R1+0x3d2c] ;  /* 0x003d2c0001097983 */ /* 0x000f260000300800 */
[----:B------:R1:W-:Y:S01]  /*bb320*/  LDGSTS.E [R4+0x1d000], [R6.64], P0 ;  /* 0x1d00000006047fae */ /* 0x0003e20008121844 */
[----:B------:R-:W-:-:S02]  /*bb330*/  IADD3 R18, P1, R18, R16, RZ ;  /* 0x0000001012127210 */ /* 0x000fc40007f3e0ff */
[----:B------:R-:W-:-:S03]  /*bb340*/  IADD3 R12, P3, R12, R16, RZ ;  /* 0x000000100c0c7210 */ /* 0x000fc60007f7e0ff */
[----:B------:R-:W-:Y:S01]  /*bb350*/  STL [R1+0x3d44], R18 ;  /* 0x003d441201007387 */ /* 0x000fe20000100800 */
[----:B-1----:R-:W-:Y:S02]  /*bb360*/  IMAD.MOV.U32 R6, RZ, RZ, R18 ;  /* 0x000000ffff067224 */ /* 0x002fe400078e0012 */
[--C-:B------:R-:W-:Y:S02]  /*bb370*/  IMAD.X R20, R20, 0x1, R0.reuse, P1 ;  /* 0x0000000114147824 */ /* 0x100fe400008e0600 */
[----:B------:R-:W-:-:S03]  /*bb380*/  IMAD.X R17, R17, 0x1, R0, P3 ;  /* 0x0000000111117824 */ /* 0x000fc600018e0600 */
[----:B------:R-:W-:Y:S01]  /*bb390*/  MOV R7, R20 ;  /* 0x0000001400077202 */ /* 0x000fe20000000f00 */
        /* <DEDUP_REMOVED lines=15> */
[----:B------:R-:W-:-:S05]  /*bb490*/  IADD3 R8, P3, R8, R16, RZ ;  /* 0x0000001008087210 */ /* 0x000fca0007f7e0ff */
[----:B------:R-:W-:Y:S01]  /*bb4a0*/  IMAD.X R19, R19, 0x1, R0, P3 ;  /* 0x0000000113137824 */ /* 0x000fe200018e0600 */
[----:B------:R1:W-:Y:S02]  /*bb4b0*/  STL [R1+0x3d34], R8 ;  /* 0x003d340801007387 */ /* 0x0003e40000100800 */
[----:B-1----:R-:W-:Y:S02]  /*bb4c0*/  IMAD.MOV.U32 R6, RZ, RZ, R8 ;  /* 0x000000ffff067224 */ /* 0x002fe400078e0008 */
[----:B------:R-:W-:Y:S04]  /*bb4d0*/  STL [R1+0x3d28], R19 ;  /* 0x003d281301007387 */ /* 0x000fe80000100800 */
[----:B------:R-:W4:Y:S01]  /*bb4e0*/  LDL.LU R8, [R1+0x4418] ;  /* 0x0044180001087983 */ /* 0x000f220000300800 */
[----:B------:R-:W4:Y:S02]  /*bb4f0*/  LDL.LU R5, [R1+0x4424] ;  /* 0x0044240001057983 */ /* 0x000f240000300800 */
[----:B------:R-:W-:-:S02]  /*bb500*/  IMAD.MOV.U32 R7, RZ, RZ, R19 ;  /* 0x000000ffff077224 */ /* 0x000fc400078e0013 */
[----:B------:R-:W-:Y:S02]  /*bb510*/  IMAD.MOV.U32 R24, RZ, RZ, R49 ;  /* 0x000000ffff187224 */ /* 0x000fe400078e0031 */
[----:B------:R-:W-:Y:S01]  /*bb520*/  IMAD.MOV.U32 R25, RZ, RZ, R48 ;  /* 0x000000ffff197224 */ /* 0x000fe200078e0030 */
[----:B------:R-:W-:Y:S01]  /*bb530*/  MOV R26, R45 ;  /* 0x0000002d001a7202 */ /* 0x000fe20000000f00 */
[----:B------:R-:W-:Y:S01]  /*bb540*/  IMAD.MOV.U32 R27, RZ, RZ, R44 ;  /* 0x000000ffff1b7224 */ /* 0x000fe200078e002c */
[----:B------:R1:W-:Y:S06]  /*bb550*/  LDGSTS.E [R4+0x1d600], [R6.64], P0 ;  /* 0x1d60000006047fae */ /* 0x0003ec0008121844 */
[----:B------:R-:W-:Y:S01]  /*bb560*/  HMMA.1688.F32.TF32 R24, R236, R42, R24 ;  /* 0x0000002aec18723c */ /* 0x000fe20000081018 */
[----:B------:R-:W-:Y:S01]  /*bb570*/  MOV R28, R41 ;  /* 0x00000029001c7202 */ /* 0x000fe20000000f00 */
[----:B------:R-:W-:-:S02]  /*bb580*/  IMAD.MOV.U32 R29, RZ, RZ, R40 ;  /* 0x000000ffff1d7224 */ /* 0x000fc400078e0028 */
[----:B------:R-:W-:Y:S02]  /*bb590*/  IMAD.MOV.U32 R30, RZ, RZ, R37 ;  /* 0x000000ffff1e7224 */ /* 0x000fe400078e0025 */
[----:B------:R-:W-:Y:S01]  /*bb5a0*/  IMAD.MOV.U32 R31, RZ, RZ, R36 ;  /* 0x000000ffff1f7224 */ /* 0x000fe200078e0024 */
[----:B------:R-:W-:Y:S02]  /*bb5b0*/  LOP3.LUT R14, R14, 0x60, RZ, 0x3c, !PT ;  /* 0x000000600e0e7812 */ /* 0x000fe400078e3cff */
[----:B---3--:R-:W-:-:S05]  /*bb5c0*/  IADD3 R13, P0, R13, R16, RZ ;  /* 0x000000100d0d7210 */ /* 0x008fca0007f1e0ff */
[----:B------:R-:W-:Y:S02]  /*bb5d0*/  IMAD.X R15, R15, 0x1, R0, P0 ;  /* 0x000000010f0f7824 */ /* 0x000fe400000e0600 */
[----:B-1----:R-:W-:Y:S01]  /*bb5e0*/  IMAD.MOV.U32 R6, RZ, RZ, R13 ;  /* 0x000000ffff067224 */ /* 0x002fe200078e000d */
[----:B----4-:R-:W-:Y:S01]  /*bb5f0*/  IADD3 R9, P3, R9, R16, RZ ;  /* 0x0000001009097210 */ /* 0x010fe20007f7e0ff */
[----:B------:R-:W-:-:S03]  /*bb600*/  IMAD.MOV.U32 R7, RZ, RZ, R15 ;  /* 0x000000ffff077224 */ /* 0x000fc600078e000f */
[----:B------:R-:W-:Y:S01]  /*bb610*/  IADD3.X R11, R11, R0, RZ, P3, !PT ;  /* 0x000000000b0b7210 */ /* 0x000fe20001ffe4ff */
[----:B------:R-:W-:Y:S01]  /*bb620*/  STL [R1+0x4274], R13 ;  /* 0x0042740d01007387 */ /* 0x000fe20000100800 */
[----:B------:R1:W-:Y:S03]  /*bb630*/  STL [R1+0x426c], R15 ;  /* 0x00426c0f01007387 */ /* 0x0003e60000100800 */
[----:B------:R3:W-:Y:S01]  /*bb640*/  LDGSTS.E [R4+0x1f000], [R6.64], P1 ;  /* 0x1f00000006047fae */ /* 0x0007e20008921844 */
[----:B------:R-:W-:Y:S02]  /*bb650*/  STL [R1+0x3d2c], R9 ;  /* 0x003d2c0901007387 */ /* 0x000fe40000100800 */
[----:B------:R4:W-:Y:S01]  /*bb660*/  STL [R1+0x3d20], R11 ;  /* 0x003d200b01007387 */ /* 0x0009e20000100800 */
[----:B-1----:R-:W2:Y:S01]  /*bb670*/  LDL.LU R15, [R1+0x4230] ;  /* 0x00423000010f7983 */ /* 0x002ea20000300800 */
[----:B---3--:R-:W-:-:S02]  /*bb680*/  IMAD.MOV.U32 R6, RZ, RZ, R9 ;  /* 0x000000ffff067224 */ /* 0x008fc400078e0009 */
[----:B------:R-:W-:Y:S02]  /*bb690*/  IMAD.MOV.U32 R7, RZ, RZ, R11 ;  /* 0x000000ffff077224 */ /* 0x000fe400078e000b */
[----:B----4-:R-:W3:Y:S01]  /*bb6a0*/  LDL.LU R11, [R1+0x423c] ;  /* 0x00423c00010b7983 */ /* 0x010ee20000300800 */
[----:B------:R-:W4:Y:S02]  /*bb6b0*/  LDL.LU R19, [R1+0x4234] ;  /* 0x0042340001137983 */ /* 0x000f240000300800 */
[----:B------:R-:W2:Y:S01]  /*bb6c0*/  LDL.LU R13, [R1+0x422c] ;  /* 0x00422c00010d7983 */ /* 0x000ea20000300800 */
[----:B------:R1:W-:Y:S01]  /*bb6d0*/  LDGSTS.E [R4+0x1f200], [R6.64], P1 ;  /* 0x1f20000006047fae */ /* 0x0003e20008921844 */
[----:B------:R-:W2:Y:S01]  /*bb6e0*/  LDL.LU R9, [R1+0x4404] ;  /* 0x0044040001097983 */ /* 0x000ea20000300800 */
[----:B------:R-:W-:-:S04]  /*bb6f0*/  IADD3 R18, P0, R18, R16, RZ ;  /* 0x0000001012127210 */ /* 0x000fc80007f1e0ff */
[----:B------:R-:W-:Y:S02]  /*bb700*/  IADD3.X R20, R20, R0, RZ, P0, !PT ;  /* 0x0000000014147210 */ /* 0x000fe400007fe4ff */
[----:B------:R-:W-:Y:S01]  /*bb710*/  IADD3 R12, P3, R12, R16, RZ ;  /* 0x000000100c0c7210 */ /* 0x000fe20007f7e0ff */
[----:B-1----:R-:W-:Y:S02]  /*bb720*/  IMAD.MOV.U32 R6, RZ, RZ, R18 ;  /* 0x000000ffff067224 */ /* 0x002fe400078e0012 */
[----:B------:R-:W-:Y:S01]  /*bb730*/  IMAD.MOV.U32 R7, RZ, RZ, R20 ;  /* 0x000000ffff077224 */ /* 0x000fe200078e0014 */
[----:B------:R-:W-:Y:S01]  /*bb740*/  STL [R1+0x3d24], R18 ;  /* 0x003d241201007387 */ /* 0x000fe20000100800 */
[----:B------:R-:W-:Y:S02]  /*bb750*/  IMAD.X R17, R17, 0x1, R0, P3 ;  /* 0x0000000111117824 */ /* 0x000fe400018e0600 */
[----:B------:R1:W-:Y:S01]  /*bb760*/  STL [R1+0x3d18], R20 ;  /* 0x003d181401007387 */ /* 0x0003e20000100800 */
[----:B------:R1:W-:Y:S02]  /*bb770*/  STL [R1+0x3d1c], R12 ;  /* 0x003d1c0c01007387 */ /* 0x0003e40000100800 */
[----:B------:R-:W-:Y:S02]  /*bb780*/  STL [R1+0x3bf4], R17 ;  /* 0x003bf41101007387 */ /* 0x000fe40000100800 */
[----:B------:R1:W-:Y:S04]  /*bb790*/  LDGSTS.E [R4+0x1f400], [R6.64], P1 ;  /* 0x1f40000006047fae */ /* 0x0003e80008921844 */
[----:B-1----:R-:W2:Y:S01]  /*bb7a0*/  LDL.LU R20, [R1+0x4228] ;  /* 0x0042280001147983 */ /* 0x002ea20000300800 */
[----:B------:R-:W2:Y:S02]  /*bb7b0*/  LDL.LU R18, [R1+0x4220] ;  /* 0x0042200001127983 */ /* 0x000ea40000300800 */
[----:B------:R-:W-:-:S02]  /*bb7c0*/  IMAD.MOV.U32 R6, RZ, RZ, R12 ;  /* 0x000000ffff067224 */ /* 0x000fc400078e000c */
[----:B------:R-:W2:Y:S01]  /*bb7d0*/  LDL.LU R12, [R1+0x43f8] ;  /* 0x0043f800010c7983 */ /* 0x000ea20000300800 */
[----:B------:R-:W-:Y:S02]  /*bb7e0*/  STL.64 [R1+0x1e50], R24 ;  /* 0x001e501801007387 */ /* 0x000fe40000100a00 */
[----:B------:R1:W-:Y:S01]  /*bb7f0*/  STL.64 [R1+0x1e58], R26 ;  /* 0x001e581a01007387 */ /* 0x0003e20000100a00 */
[----:B------:R-:W-:Y:S02]  /*bb800*/  MOV R7, R17 ;  /* 0x0000001100077202 */ /* 0x000fe40000000f00 */
[----:B------:R-:W-:-:S03]  /*bb810*/  ISETP.GT.AND P0, PT, R3, 0x3, PT ;  /* 0x000000030300780c */ /* 0x000fc60003f04270 */
[----:B------:R1:W-:Y:S02]  /*bb820*/  LDGSTS.E [R4+0x1f600], [R6.64], P1 ;  /* 0x1f60000006047fae */ /* 0x0003e40008921844 */
[----:B-1----:R-:W-:Y:S01]  /*bb830*/  HMMA.1688.F32.TF32 R24, R236, R38, R28 ;  /* 0x00000026ec18723c */ /* 0x002fe2000008101c */
[----:B------:R-:W-:-:S04]  /*bb840*/  SEL R4, RZ, 0x4, !P0 ;  /* 0x00000004ff047807 */ /* 0x000fc80004000000 */
[----:B------:R-:W-:-:S04]  /*bb850*/  SEL R4, R4, RZ, !P2 ;  /* 0x000000ff04047207 */ /* 0x000fc80005000000 */
[----:B------:R-:W-:Y:S01]  /*bb860*/  ISETP.NE.U32.AND P0, PT, R4, RZ, PT ;  /* 0x000000ff0400720c */ /* 0x000fe20003f05070 */
[----:B------:R-:W-:Y:S11]  /*bb870*/  IMAD R4, R10, 0x20000, R14 ;  /* 0x000200000a047824 */ /* 0x000ff600078e020e */
[----:B------:R-:W-:Y:S02]  /*bb880*/  @!UPT UIADD3 URZ, URZ, URZ, URZ ;  /* 0x0000003f3f3ff290 */ /* 0x000fe4000fffe03f */
[----:B------:R-:W-:Y:S01]  /*bb890*/  STL.64 [R1+0x1e30], R24 ;  /* 0x001e301801007387 */ /* 0x000fe20000100a00 */
[----:B------:R-:W-:Y:S01]  /*bb8a0*/  STL.64 [R1+0x1e38], R26 ;  /* 0x001e381a01007387 */ /* 0x000fe20000100a00 */
[----:B------:R-:W-:-:S05]  /*bb8b0*/  IADD3 R5, P1, R5, R16, RZ ;  /* 0x0000001005057210 */ /* 0x000fca0007f3e0ff */
[----:B------:R-:W-:Y:S01]  /*bb8c0*/  IMAD.X R8, R8, 0x1, R0, P1 ;  /* 0x0000000108087824 */ /* 0x000fe200008e0600 */
[----:B------:R-:W-:Y:S04]  /*bb8d0*/  STL [R1+0x4424], R5 ;  /* 0x0044240501007387 */ /* 0x000fe80000100800 */
[----:B------:R1:W-:Y:S01]  /*bb8e0*/  STL [R1+0x4418], R8 ;  /* 0x0044180801007387 */ /* 0x0003e20000100800 */
[----:B------:R-:W2:Y:S02]  /*bb8f0*/  LDL.LU R17, [R1+0x41d0] ;  /* 0x0041d00001117983 */ /* 0x000ea40000300800 */
[----:B------:R-:W2:Y:S02]  /*bb900*/  LDL.LU R10, [R1+0x41dc] ;  /* 0x0041dc00010a7983 */ /* 0x000ea40000300800 */
[----:B------:R-:W2:Y:S01]  /*bb910*/  LDL.LU R22, [R1+0x41c8] ;  /* 0x0041c80001167983 */ /* 0x000ea20000300800 */
[----:B------:R-:W2:Y:S01]  /*bb920*/  LDL.LU R21, [R1+0x41d4] ;  /* 0x0041d40001157983 */ /* 0x000ea20000300800 */
[----:B------:R-:W2:Y:S02]  /*bb930*/  LDL.LU R14, [R1+0x41cc] ;  /* 0x0041cc00010e7983 */ /* 0x000ea40000300800 */
[----:B------:R-:W-:-:S02]  /*bb940*/  IMAD.MOV.U32 R7, RZ, RZ, R8 ;  /* 0x000000ffff077224 */ /* 0x000fc400078e0008 */
[----:B-1----:R-:W2:Y:S01]  /*bb950*/  LDL.LU R8, [R1+0x43e4] ;  /* 0x0043e40001087983 */ /* 0x002ea20000300800 */
[----:B------:R-:W-:Y:S01]  /*bb960*/  ISETP.GT.AND P1, PT, R3, 0x7, PT ;  /* 0x000000070300780c */ /* 0x000fe20003f24270 */
[----:B------:R-:W-:-:S03]  /*bb970*/  IMAD.MOV.U32 R6, RZ, RZ, R5 ;  /* 0x000000ffff067224 */ /* 0x000fc600078e0005 */
[----:B------:R-:W-:Y:S02]  /*bb980*/  SEL R5, RZ, 0x4, !P1 ;  /* 0x00000004ff057807 */ /* 0x000fe40004800000 */
[----:B------:R1:W-:Y:S02]  /*bb990*/  LDGSTS.E [R4+0x1800], [R6.64], P0 ;  /* 0x0180000006047fae */ /* 0x0003e40008121844 */
[----:B------:R-:W-:Y:S02]  /*bb9a0*/  SEL R5, R5, RZ, !P2 ;  /* 0x000000ff05057207 */ /* 0x000fe40005000000 */
[-C--:B---3--:R-:W-:Y:S02]  /*bb9b0*/  IADD3 R11, P1, R11, R16.reuse, RZ ;  /* 0x000000100b0b7210 */ /* 0x088fe40007f3e0ff */
[-C--:B----4-:R-:W-:Y:S02]  /*bb9c0*/  IADD3 R19, P3, R19, R16.reuse, RZ ;  /* 0x0000001013137210 */ /* 0x090fe40007f7e0ff */
[----:B--2---:R-:W-:-:S02]  /*bb9d0*/  IADD3 R13, P4, R13, R16, RZ ;  /* 0x000000100d0d7210 */ /* 0x004fc40007f9e0ff */
[----:B------:R-:W-:Y:S01]  /*bb9e0*/  IADD3.X R15, R15, R0, RZ, P1, !PT ;  /* 0x000000000f0f7210 */ /* 0x000fe20000ffe4ff */
[----:B------:R-:W-:Y:S01]  /*bb9f0*/  STL [R1+0x423c], R11 ;  /* 0x00423c0b01007387 */ /* 0x000fe20000100800 */
[----:B-1----:R-:W-:Y:S01]  /*bba00*/  IMAD.MOV.U32 R6, RZ, RZ, R11 ;  /* 0x000000ffff067224 */ /* 0x002fe200078e000b */
[----:B------:R-:W-:Y:S02]  /*bba10*/  IADD3 R9, P5, R9, R16, RZ ;  /* 0x0000001009097210 */ /* 0x000fe40007fbe0ff */
[----:B------:R1:W-:Y:S01]  /*bba20*/  STL [R1+0x4230], R15 ;  /* 0x0042300f01007387 */ /* 0x0003e20000100800 */
[----:B------:R-:W-:Y:S02]  /*bba30*/  IMAD.MOV.U32 R7, RZ, RZ, R15 ;  /* 0x000000ffff077224 */ /* 0x000fe400078e000f */
[----:B------:R-:W-:Y:S02]  /*bba40*/  STL [R1+0x4234], R19 ;  /* 0x0042341301007387 */ /* 0x000fe40000100800 */
[----:B------:R-:W-:Y:S01]  /*bba50*/  STL [R1+0x422c], R13 ;  /* 0x00422c0d01007387 */ /* 0x000fe20000100800 */
[----:B------:R2:W-:Y:S04]  /*bba60*/  LDGSTS.E [R4+0x1a00], [R6.64], P0 ;  /* 0x01a0000006047fae */ /* 0x0005e80008121844 */
[----:B-1----:R-:W3:Y:S01]  /*bba70*/  LDL.LU R15, [R1+0x41c0] ;  /* 0x0041c000010f7983 */ /* 0x002ee20000300800 */
[----:B--2---:R-:W-:-:S02]  /*bba80*/  IMAD.MOV.U32 R6, RZ, RZ, R19 ;  /* 0x000000ffff067224 */ /* 0x004fc400078e0013 */
[--C-:B------:R-:W-:Y:S02]  /*bba90*/  IMAD.X R20, R20, 0x1, R0.reuse, P3 ;  /* 0x0000000114147824 */ /* 0x100fe400018e0600 */
[----:B------:R-:W-:Y:S02]  /*bbaa0*/  IMAD.X R18, R18, 0x1, R0, P4 ;  /* 0x0000000112127824 */ /* 0x000fe400020e0600 */
[----:B------:R-:W-:Y:S01]  /*bbab0*/  IMAD.MOV.U32 R7, RZ, RZ, R20 ;  /* 0x000000ffff077224 */ /* 0x000fe200078e0014 */
[----:B------:R-:W-:Y:S01]  /*bbac0*/  STL [R1+0x4228], R20 ;  /* 0x0042281401007387 */ /* 0x000fe20000100800 */
[----:B------:R-:W-:Y:S02]  /*bbad0*/  STL [R1+0x4404], R9 ;  /* 0x0044040901007387 */ /* 0x000fe40000100800 */
[----:B------:R-:W2:Y:S01]  /*bbae0*/  LDL.LU R11, [R1+0x43d8] ;  /* 0x0043d800010b7983 */ /* 0x000ea20000300800 */
[----:B------:R-:W-:Y:S01]  /*bbaf0*/  IADD3.X R12, R12, R0, RZ, P5, !PT ;  /* 0x000000000c0c7210 */ /* 0x000fe20002ffe4ff */
[----:B------:R1:W-:Y:S04]  /*bbb00*/  LDGSTS.E [R4+0x1c00], [R6.64], P0 ;  /* 0x01c0000006047fae */ /* 0x0003e80008121844 */
[----:B------:R4:W-:Y:S01]  /*bbb10*/  STL [R1+0x4220], R18 ;  /* 0x0042201201007387 */ /* 0x0009e20000100800 */
[----:B------:R1:W-:Y:S01]  /*bbb20*/  STL [R1+0x43f8], R12 ;  /* 0x0043f80c01007387 */ /* 0x0003e20000100800 */
[----:B------:R-:W-:Y:S01]  /*bbb30*/  ISETP.NE.U32.AND P1, PT, R5, RZ, PT ;  /* 0x000000ff0500720c */ /* 0x000fe20003f25070 */
[----:B-1----:R-:W-:-:S02]  /*bbb40*/  IMAD.MOV.U32 R6, RZ, RZ, R13 ;  /* 0x000000ffff067224 */ /* 0x002fc400078e000d */
[----:B------:R-:W-:Y:S02]  /*bbb50*/  IMAD.MOV.U32 R7, RZ, RZ, R18 ;  /* 0x000000ffff077224 */ /* 0x000fe400078e0012 */
[----:B----4-:R-:W4:Y:S04]  /*bbb60*/  LDL.LU R18, [R1+0x4170] ;  /* 0x0041700001127983 */ /* 0x010f280000300800 */
[----:B------:R1:W-:Y:S01]  /*bbb70*/  LDGSTS.E [R4+0x1e00], [R6.64], P0 ;  /* 0x01e0000006047fae */ /* 0x0003e20008121844 */
[----:B------:R-:W-:Y:S01]  /*bbb80*/  ISETP.GT.AND P3, PT, R3, 0xb, PT ;  /* 0x0000000b0300780c */ /* 0x000fe20003f64270 */
[----:B-1----:R-:W-:Y:S02]  /*bbb90*/  IMAD.MOV.U32 R7, RZ, RZ, R12 ;  /* 0x000000ffff077224 */ /* 0x002fe400078e000c */
[----:B------:R-:W4:Y:S01]  /*bbba0*/  LDL.LU R12, [R1+0x417c] ;  /* 0x00417c00010c7983 */ /* 0x000f220000300800 */
[----:B------:R-:W4:Y:S02]  /*bbbb0*/  LDL.LU R20, [R1+0x4168] ;  /* 0x0041680001147983 */ /* 0x000f240000300800 */
[----:B------:R-:W4:Y:S01]  /*bbbc0*/  LDL.LU R19, [R1+0x4174] ;  /* 0x0041740001137983 */ /* 0x000f220000300800 */
[----:B------:R-:W-:-:S02]  /*bbbd0*/  SEL R5, RZ, 0x4, !P3 ;  /* 0x00000004ff057807 */ /* 0x000fc40005800000 */
[----:B------:R-:W-:Y:S01]  /*bbbe0*/  MOV R6, R9 ;  /* 0x0000000900067202 */ /* 0x000fe20000000f00 */
[----:B------:R-:W4:Y:S01]  /*bbbf0*/  LDL.LU R13, [R1+0x416c] ;  /* 0x00416c00010d7983 */ /* 0x000f220000300800 */
[----:B------:R-:W4:Y:S03]  /*bbc00*/  LDL.LU R9, [R1+0x43c4] ;  /* 0x0043c40001097983 */ /* 0x000f260000300800 */
[----:B------:R1:W-:Y:S01]  /*bbc10*/  LDGSTS.E [R4+0x3800], [R6.64], P1 ;  /* 0x0380000006047fae */ /* 0x0003e20008921844 */
[-C--:B------:R-:W-:Y:S02]  /*bbc20*/  IADD3 R10, P0, R10, R16.reuse, RZ ;  /* 0x000000100a0a7210 */ /* 0x080fe40007f1e0ff */
[-C--:B------:R-:W-:Y:S02]  /*bbc30*/  IADD3 R21, P3, R21, R16.reuse, RZ ;  /* 0x0000001015157210 */ /* 0x080fe40007f7e0ff */
[-C--:B------:R-:W-:Y:S01]  /*bbc40*/  IADD3 R14, P4, R14, R16.reuse, RZ ;  /* 0x000000100e0e7210 */ /* 0x080fe20007f9e0ff */
[--C-:B------:R-:W-:Y:S01]  /*bbc50*/  IMAD.X R17, R17, 0x1, R0.reuse, P0 ;  /* 0x0000000111117824 */ /* 0x100fe200000e0600 */
[----:B------:R-:W-:Y:S01]  /*bbc60*/  STL [R1+0x41dc], R10 ;  /* 0x0041dc0a01007387 */ /* 0x000fe20000100800 */
[----:B------:R-:W-:Y:S01]  /*bbc70*/  IMAD.X R22, R22, 0x1, R0, P3 ;  /* 0x0000000116167824 */ /* 0x000fe200018e0600 */
[----:B------:R-:W-:-:S02]  /*bbc80*/  IADD3 R8, P5, R8, R16, RZ ;  /* 0x0000001008087210 */ /* 0x000fc40007fbe0ff */
[----:B------:R1:W-:Y:S01]  /*bbc90*/  STL [R1+0x41d0], R17 ;  /* 0x0041d01101007387 */ /* 0x0003e20000100800 */
[----:B------:R-:W-:Y:S01]  /*bbca0*/  STL [R1+0x41d4], R21 ;  /* 0x0041d41501007387 */ /* 0x000fe20000100800 */
[----:B-1----:R-:W-:Y:S02]  /*bbcb0*/  MOV R7, R17 ;  /* 0x0000001100077202 */ /* 0x002fe40000000f00 */
[----:B------:R-:W-:Y:S01]  /*bbcc0*/  STL [R1+0x41cc], R14 ;  /* 0x0041cc0e01007387 */ /* 0x000fe20000100800 */
[----:B------:R-:W-:-:S05]  /*bbcd0*/  IMAD.MOV.U32 R6, RZ, RZ, R10 ;  /* 0x000000ffff067224 */ /* 0x000fca00078e000a */
[----:B------:R1:W-:Y:S04]  /*bbce0*/  LDGSTS.E [R4+0x3a00], [R6.64], P1 ;  /* 0x03a0000006047fae */ /* 0x0003e80008921844 */
[----:B------:R-:W4:Y:S01]  /*bbcf0*/  LDL.LU R17, [R1+0x4160] ;  /* 0x0041600001117983 */ /* 0x000f220000300800 */
[----:B------:R-:W-:Y:S02]  /*bbd00*/  STL [R1+0x41c8], R22 ;  /* 0x0041c81601007387 */ /* 0x000fe40000100800 */
[----:B------:R-:W-:Y:S02]  /*bbd10*/  STL [R1+0x43e4], R8 ;  /* 0x0043e40801007387 */ /* 0x000fe40000100800 */
[----:B------:R-:W4:Y:S02]  /*bbd20*/  LDL.LU R10, [R1+0x43b8] ;  /* 0x0043b800010a7983 */ /* 0x000f240000300800 */
[----:B-1----:R-:W-:-:S02]  /*bbd30*/  IMAD.MOV.U32 R6, RZ, RZ, R21 ;  /* 0x000000ffff067224 */ /* 0x002fc400078e0015 */
[----:B------:R-:W-:Y:S01]  /*bbd40*/  IMAD.MOV.U32 R7, RZ, RZ, R22 ;  /* 0x000000ffff077224 */ /* 0x000fe200078e0016 */
[----:B------:R-:W-:-:S04]  /*bbd50*/  SEL R5, R5, RZ, !P2 ;  /* 0x000000ff05057207 */ /* 0x000fc80005000000 */
[----:B------:R1:W-:Y:S01]  /*bbd60*/  LDGSTS.E [R4+0x3c00], [R6.64], P1 ;  /* 0x03c0000006047fae */ /* 0x0003e20008921844 */
[----:B------:R-:W-:Y:S02]  /*bbd70*/  ISETP.NE.U32.AND P0, PT, R5, RZ, PT ;  /* 0x000000ff0500720c */ /* 0x000fe40003f05070 */
[----:B-1----:R-:W-:Y:S02]  /*bbd80*/  MOV R6, R14 ;  /* 0x0000000e00067202 */ /* 0x002fe40000000f00 */
[----:B------:R-:W-:-:S04]  /*bbd90*/  ISETP.GT.AND P3, PT, R3, 0xf, PT ;  /* 0x0000000f0300780c */ /* 0x000fc80003f64270 */
[----:B------:R-:W-:Y:S01]  /*bbda0*/  SEL R5, RZ, 0x4, !P3 ;  /* 0x00000004ff057807 */ /* 0x000fe20005800000 */
[----:B---3--:R-:W-:-:S04]  /*bbdb0*/  IMAD.X R15, R15, 0x1, R0, P4 ;  /* 0x000000010f0f7824 */ /* 0x008fc800020e0600 */
[----:B------:R-:W-:Y:S01]  /*bbdc0*/  IMAD.MOV.U32 R7, RZ, RZ, R15 ;  /* 0x000000ffff077224 */ /* 0x000fe200078e000f */
[----:B------:R1:W-:Y:S04]  /*bbdd0*/  STL [R1+0x41c0], R15 ;  /* 0x0041c00f01007387 */ /* 0x0003e80000100800 */
[----:B------:R3:W-:Y:S01]  /*bbde0*/  LDGSTS.E [R4+0x3e00], [R6.64], P1 ;  /* 0x03e0000006047fae */ /* 0x0007e20008921844 */
[----:B--2---:R-:W-:-:S04]  /*bbdf0*/  IMAD.X R11, R11, 0x1, R0, P5 ;  /* 0x000000010b0b7824 */ /* 0x004fc800028e0600 */
[----:B---3--:R-:W-:Y:S01]  /*bbe00*/  IMAD.MOV.U32 R7, RZ, RZ, R11 ;  /* 0x000000ffff077224 */ /* 0x008fe200078e000b */
[----:B------:R2:W-:Y:S01]  /*bbe10*/  STL [R1+0x43d8], R11 ;  /* 0x0043d80b01007387 */ /* 0x0005e20000100800 */
[----:B-1----:R-:W3:Y:S02]  /*bbe20*/  LDL.LU R15, [R1+0x4110] ;  /* 0x00411000010f7983 */ /* 0x002ee40000300800 */
[----:B------:R-:W-:-:S05]  /*bbe30*/  IMAD.MOV.U32 R6, RZ, RZ, R8 ;  /* 0x000000ffff067224 */ /* 0x000fca00078e0008 */
[----:B------:R1:W-:Y:S04]  /*bbe40*/  LDGSTS.E [R4+0x5800], [R6.64], P0 ;  /* 0x0580000006047fae */ /* 0x0003e80008121844 */
[----:B--2---:R-:W2:Y:S01]  /*bbe50*/  LDL.LU R11, [R1+0x411c] ;  /* 0x00411c00010b7983 */ /* 0x004ea20000300800 */
[----:B------:R-:W3:Y:S02]  /*bbe60*/  LDL.LU R22, [R1+0x4108] ;  /* 0x0041080001167983 */ /* 0x000ee40000300800 */
[----:B------:R-:W3:Y:S02]  /*bbe70*/  LDL.LU R21, [R1+0x4114] ;  /* 0x0041140001157983 */ /* 0x000ee40000300800 */
[----:B------:R-:W3:Y:S01]  /*bbe80*/  LDL.LU R14, [R1+0x410c] ;  /* 0x00410c00010e7983 */ /* 0x000ee20000300800 */
[----:B------:R-:W3:Y:S01]  /*bbe90*/  LDL.LU R8, [R1+0x43a4] ;  /* 0x0043a40001087983 */ /* 0x000ee20000300800 */
[----:B----4-:R-:W-:-:S02]  /*bbea0*/  IADD3 R12, P1, R12, R16, RZ ;  /* 0x000000100c0c7210 */ /* 0x010fc40007f3e0ff */
[----:B------:R-:W-:-:S03]  /*bbeb0*/  IADD3 R19, P3, R19, R16, RZ ;  /* 0x0000001013137210 */ /* 0x000fc60007f7e0ff */
[----:B------:R-:W-:Y:S02]  /*bbec0*/  IMAD.X R18, R18, 0x1, R0, P1 ;  /* 0x0000000112127824 */ /* 0x000fe400008e0600 */
[----:B-1----:R-:W-:Y:S01]  /*bbed0*/  IMAD.MOV.U32 R6, RZ, RZ, R12 ;  /* 0x000000ffff067224 */ /* 0x002fe200078e000c */
[----:B------:R-:W-:Y:S01]  /*bbee0*/  IADD3.X R20, R20, R0, RZ, P3, !PT ;  /* 0x0000000014147210 */ /* 0x000fe20001ffe4ff */
[----:B------:R-:W-:Y:S01]  /*bbef0*/  IMAD.MOV.U32 R7, RZ, RZ, R18 ;  /* 0x000000ffff077224 */ /* 0x000fe200078e0012 */
[-C--:B------:R-:W-:Y:S01]  /*bbf00*/  IADD3 R13, P4, R13, R16.reuse, RZ ;  /* 0x000000100d0d7210 */ /* 0x080fe20007f9e0ff */
[----:B------:R-:W-:Y:S01]  /*bbf10*/  STL [R1+0x417c], R12 ;  /* 0x00417c0c01007387 */ /* 0x000fe20000100800 */
[----:B------:R1:W-:Y:S03]  /*bbf20*/  STL [R1+0x4170], R18 ;  /* 0x0041701201007387 */ /* 0x0003e60000100800 */
[----:B------:R4:W-:Y:S01]  /*bbf30*/  LDGSTS.E [R4+0x5a00], [R6.64], P0 ;  /* 0x05a0000006047fae */ /* 0x0009e20008121844 */
[----:B------:R-:W-:Y:S01]  /*bbf40*/  STL [R1+0x4174], R19 ;  /* 0x0041741301007387 */ /* 0x000fe20000100800 */
[----:B------:R-:W-:Y:S01]  /*bbf50*/  IADD3 R9, P5, R9, R16, RZ ;  /* 0x0000001009097210 */ /* 0x000fe20007fbe0ff */
[----:B------:R-:W-:Y:S01]  /*bbf60*/  STL [R1+0x416c], R13 ;  /* 0x00416c0d01007387 */ /* 0x000fe20000100800 */
[----:B-1----:R-:W3:Y:S01]  /*bbf70*/  LDL.LU R18, [R1+0x4100] ;  /* 0x0041000001127983 */ /* 0x002ee20000300800 */
[----:B----4-:R-:W-:Y:S01]  /*bbf80*/  MOV R6, R19 ;  /* 0x0000001300067202 */ /* 0x010fe20000000f00 */
[----:B------:R-:W-:-:S02]  /*bbf90*/  IMAD.MOV.U32 R7, RZ, RZ, R20 ;  /* 0x000000ffff077224 */ /* 0x000fc400078e0014 */
[----:B------:R-:W-:Y:S01]  /*bbfa0*/  STL [R1+0x4168], R20 ;  /* 0x0041681401007387 */ /* 0x000fe20000100800 */
[----:B------:R-:W-:Y:S02]  /*bbfb0*/  STL [R1+0x43c4], R9 ;  /* 0x0043c40901007387 */ /* 0x000fe40000100800 */
[----:B------:R-:W4:Y:S01]  /*bbfc0*/  LDL.LU R12, [R1+0x4398] ;  /* 0x00439800010c7983 */ /* 0x000f220000300800 */
[----:B------:R1:W-:Y:S02]  /*bbfd0*/  LDGSTS.E [R4+0x5c00], [R6.64], P0 ;  /* 0x05c0000006047fae */ /* 0x0003e40008121844 */
[----:B-1----:R-:W-:Y:S02]  /*bbfe0*/  IMAD.MOV.U32 R6, RZ, RZ, R13 ;  /* 0x000000ffff067224 */ /* 0x002fe400078e000d */
[--C-:B------:R-:W-:Y:S02]  /*bbff0*/  IMAD.X R17, R17, 0x1, R0.reuse, P4 ;  /* 0x0000000111117824 */ /* 0x100fe400020e0600 */
[----:B------:R-:W-:-:S02]  /*bc000*/  IMAD.X R10, R10, 0x1, R0, P5 ;  /* 0x000000010a0a7824 */ /* 0x000fc400028e0600 */
[----:B------:R-:W-:Y:S01]  /*bc010*/  IMAD.MOV.U32 R7, RZ, RZ, R17 ;  /* 0x000000ffff077224 */ /* 0x000fe200078e0011 */
[----:B------:R1:W-:Y:S02]  /*bc020*/  STL [R1+0x4160], R17 ;  /* 0x0041601101007387 */ /* 0x0003e40000100800 */
[----:B------:R1:W-:Y:S02]  /*bc030*/  STL [R1+0x43b8], R10 ;  /* 0x0043b80a01007387 */ /* 0x0003e40000100800 */
[----:B------:R1:W-:Y:S04]  /*bc040*/  LDGSTS.E [R4+0x5e00], [R6.64], P0 ;  /* 0x05e0000006047fae */ /* 0x0003e80008121844 */
[----:B-1----:R-:W4:Y:S01]  /*bc050*/  LDL.LU R17, [R1+0x40b0] ;  /* 0x0040b00001117983 */ /* 0x002f220000300800 */
[----:B------:R-:W-:-:S03]  /*bc060*/  MOV R7, R10 ;  /* 0x0000000a00077202 */ /* 0x000fc60000000f00 */
[----:B------:R-:W4:Y:S01]  /*bc070*/  LDL.LU R10, [R1+0x40bc] ;  /* 0x0040bc00010a7983 */ /* 0x000f220000300800 */
[----:B------:R-:W4:Y:S02]  /*bc080*/  LDL.LU R20, [R1+0x40a8] ;  /* 0x0040a80001147983 */ /* 0x000f240000300800 */
[----:B------:R-:W4:Y:S02]  /*bc090*/  LDL.LU R19, [R1+0x40b4] ;  /* 0x0040b40001137983 */ /* 0x000f240000300800 */
[----:B------:R-:W4:Y:S02]  /*bc0a0*/  LDL.LU R13, [R1+0x40ac] ;  /* 0x0040ac00010d7983 */ /* 0x000f240000300800 */
[----:B------:R-:W-:Y:S02]  /*bc0b0*/  IMAD.MOV.U32 R6, RZ, RZ, R9 ;  /* 0x000000ffff067224 */ /* 0x000fe400078e0009 */
[----:B------:R-:W4:Y:S01]  /*bc0c0*/  LDL.LU R9, [R1+0x4384] ;  /* 0x0043840001097983 */ /* 0x000f220000300800 */
[----:B------:R-:W-:-:S02]  /*bc0d0*/  SEL R5, R5, RZ, !P2 ;  /* 0x000000ff05057207 */ /* 0x000fc40005000000 */
[----:B------:R-:W-:Y:S02]  /*bc0e0*/  ISETP.GT.AND P3, PT, R3, 0x13, PT ;  /* 0x000000130300780c */ /* 0x000fe40003f64270 */
[----:B------:R-:W-:Y:S02]  /*bc0f0*/  ISETP.NE.U32.AND P1, PT, R5, RZ, PT ;  /* 0x000000ff0500720c */ /* 0x000fe40003f25070 */
[----:B------:R-:W-:-:S11]  /*bc100*/  SEL R5, RZ, 0x4, !P3 ;  /* 0x00000004ff057807 */ /* 0x000fd60005800000 */
[----:B------:R1:W-:Y:S01]  /*bc110*/  LDGSTS.E [R4+0x7800], [R6.64], P1 ;  /* 0x0780000006047fae */ /* 0x0003e20008921844 */
[----:B------:R-:W-:Y:S02]  /*bc120*/  SEL R5, R5, RZ, !P2 ;  /* 0x000000ff05057207 */ /* 0x000fe40005000000 */
[-C--:B--2---:R-:W-:Y:S02]  /*bc130*/  IADD3 R11, P0, R11, R16.reuse, RZ ;  /* 0x000000100b0b7210 */ /* 0x084fe40007f1e0ff */
[-C--:B---3--:R-:W-:Y:S02]  /*bc140*/  IADD3 R21, P3, R21, R16.reuse, RZ ;  /* 0x0000001015157210 */ /* 0x088fe40007f7e0ff */
[-C--:B------:R-:W-:Y:S01]  /*bc150*/  IADD3 R14, P4, R14, R16.reuse, RZ ;  /* 0x000000100e0e7210 */ /* 0x080fe20007f9e0ff */
[--C-:B------:R-:W-:Y:S01]  /*bc160*/  IMAD.X R15, R15, 0x1, R0.reuse, P0 ;  /* 0x000000010f0f7824 */ /* 0x100fe200000e0600 */
[----:B------:R-:W-:Y:S01]  /*bc170*/  STL [R1+0x411c], R11 ;  /* 0x00411c0b01007387 */ /* 0x000fe20000100800 */
[----:B------:R-:W-:Y:S01]  /*bc180*/  IMAD.X R22, R22, 0x1, R0, P3 ;  /* 0x0000000116167824 */ /* 0x000fe200018e0600 */
[----:B------:R-:W-:-:S02]  /*bc190*/  IADD3 R8, P5, R8, R16, RZ ;  /* 0x0000001008087210 */ /* 0x000fc40007fbe0ff */
[----:B------:R2:W-:Y:S01]  /*bc1a0*/  STL [R1+0x4110], R15 ;  /* 0x0041100f01007387 */ /* 0x0005e20000100800 */
[----:B------:R-:W-:Y:S02]  /*bc1b0*/  STL [R1+0x4114], R21 ;  /* 0x0041141501007387 */ /* 0x000fe40000100800 */
[----:B-1----:R-:W-:Y:S02]  /*bc1c0*/  IMAD.MOV.U32 R7, RZ, RZ, R15 ;  /* 0x000000ffff077224 */ /* 0x002fe400078e000f */
[----:B------:R-:W-:Y:S02]  /*bc1d0*/  STL [R1+0x410c], R14 ;  /* 0x00410c0e01007387 */ /* 0x000fe40000100800 */
[----:B------:R-:W-:-:S05]  /*bc1e0*/  IMAD.MOV.U32 R6, RZ, RZ, R11 ;  /* 0x000000ffff067224 */ /* 0x000fca00078e000b */
[----:B------:R1:W-:Y:S04]  /*bc1f0*/  LDGSTS.E [R4+0x7a00], [R6.64], P1 ;  /* 0x07a0000006047fae */ /* 0x0003e80008921844 */
[----:B--2---:R-:W2:Y:S01]  /*bc200*/  LDL.LU R15, [R1+0x40a0] ;  /* 0x0040a000010f7983 */ /* 0x004ea20000300800 */
[----:B------:R-:W-:Y:S02]  /*bc210*/  STL [R1+0x4108], R22 ;  /* 0x0041081601007387 */ /* 0x000fe40000100800 */
[----:B------:R-:W-:Y:S02]  /*bc220*/  STL [R1+0x43a4], R8 ;  /* 0x0043a40801007387 */ /* 0x000fe40000100800 */
[----:B------:R-:W3:Y:S02]  /*bc230*/  LDL.LU R11, [R1+0x4378] ;  /* 0x00437800010b7983 */ /* 0x000ee40000300800 */
[----:B-1----:R-:W-:-:S02]  /*bc240*/  IMAD.MOV.U32 R6, RZ, RZ, R21 ;  /* 0x000000ffff067224 */ /* 0x002fc400078e0015 */
[----:B------:R-:W-:-:S05]  /*bc250*/  IMAD.MOV.U32 R7, RZ, RZ, R22 ;  /* 0x000000ffff077224 */ /* 0x000fca00078e0016 */
[----:B------:R1:W-:Y:S01]  /*bc260*/  LDGSTS.E [R4+0x7c00], [R6.64], P1 ;  /* 0x07c0000006047fae */ /* 0x0003e20008921844 */
[----:B------:R-:W-:Y:S02]  /*bc270*/  IADD3.X R18, R18, R0, RZ, P4, !PT ;  /* 0x0000000012127210 */ /* 0x000fe400027fe4ff */
[----:B------:R-:W-:Y:S01]  /*bc280*/  ISETP.NE.U32.AND P0, PT, R5, RZ, PT ;  /* 0x000000ff0500720c */ /* 0x000fe20003f05070 */
[----:B----4-:R-:W-:Y:S02]  /*bc290*/  IMAD.X R12, R12, 0x1, R0, P5 ;  /* 0x000000010c0c7824 */ /* 0x010fe400028e0600 */
[----:B-1----:R-:W-:Y:S01]  /*bc2a0*/  IMAD.MOV.U32 R6, RZ, RZ, R14 ;  /* 0x000000ffff067224 */ /* 0x002fe200078e000e */
[----:B------:R-:W-:Y:S01]  /*bc2b0*/  MOV R7, R18 ;  /* 0x0000001200077202 */ /* 0x000fe20000000f00 */
[----:B------:R1:W-:Y:S01]  /*bc2c0*/  STL [R1+0x4100], R18 ;  /* 0x0041001201007387 */ /* 0x0003e20000100800 */
[----:B------:R4:W-:Y:S01]  /*bc2d0*/  STL [R1+0x4398], R12 ;  /* 0x0043980c01007387 */ /* 0x0009e20000100800 */
[----:B------:R-:W-:-:S02]  /*bc2e0*/  ISETP.GT.AND P3, PT, R3, 0x17, PT ;  /* 0x000000170300780c */ /* 0x000fc40003f64270 */
[----:B------:R4:W-:Y:S02]  /*bc2f0*/  LDGSTS.E [R4+0x7e00], [R6.64], P1 ;  /* 0x07e0000006047fae */ /* 0x0009e40008921844 */
[----:B------:R-:W-:Y:S02]  /*bc300*/  SEL R5, RZ, 0x4, !P3 ;  /* 0x00000004ff057807 */ /* 0x000fe40005800000 */
[----:B-1----:R-:W3:Y:S01]  /*bc310*/  LDL.LU R18, [R1+0x4050] ;  /* 0x0040500001127983 */ /* 0x002ee20000300800 */
[----:B----4-:R-:W-:-:S03]  /*bc320*/  IMAD.MOV.U32 R7, RZ, RZ, R12 ;  /* 0x000000ffff077224 */ /* 0x010fc600078e000c */
[----:B------:R-:W4:Y:S01]  /*bc330*/  LDL.LU R12, [R1+0x405c] ;  /* 0x00405c00010c7983 */ /* 0x000f220000300800 */
[----:B------:R-:W4:Y:S02]  /*bc340*/  LDL.LU R22, [R1+0x4048] ;  /* 0x0040480001167983 */ /* 0x000f240000300800 */
[----:B------:R-:W4:Y:S02]  /*bc350*/  LDL.LU R21, [R1+0x4054] ;  /* 0x0040540001157983 */ /* 0x000f240000300800 */
[----:B------:R-:W-:Y:S01]  /*bc360*/  IMAD.MOV.U32 R6, RZ, RZ, R8 ;  /* 0x000000ffff067224 */ /* 0x000fe200078e0008 */
[----:B------:R-:W4:Y:S01]  /*bc370*/  LDL.LU R14, [R1+0x404c] ;  /* 0x00404c00010e7983 */ /* 0x000f220000300800 */
[----:B------:R-:W4:Y:S03]  /*bc380*/  LDL.LU R8, [R1+0x4364] ;  /* 0x0043640001087983 */ /* 0x000f260000300800 */
[----:B------:R1:W-:Y:S01]  /*bc390*/  LDGSTS.E [R4+0x9800], [R6.64], P0 ;  /* 0x0980000006047fae */ /* 0x0003e20008121844 */
[----:B------:R-:W-:-:S02]  /*bc3a0*/  IADD3 R10, P1, R10, R16, RZ ;  /* 0x000000100a0a7210 */ /* 0x000fc40007f3e0ff */
[-C--:B------:R-:W-:Y:S02]  /*bc3b0*/  IADD3 R19, P3, R19, R16.reuse, RZ ;  /* 0x0000001013137210 */ /* 0x080fe40007f7e0ff */
[-C--:B------:R-:W-:Y:S01]  /*bc3c0*/  IADD3 R13, P4, R13, R16.reuse, RZ ;  /* 0x000000100d0d7210 */ /* 0x080fe20007f9e0ff */
[--C-:B------:R-:W-:Y:S01]  /*bc3d0*/  IMAD.X R17, R17, 0x1, R0.reuse, P1 ;  /* 0x0000000111117824 */ /* 0x100fe200008e0600 */
[----:B------:R-:W-:Y:S01]  /*bc3e0*/  STL [R1+0x40bc], R10 ;  /* 0x0040bc0a01007387 */ /* 0x000fe20000100800 */
[----:B------:R-:W-:Y:S01]  /*bc3f0*/  IMAD.X R20, R20, 0x1, R0, P3 ;  /* 0x0000000114147824 */ /* 0x000fe200018e0600 */
[----:B------:R-:W-:Y:S02]  /*bc400*/  IADD3 R9, P5, R9, R16, RZ ;  /* 0x0000001009097210 */ /* 0x000fe40007fbe0ff */
[----:B------:R1:W-:Y:S01]  /*bc410*/  STL [R1+0x40b0], R17 ;  /* 0x0040b01101007387 */ /* 0x0003e20000100800 */
[----:B------:R-:W-:Y:S02]  /*bc420*/  STL [R1+0x40b4], R19 ;  /* 0x0040b41301007387 */ /* 0x000fe40000100800 */
[----:B-1----:R-:W-:Y:S01]  /*bc430*/  IMAD.MOV.U32 R7, RZ, RZ, R17 ;  /* 0x000000ffff077224 */ /* 0x002fe200078e0011 */
[----:B------:R1:W-:Y:S01]  /*bc440*/  STL [R1+0x40ac], R13 ;  /* 0x0040ac0d01007387 */ /* 0x0003e20000100800 */
[----:B------:R-:W-:-:S05]  /*bc450*/  MOV R6, R10 ;  /* 0x0000000a00067202 */ /* 0x000fca0000000f00 */
[----:B------:R1:W-:Y:S04]  /*bc460*/  LDGSTS.E [R4+0x9a00], [R6.64], P0 ;  /* 0x09a0000006047fae */ /* 0x0003e80008121844 */
[----:B------:R-:W4:Y:S01]  /*bc470*/  LDL.LU R17, [R1+0x4040] ;  /* 0x0040400001117983 */ /* 0x000f220000300800 */
[----:B------:R-:W-:Y:S02]  /*bc480*/  STL [R1+0x40a8], R20 ;  /* 0x0040a81401007387 */ /* 0x000fe40000100800 */
[----:B------:R2:W-:Y:S02]  /*bc490*/  STL [R1+0x4384], R9 ;  /* 0x0043840901007387 */ /* 0x0005e40000100800 */
[----:B------:R-:W4:Y:S02]  /*bc4a0*/  LDL.LU R10, [R1+0x4358] ;  /* 0x00435800010a7983 */ /* 0x000f240000300800 */
[----:B-1----:R-:W-:Y:S01]  /*bc4b0*/  IMAD.MOV.U32 R6, RZ, RZ, R19 ;  /* 0x000000ffff067224 */ /* 0x002fe200078e0013 */
[----:B------:R-:W-:-:S05]  /*bc4c0*/  MOV R7, R20 ;  /* 0x0000001400077202 */ /* 0x000fca0000000f00 */
[----:B------:R1:W-:Y:S01]  /*bc4d0*/  LDGSTS.E [R4+0x9c00], [R6.64], P0 ;  /* 0x09c0000006047fae */ /* 0x0003e20008121844 */
[----:B------:R-:W-:Y:S01]  /*bc4e0*/  SEL R5, R5, RZ, !P2 ;  /* 0x000000ff05057207 */ /* 0x000fe20005000000 */
[----:B-1----:R-:W-:-:S03]  /*bc4f0*/  IMAD.MOV.U32 R6, RZ, RZ, R13 ;  /* 0x000000ffff067224 */ /* 0x002fc600078e000d */
[----:B------:R-:W-:Y:S02]  /*bc500*/  ISETP.NE.U32.AND P1, PT, R5, RZ, PT ;  /* 0x000000ff0500720c */ /* 0x000fe40003f25070 */
[----:B------:R-:W-:-:S04]  /*bc510*/  ISETP.GT.AND P3, PT, R3, 0x1b, PT ;  /* 0x0000001b0300780c */ /* 0x000fc80003f64270 */
[----:B------:R-:W-:Y:S01]  /*bc520*/  SEL R5, RZ, 0x4, !P3 ;  /* 0x00000004ff057807 */ /* 0x000fe20005800000 */
[--C-:B--2---:R-:W-:Y:S02]  /*bc530*/  IMAD.X R15, R15, 0x1, R0.reuse, P4 ;  /* 0x000000010f0f7824 */ /* 0x104fe400020e0600 */
[----:B---3--:R-:W-:Y:S02]  /*bc540*/  IMAD.X R11, R11, 0x1, R0, P5 ;  /* 0x000000010b0b7824 */ /* 0x008fe400028e0600 */
[----:B------:R-:W-:Y:S01]  /*bc550*/  IMAD.MOV.U32 R7, RZ, RZ, R15 ;  /* 0x000000ffff077224 */ /* 0x000fe200078e000f */
[----:B------:R1:W-:Y:S02]  /*bc560*/  STL [R1+0x40a0], R15 ;  /* 0x0040a00f01007387 */ /* 0x0003e40000100800 */
[----:B------:R2:W-:Y:S02]  /*bc570*/  STL [R1+0x4378], R11 ;  /* 0x0043780b01007387 */ /* 0x0005e40000100800 */
[----:B------:R-:W3:Y:S01]  /*bc580*/  LDL.LU R13, [R1+0x3ff0] ;  /* 0x003ff000010d7983 */ /* 0x000ee20000300800 */
[----:B------:R1:W-:Y:S02]  /*bc590*/  LDGSTS.E [R4+0x9e00], [R6.64], P0 ;  /* 0x09e0000006047fae */ /* 0x0003e40008121844 */
[----:B-1----:R-:W-:-:S02]  /*bc5a0*/  IMAD.MOV.U32 R6, RZ, RZ, R9 ;  /* 0x000000ffff067224 */ /* 0x002fc400078e0009 */
[----:B------:R-:W3:Y:S01]  /*bc5b0*/  LDL.LU R9, [R1+0x3ffc] ;  /* 0x003ffc0001097983 */ /* 0x000ee20000300800 */
[----:B------:R-:W3:Y:S02]  /*bc5c0*/  LDL.LU R20, [R1+0x3fe8] ;  /* 0x003fe80001147983 */ /* 0x000ee40000300800 */
[----:B------:R-:W3:Y:S02]  /*bc5d0*/  LDL.LU R19, [R1+0x3ff4] ;  /* 0x003ff40001137983 */ /* 0x000ee40000300800 */
[----:B------:R-:W3:Y:S02]  /*bc5e0*/  LDL.LU R15, [R1+0x3fec] ;  /* 0x003fec00010f7983 */ /* 0x000ee40000300800 */
[----:B------:R-:W-:Y:S02]  /*bc5f0*/  IMAD.MOV.U32 R7, RZ, RZ, R11 ;  /* 0x000000ffff077224 */ /* 0x000fe400078e000b */
[----:B--2---:R-:W2:Y:S04]  /*bc600*/  LDL.LU R11, [R1+0x4344] ;  /* 0x00434400010b7983 */ /* 0x004ea80000300800 */
[----:B------:R1:W-:Y:S01]  /*bc610*/  LDGSTS.E [R4+0xb800], [R6.64], P1 ;  /* 0x0b80000006047fae */ /* 0x0003e20008921844 */
[----:B----4-:R-:W-:-:S02]  /*bc620*/  IADD3 R12, P0, R12, R16, RZ ;  /* 0x000000100c0c7210 */ /* 0x010fc40007f1e0ff */
[----:B------:R-:W-:Y:S02]  /*bc630*/  IADD3 R21, P3, R21, R16, RZ ;  /* 0x0000001015157210 */ /* 0x000fe40007f7e0ff */
[----:B------:R-:W-:Y:S02]  /*bc640*/  IADD3.X R18, R18, R0, RZ, P0, !PT ;  /* 0x0000000012127210 */ /* 0x000fe400007fe4ff */
[-C--:B------:R-:W-:Y:S01]  /*bc650*/  IADD3 R14, P4, R14, R16.reuse, RZ ;  /* 0x000000100e0e7210 */ /* 0x080fe20007f9e0ff */
[----:B------:R-:W-:Y:S01]  /*bc660*/  STL [R1+0x405c], R12 ;  /* 0x00405c0c01007387 */ /* 0x000fe20000100800 */
[----:B------:R-:W-:Y:S02]  /*bc670*/  IMAD.X R22, R22, 0x1, R0, P3 ;  /* 0x0000000116167824 */ /* 0x000fe400018e0600 */
[----:B------:R4:W-:Y:S01]  /*bc680*/  STL [R1+0x4050], R18 ;  /* 0x0040501201007387 */ /* 0x0009e20000100800 */
[----:B------:R-:W-:Y:S01]  /*bc690*/  IADD3 R8, P5, R8, R16, RZ ;  /* 0x0000001008087210 */ /* 0x000fe20007fbe0ff */
[----:B-1----:R-:W-:-:S02]  /*bc6a0*/  IMAD.MOV.U32 R6, RZ, RZ, R12 ;  /* 0x000000ffff067224 */ /* 0x002fc400078e000c */
[----:B------:R-:W-:Y:S01]  /*bc6b0*/  IMAD.MOV.U32 R7, RZ, RZ, R18 ;  /* 0x000000ffff077224 */ /* 0x000fe200078e0012 */
[----:B------:R-:W-:Y:S01]  /*bc6c0*/  STL [R1+0x4054], R21 ;  /* 0x0040541501007387 */ /* 0x000fe20000100800 */
[----:B------:R-:W-:Y:S03]  /*bc6d0*/  STL [R1+0x404c], R14 ;  /* 0x00404c0e01007387 */ /* 0x000fe60000100800 */
[----:B------:R1:W-:Y:S04]  /*bc6e0*/  LDGSTS.E [R4+0xba00], [R6.64], P1 ;  /* 0x0ba0000006047fae */ /* 0x0003e80008921844 */
[----:B----4-:R-:W4:Y:S01]  /*bc6f0*/  LDL.LU R18, [R1+0x3fe0] ;  /* 0x003fe00001127983 */ /* 0x010f220000300800 */
[----:B------:R-:W-:Y:S02]  /*bc700*/  STL [R1+0x4048], R22 ;  /* 0x0040481601007387 */ /* 0x000fe40000100800 */
[----:B------:R-:W-:Y:S02]  /*bc710*/  STL [R1+0x4364], R8 ;  /* 0x0043640801007387 */ /* 0x000fe40000100800 */
[----:B------:R-:W4:Y:S02]  /*bc720*/  LDL.LU R12, [R1+0x4338] ;  /* 0x00433800010c7983 */ /* 0x000f240000300800 */
[----:B-1----:R-:W-:-:S02]  /*bc730*/  IMAD.MOV.U32 R6, RZ, RZ, R21 ;  /* 0x000000ffff067224 */ /* 0x002fc400078e0015 */
[----:B------:R-:W-:-:S05]  /*bc740*/  IMAD.MOV.U32 R7, RZ, RZ, R22 ;  /* 0x000000ffff077224 */ /* 0x000fca00078e0016 */
[----:B------:R1:W-:Y:S02]  /*bc750*/  LDGSTS.E [R4+0xbc00], [R6.64], P1 ;  /* 0x0bc0000006047fae */ /* 0x0003e40008921844 */
[----:B-1----:R-:W-:Y:S02]  /*bc760*/  IMAD.MOV.U32 R6, RZ, RZ, R14 ;  /* 0x000000ffff067224 */ /* 0x002fe400078e000e */
[----:B------:R-:W-:Y:S01]  /*bc770*/  IMAD.X R17, R17, 0x1, R0, P4 ;  /* 0x0000000111117824 */ /* 0x000fe200020e0600 */
[----:B------:R-:W-:-:S03]  /*bc780*/  IADD3.X R10, R10, R0, RZ, P5, !PT ;  /* 0x000000000a0a7210 */ /* 0x000fc60002ffe4ff */
[----:B------:R-:W-:Y:S01]  /*bc790*/  IMAD.MOV.U32 R7, RZ, RZ, R17 ;  /* 0x000000ffff077224 */ /* 0x000fe200078e0011 */
[----:B------:R1:W-:Y:S01]  /*bc7a0*/  STL [R1+0x4040], R17 ;  /* 0x0040401101007387 */ /* 0x0003e20000100800 */
[----:B------:R1:W-:Y:S03]  /*bc7b0*/  STL [R1+0x4358], R10 ;  /* 0x0043580a01007387 */ /* 0x0003e60000100800 */
[----:B------:R1:W-:Y:S04]  /*bc7c0*/  LDGSTS.E [R4+0xbe00], [R6.64], P1 ;  /* 0x0be0000006047fae */ /* 0x0003e80008921844 */
[----:B-1----:R-:W4:Y:S01]  /*bc7d0*/  LDL.LU R17, [R1+0x3f90] ;  /* 0x003f900001117983 */ /* 0x002f220000300800 */
[----:B------:R-:W4:Y:S02]  /*bc7e0*/  LDL.LU R14, [R1+0x3f9c] ;  /* 0x003f9c00010e7983 */ /* 0x000f240000300800 */
[----:B------:R-:W4:Y:S02]  /*bc7f0*/  LDL.LU R22, [R1+0x3f88] ;  /* 0x003f880001167983 */ /* 0x000f240000300800 */
[----:B------:R-:W4:Y:S02]  /*bc800*/  LDL.LU R21, [R1+0x3f94] ;  /* 0x003f940001157983 */ /* 0x000f240000300800 */
[----:B------:R-:W-:-:S02]  /*bc810*/  IMAD.MOV.U32 R7, RZ, RZ, R10 ;  /* 0x000000ffff077224 */ /* 0x000fc400078e000a */
[----:B------:R-:W4:Y:S01]  /*bc820*/  LDL.LU R10, [R1+0x3f8c] ;  /* 0x003f8c00010a7983 */ /* 0x000f220000300800 */
[----:B------:R-:W-:Y:S02]  /*bc830*/  MOV R6, R8 ;  /* 0x0000000800067202 */ /* 0x000fe40000000f00 */
[----:B------:R-:W4:Y:S01]  /*bc840*/  LDL.LU R8, [R1+0x4324] ;  /* 0x0043240001087983 */ /* 0x000f220000300800 */
[----:B------:R-:W-:Y:S02]  /*bc850*/  SEL R5, R5, RZ, !P2 ;  /* 0x000000ff05057207 */ /* 0x000fe40005000000 */
[----:B------:R-:W-:Y:S02]  /*bc860*/  ISETP.GT.AND P3, PT, R3, 0x1f, PT ;  /* 0x0000001f0300780c */ /* 0x000fe40003f64270 */
[----:B------:R-:W-:Y:S02]  /*bc870*/  ISETP.NE.U32.AND P0, PT, R5, RZ, PT ;  /* 0x000000ff0500720c */ /* 0x000fe40003f05070 */
[----:B------:R-:W-:-:S11]  /*bc880*/  SEL R5, RZ, 0x4, !P3 ;  /* 0x00000004ff057807 */ /* 0x000fd60005800000 */
[----:B------:R1:W-:Y:S01]  /*bc890*/  LDGSTS.E [R4+0xd800], [R6.64], P0 ;  /* 0x0d80000006047fae */ /* 0x0003e20008121844 */
[----:B------:R-:W-:Y:S02]  /*bc8a0*/  SEL R5, R5, RZ, !P2 ;  /* 0x000000ff05057207 */ /* 0x000fe40005000000 */
[-C--:B---3--:R-:W-:Y:S02]  /*bc8b0*/  IADD3 R9, P1, R9, R16.reuse, RZ ;  /* 0x0000001009097210 */ /* 0x088fe40007f3e0ff */
[-C--:B------:R-:W-:Y:S02]  /*bc8c0*/  IADD3 R19, P3, R19, R16.reuse, RZ ;  /* 0x0000001013137210 */ /* 0x080fe40007f7e0ff */
[-C--:B------:R-:W-:Y:S01]  /*bc8d0*/  IADD3 R15, P4, R15, R16.reuse, RZ ;  /* 0x000000100f0f7210 */ /* 0x080fe20007f9e0ff */
[--C-:B------:R-:W-:Y:S01]  /*bc8e0*/  IMAD.X R13, R13, 0x1, R0.reuse, P1 ;  /* 0x000000010d0d7824 */ /* 0x100fe200008e0600 */
[----:B------:R-:W-:Y:S01]  /*bc8f0*/  STL [R1+0x3ffc], R9 ;  /* 0x003ffc0901007387 */ /* 0x000fe20000100800 */
[----:B------:R-:W-:Y:S01]  /*bc900*/  IMAD.X R20, R20, 0x1, R0, P3 ;  /* 0x0000000114147824 */ /* 0x000fe200018e0600 */
[----:B--2---:R-:W-:-:S02]  /*bc910*/  IADD3 R11, P5, R11, R16, RZ ;  /* 0x000000100b0b7210 */ /* 0x004fc40007fbe0ff */
[----:B------:R2:W-:Y:S01]  /*bc920*/  STL [R1+0x3ff0], R13 ;  /* 0x003ff00d01007387 */ /* 0x0005e20000100800 */
[----:B------:R-:W-:Y:S01]  /*bc930*/  STL [R1+0x3ff4], R19 ;  /* 0x003ff41301007387 */ /* 0x000fe20000100800 */
[----:B-1----:R-:W-:Y:S01]  /*bc940*/  MOV R7, R13 ;  /* 0x0000000d00077202 */ /* 0x002fe20000000f00 */
[----:B------:R-:W-:Y:S02]  /*bc950*/  STL [R1+0x3fec], R15 ;  /* 0x003fec0f01007387 */ /* 0x000fe40000100800 */
[----:B------:R-:W-:-:S05]  /*bc960*/  IMAD.MOV.U32 R6, RZ, RZ, R9 ;  /* 0x000000ffff067224 */ /* 0x000fca00078e0009 */
[----:B------:R1:W-:Y:S04]  /*bc970*/  LDGSTS.E [R4+0xda00], [R6.64], P0 ;  /* 0x0da0000006047fae */ /* 0x0003e80008121844 */
[----:B--2---:R-:W2:Y:S01]  /*bc980*/  LDL.LU R13, [R1+0x3f80] ;  /* 0x003f8000010d7983 */ /* 0x004ea20000300800 */
[----:B------:R3:W-:Y:S02]  /*bc990*/  STL [R1+0x3fe8], R20 ;  /* 0x003fe81401007387 */ /* 0x0007e40000100800 */
[----:B------:R-:W-:Y:S02]  /*bc9a0*/  STL [R1+0x4344], R11 ;  /* 0x0043440b01007387 */ /* 0x000fe40000100800 */
[----:B------:R-:W2:Y:S02]  /*bc9b0*/  LDL.LU R9, [R1+0x4318] ;  /* 0x0043180001097983 */ /* 0x000ea40000300800 */
[----:B-1----:R-:W-:-:S02]  /*bc9c0*/  IMAD.MOV.U32 R6, RZ, RZ, R19 ;  /* 0x000000ffff067224 */ /* 0x002fc400078e0013 */
[----:B------:R-:W-:-:S05]  /*bc9d0*/  IMAD.MOV.U32 R7, RZ, RZ, R20 ;  /* 0x000000ffff077224 */ /* 0x000fca00078e0014 */
[----:B------:R1:W-:Y:S01]  /*bc9e0*/  LDGSTS.E [R4+0xdc00], [R6.64], P0 ;  /* 0x0dc0000006047fae */ /* 0x0003e20008121844 */
[--C-:B----4-:R-:W-:Y:S02]  /*bc9f0*/  IMAD.X R18, R18, 0x1, R0.reuse, P4 ;  /* 0x0000000112127824 */ /* 0x110fe400020e0600 */
[----:B------:R-:W-:Y:S01]  /*bca00*/  IMAD.X R12, R12, 0x1, R0, P5 ;  /* 0x000000010c0c7824 */ /* 0x000fe200028e0600 */
[----:B-1----:R-:W-:Y:S01]  /*bca10*/  MOV R6, R15 ;  /* 0x0000000f00067202 */ /* 0x002fe20000000f00 */
[----:B------:R-:W-:Y:S01]  /*bca20*/  IMAD.MOV.U32 R7, RZ, RZ, R18 ;  /* 0x000000ffff077224 */ /* 0x000fe200078e0012 */
[----:B------:R1:W-:Y:S02]  /*bca30*/  STL [R1+0x3fe0], R18 ;  /* 0x003fe01201007387 */ /* 0x0003e40000100800 */
[----:B------:R4:W-:Y:S01]  /*bca40*/  STL [R1+0x4338], R12 ;  /* 0x0043380c01007387 */ /* 0x0009e20000100800 */
[----:B------:R-:W-:Y:S01]  /*bca50*/  ISETP.NE.U32.AND P1, PT, R5, RZ, PT ;  /* 0x000000ff0500720c */ /* 0x000fe20003f25070 */
[----:B---3--:R-:W3:Y:S01]  /*bca60*/  LDL.LU R20, [R1+0x3f30] ;  /* 0x003f300001147983 */ /* 0x008ee20000300800 */
[----:B------:R4:W-:Y:S04]  /*bca70*/  LDGSTS.E [R4+0xde00], [R6.64], P0 ;  /* 0x0de0000006047fae */ /* 0x0009e80008121844 */
[----:B------:R-:W3:Y:S01]  /*bca80*/  LDL.LU R19, [R1+0x3f3c] ;  /* 0x003f3c0001137983 */ /* 0x000ee20000300800 */
[----:B------:R-:W-:-:S03]  /*bca90*/  ISETP.GT.AND P3, PT, R3, 0x23, PT ;  /* 0x000000230300780c */ /* 0x000fc60003f64270 */
[----:B-1----:R-:W3:Y:S01]  /*bcaa0*/  LDL.LU R18, [R1+0x3f28] ;  /* 0x003f280001127983 */ /* 0x002ee20000300800 */
[----:B------:R-:W-:Y:S01]  /*bcab0*/  SEL R5, RZ, 0x4, !P3 ;  /* 0x00000004ff057807 */ /* 0x000fe20005800000 */
[----:B----4-:R-:W-:Y:S02]  /*bcac0*/  IMAD.MOV.U32 R6, RZ, RZ, R11 ;  /* 0x000000ffff067224 */ /* 0x010fe400078e000b */
[----:B------:R-:W-:Y:S01]  /*bcad0*/  IMAD.MOV.U32 R7, RZ, RZ, R12 ;  /* 0x000000ffff077224 */ /* 0x000fe200078e000c */
[----:B------:R-:W3:Y:S01]  /*bcae0*/  LDL.LU R11, [R1+0x3f34] ;  /* 0x003f3400010b7983 */ /* 0x000ee20000300800 */
[----:B------:R-:W3:Y:S02]  /*bcaf0*/  LDL.LU R15, [R1+0x3f2c] ;  /* 0x003f2c00010f7983 */ /* 0x000ee40000300800 */
[----:B------:R-:W3:Y:S01]  /*bcb00*/  LDL.LU R12, [R1+0x4304] ;  /* 0x00430400010c7983 */ /* 0x000ee20000300800 */
[----:B------:R1:W-:Y:S01]  /*bcb10*/  LDGSTS.E [R4+0xf800], [R6.64], P1 ;  /* 0x0f80000006047fae */ /* 0x0003e20008921844 */
[----:B------:R-:W-:-:S02]  /*bcb20*/  IADD3 R14, P0, R14, R16, RZ ;  /* 0x000000100e0e7210 */ /* 0x000fc40007f1e0ff */
[----:B------:R-:W-:-:S03]  /*bcb30*/  IADD3 R21, P3, R21, R16, RZ ;  /* 0x0000001015157210 */ /* 0x000fc60007f7e0ff */
[----:B------:R-:W-:Y:S01]  /*bcb40*/  IMAD.X R17, R17, 0x1, R0, P0 ;  /* 0x0000000111117824 */ /* 0x000fe200000e0600 */
[----:B------:R-:W-:Y:S01]  /*bcb50*/  IADD3 R10, P4, R10, R16, RZ ;  /* 0x000000100a0a7210 */ /* 0x000fe20007f9e0ff */
[----:B------:R-:W-:Y:S01]  /*bcb60*/  STL [R1+0x3f9c], R14 ;  /* 0x003f9c0e01007387 */ /* 0x000fe20000100800 */
[----:B------:R-:W-:Y:S02]  /*bcb70*/  IADD3.X R22, R22, R0, RZ, P3, !PT ;  /* 0x0000000016167210 */ /* 0x000fe40001ffe4ff */
[----:B------:R1:W-:Y:S01]  /*bcb80*/  STL [R1+0x3f90], R17 ;  /* 0x003f901101007387 */ /* 0x0003e20000100800 */
[----:B------:R-:W-:Y:S01]  /*bcb90*/  IADD3 R8, P5, R8, R16, RZ ;  /* 0x0000001008087210 */ /* 0x000fe20007fbe0ff */
[----:B------:R-:W-:Y:S01]  /*bcba0*/  STL [R1+0x3f94], R21 ;  /* 0x003f941501007387 */ /* 0x000fe20000100800 */
[----:B-1----:R-:W-:Y:S02]  /*bcbb0*/  IMAD.MOV.U32 R7, RZ, RZ, R17 ;  /* 0x000000ffff077224 */ /* 0x002fe400078e0011 */
[----:B------:R1:W-:Y:S02]  /*bcbc0*/  STL [R1+0x3f8c], R10 ;  /* 0x003f8c0a01007387 */ /* 0x0003e40000100800 */
[----:B------:R-:W-:Y:S01]  /*bcbd0*/  IMAD.MOV.U32 R6, RZ, RZ, R14 ;  /* 0x000000ffff067224 */ /* 0x000fe200078e000e */
[----:B------:R-:W3:Y:S01]  /*bcbe0*/  LDL.LU R17, [R1+0x3f20] ;  /* 0x003f200001117983 */ /* 0x000ee20000300800 */
[----:B------:R-:W-:Y:S02]  /*bcbf0*/  STL [R1+0x3f88], R22 ;  /* 0x003f881601007387 */ /* 0x000fe40000100800 */
[----:B------:R1:W-:Y:S02]  /*bcc00*/  STL [R1+0x4324], R8 ;  /* 0x0043240801007387 */ /* 0x0003e40000100800 */
[----:B------:R-:W3:Y:S01]  /*bcc10*/  LDL.LU R14, [R1+0x42f8] ;  /* 0x0042f800010e7983 */ /* 0x000ee20000300800 */
[----:B------:R1:W-:Y:S02]  /*bcc20*/  LDGSTS.E [R4+0xfa00], [R6.64], P1 ;  /* 0x0fa0000006047fae */ /* 0x0003e40008921844 */
[----:B-1----:R-:W-:Y:S01]  /*bcc30*/  MOV R6, R21 ;  /* 0x0000001500067202 */ /* 0x002fe20000000f00 */
[----:B------:R-:W-:-:S05]  /*bcc40*/  IMAD.MOV.U32 R7, RZ, RZ, R22 ;  /* 0x000000ffff077224 */ /* 0x000fca00078e0016 */
[----:B------:R1:W-:Y:S01]  /*bcc50*/  LDGSTS.E [R4+0xfc00], [R6.64], P1 ;  /* 0x0fc0000006047fae */ /* 0x0003e20008921844 */
[----:B------:R-:W-:Y:S01]  /*bcc60*/  SEL R5, R5, RZ, !P2 ;  /* 0x000000ff05057207 */ /* 0x000fe20005000000 */
[----:B-1----:R-:W-:-:S03]  /*bcc70*/  IMAD.MOV.U32 R6, RZ, RZ, R10 ;  /* 0x000000ffff067224 */ /* 0x002fc600078e000a */
[----:B------:R-:W-:Y:S02]  /*bcc80*/  ISETP.NE.U32.AND P0, PT, R5, RZ, PT ;  /* 0x000000ff0500720c */ /* 0x000fe40003f05070 */
[----:B------:R-:W-:-:S04]  /*bcc90*/  ISETP.GT.AND P3, PT, R3, 0x27, PT ;  /* 0x000000270300780c */ /* 0x000fc80003f64270 */
[----:B------:R-:W-:Y:S01]  /*bcca0*/  SEL R5, RZ, 0x4, !P3 ;  /* 0x00000004ff057807 */ /* 0x000fe20005800000 */
[--C-:B--2---:R-:W-:Y:S02]  /*bccb0*/  IMAD.X R13, R13, 0x1, R0.reuse, P4 ;  /* 0x000000010d0d7824 */ /* 0x104fe400020e0600 */
[----:B------:R-:W-:Y:S02]  /*bccc0*/  IMAD.X R9, R9, 0x1, R0, P5 ;  /* 0x0000000109097824 */ /* 0x000fe400028e0600 */
[----:B------:R-:W-:Y:S01]  /*bccd0*/  IMAD.MOV.U32 R7, RZ, RZ, R13 ;  /* 0x000000ffff077224 */ /* 0x000fe200078e000d */
[----:B------:R1:W-:Y:S02]  /*bcce0*/  STL [R1+0x3f80], R13 ;  /* 0x003f800d01007387 */ /* 0x0003e40000100800 */
[----:B------:R2:W-:Y:S02]  /*bccf0*/  STL [R1+0x4318], R9 ;  /* 0x0043180901007387 */ /* 0x0005e40000100800 */
[----:B------:R-:W4:Y:S01]  /*bcd00*/  LDL.LU R10, [R1+0x3ed0] ;  /* 0x003ed000010a7983 */ /* 0x000f220000300800 */
[----:B------:R1:W-:Y:S02]  /*bcd10*/  LDGSTS.E [R4+0xfe00], [R6.64], P1 ;  /* 0x0fe0000006047fae */ /* 0x0003e40008921844 */
[----:B-1----:R-:W-:-:S02]  /*bcd20*/  IMAD.MOV.U32 R6, RZ, RZ, R8 ;  /* 0x000000ffff067224 */ /* 0x002fc400078e0008 */
[----:B------:R-:W4:Y:S01]  /*bcd30*/  LDL.LU R8, [R1+0x3edc] ;  /* 0x003edc0001087983 */ /* 0x000f220000300800 */
[----:B------:R-:W4:Y:S02]  /*bcd40*/  LDL.LU R25, [R1+0x3ec8] ;  /* 0x003ec80001197983 */ /* 0x000f240000300800 */
[----:B------:R-:W4:Y:S01]  /*bcd50*/  LDL.LU R13, [R1+0x3ed4] ;  /* 0x003ed400010d7983 */ /* 0x000f220000300800 */
[----:B------:R-:W-:Y:S02]  /*bcd60*/  MOV R7, R9 ;  /* 0x0000000900077202 */ /* 0x000fe40000000f00 */
[----:B--2---:R-:W2:Y:S04]  /*bcd70*/  LDL.LU R9, [R1+0x3ecc] ;  /* 0x003ecc0001097983 */ /* 0x004ea80000300800 */
[----:B------:R1:W-:Y:S01]  /*bcd80*/  LDGSTS.E [R4+0x11800], [R6.64], P0 ;  /* 0x1180000006047fae */ /* 0x0003e20008121844 */
[----:B---3--:R-:W-:-:S05]  /*bcd90*/  IADD3 R19, P1, R19, R16, RZ ;  /* 0x0000001013137210 */ /* 0x008fca0007f3e0ff */
[--C-:B------:R-:W-:Y:S01]  /*bcda0*/  IMAD.X R20, R20, 0x1, R0.reuse, P1 ;  /* 0x0000000114147824 */ /* 0x100fe200008e0600 */
[----:B------:R-:W-:Y:S01]  /*bcdb0*/  STL [R1+0x3f3c], R19 ;  /* 0x003f3c1301007387 */ /* 0x000fe20000100800 */
[----:B-1----:R-:W-:Y:S01]  /*bcdc0*/  IMAD.MOV.U32 R6, RZ, RZ, R19 ;  /* 0x000000ffff067224 */ /* 0x002fe200078e0013 */
[-C--:B------:R-:W-:Y:S02]  /*bcdd0*/  IADD3 R11, P3, R11, R16.reuse, RZ ;  /* 0x000000100b0b7210 */ /* 0x080fe40007f7e0ff */
[-C--:B------:R-:W-:Y:S01]  /*bcde0*/  IADD3 R15, P4, R15, R16.reuse, RZ ;  /* 0x000000100f0f7210 */ /* 0x080fe20007f9e0ff */
[----:B------:R-:W-:Y:S02]  /*bcdf0*/  STL [R1+0x3f30], R20 ;  /* 0x003f301401007387 */ /* 0x000fe40000100800 */
[----:B------:R1:W-:Y:S01]  /*bce00*/  STL [R1+0x3f34], R11 ;  /* 0x003f340b01007387 */ /* 0x0003e20000100800 */
[----:B------:R-:W-:Y:S01]  /*bce10*/  IADD3 R12, P5, R12, R16, RZ ;  /* 0x000000100c0c7210 */ /* 0x000fe20007fbe0ff */
[----:B------:R-:W-:-:S02]  /*bce20*/  IMAD.X R18, R18, 0x1, R0, P3 ;  /* 0x0000000112127824 */ /* 0x000fc400018e0600 */
[----:B------:R-:W-:Y:S01]  /*bce30*/  IMAD.MOV.U32 R7, RZ, RZ, R20 ;  /* 0x000000ffff077224 */ /* 0x000fe200078e0014 */
[----:B------:R-:W-:Y:S01]  /*bce40*/  STL [R1+0x3f2c], R15 ;  /* 0x003f2c0f01007387 */ /* 0x000fe20000100800 */
[----:B------:R-:W4:Y:S02]  /*bce50*/  LDL.LU R23, [R1+0x3b08] ;  /* 0x003b080001177983 */ /* 0x000f240000300800 */
[----:B------:R-:W-:Y:S02]  /*bce60*/  STL [R1+0x3f28], R18 ;  /* 0x003f281201007387 */ /* 0x000fe40000100800 */
[----:B------:R-:W-:Y:S01]  /*bce70*/  STL [R1+0x4304], R12 ;  /* 0x0043040c01007387 */ /* 0x000fe20000100800 */
[----:B------:R1:W-:Y:S04]  /*bce80*/  LDGSTS.E [R4+0x11a00], [R6.64], P0 ;  /* 0x11a0000006047fae */ /* 0x0003e80008121844 */
[----:B------:R-:W4:Y:S01]  /*bce90*/  LDL.LU R21, [R1+0x3b10] ;  /* 0x003b100001157983 */ /* 0x000f220000300800 */
[----:B-1----:R-:W-:-:S03]  /*bcea0*/  IMAD.MOV.U32 R6, RZ, RZ, R11 ;  /* 0x000000ffff067224 */ /* 0x002fc600078e000b */
[----:B------:R-:W4:Y:S01]  /*bceb0*/  LDL.LU R11, [R1+0x3ec0] ;  /* 0x003ec000010b7983 */ /* 0x000f220000300800 */
[----:B------:R-:W-:Y:S01]  /*bcec0*/  IADD3.X R17, R17, R0, RZ, P4, !PT ;  /* 0x0000000011117210 */ /* 0x000fe200027fe4ff */
[----:B------:R-:W-:-:S04]  /*bced0*/  IMAD.X R14, R14, 0x1, R0, P5 ;  /* 0x000000010e0e7824 */ /* 0x000fc800028e0600 */
[----:B------:R1:W-:Y:S01]  /*bcee0*/  STL [R1+0x3f20], R17 ;  /* 0x003f201101007387 */ /* 0x0003e20000100800 */
[----:B------:R1:W-:Y:S02]  /*bcef0*/  STL [R1+0x42f8], R14 ;  /* 0x0042f80e01007387 */ /* 0x0003e40000100800 */
[----:B------:R-:W4:Y:S02]  /*bcf00*/  LDL.LU R24, [R1+0x3b04] ;  /* 0x003b040001187983 */ /* 0x000f240000300800 */
[----:B------:R-:W-:Y:S01]  /*bcf10*/  IMAD.MOV.U32 R7, RZ, RZ, R18 ;  /* 0x000000ffff077224 */ /* 0x000fe200078e0012 */
[----:B------:R-:W4:Y:S01]  /*bcf20*/  LDL.LU R22, [R1+0x3b0c] ;  /* 0x003b0c0001167983 */ /* 0x000f220000300800 */
[----:B------:R-:W-:Y:S01]  /*bcf30*/  SEL R5, R5, RZ, !P2 ;  /* 0x000000ff05057207 */ /* 0x000fe20005000000 */
[----:B------:R-:W4:Y:S01]  /*bcf40*/  LDL.LU R20, [R1+0x3b14] ;  /* 0x003b140001147983 */ /* 0x000f220000300800 */
[----:B------:R-:W-:Y:S01]  /*bcf50*/  ISETP.GT.AND P3, PT, R3, 0x2b, PT ;  /* 0x0000002b0300780c */ /* 0x000fe20003f64270 */
[----:B------:R1:W-:Y:S04]  /*bcf60*/  LDGSTS.E [R4+0x11c00], [R6.64], P0 ;  /* 0x11c0000006047fae */ /* 0x0003e80008121844 */
[----:B------:R-:W4:Y:S01]  /*bcf70*/  LDL.LU R19, [R1+0x3b18] ;  /* 0x003b180001137983 */ /* 0x000f220000300800 */
[----:B------:R-:W-:Y:S01]  /*bcf80*/  ISETP.NE.U32.AND P1, PT, R5, RZ, PT ;  /* 0x000000ff0500720c */ /* 0x000fe20003f25070 */
[----:B-1----:R-:W-:Y:S01]  /*bcf90*/  IMAD.MOV.U32 R6, RZ, RZ, R15 ;  /* 0x000000ffff067224 */ /* 0x002fe200078e000f */
[----:B------:R-:W-:-:S02]  /*bcfa0*/  MOV R7, R17 ;  /* 0x0000001100077202 */ /* 0x000fc40000000f00 */
[----:B------:R-:W-:Y:S01]  /*bcfb0*/  SEL R5, RZ, 0x4, !P3 ;  /* 0x00000004ff057807 */ /* 0x000fe20005800000 */
[----:B------:R-:W4:Y:S04]  /*bcfc0*/  LDL.LU R17, [R1+0x3b20] ;  /* 0x003b200001117983 */ /* 0x000f280000300800 */
[----:B------:R1:W-:Y:S02]  /*bcfd0*/  LDGSTS.E [R4+0x11e00], [R6.64], P0 ;  /* 0x11e0000006047fae */ /* 0x0003e40008121844 */
[----:B-1----:R-:W-:Y:S02]  /*bcfe0*/  IMAD.MOV.U32 R7, RZ, RZ, R14 ;  /* 0x000000ffff077224 */ /* 0x002fe400078e000e */
[----:B------:R-:W4:Y:S01]  /*bcff0*/  LDL.LU R14, [R1+0x3b28] ;  /* 0x003b2800010e7983 */ /* 0x000f220000300800 */
[----:B------:R-:W-:-:S05]  /*bd000*/  IMAD.MOV.U32 R6, RZ, RZ, R12 ;  /* 0x000000ffff067224 */ /* 0x000fca00078e000c */
[----:B------:R1:W-:Y:S01]  /*bd010*/  LDGSTS.E [R4+0x13800], [R6.64], P1 ;  /* 0x1380000006047fae */ /* 0x0003e20008921844 */
[-C--:B----4-:R-:W-:Y:S02]  /*bd020*/  IADD3 R8, P0, R8, R16.reuse, RZ ;  /* 0x0000001008087210 */ /* 0x090fe40007f1e0ff */
[----:B------:R-:W-:-:S03]  /*bd030*/  IADD3 R13, P3, R13, R16, RZ ;  /* 0x000000100d0d7210 */ /* 0x000fc60007f7e0ff */
[----:B------:R-:W-:Y:S01]  /*bd040*/  IMAD.X R10, R10, 0x1, R0, P0 ;  /* 0x000000010a0a7824 */ /* 0x000fe200000e0600 */
[----:B------:R-:W-:Y:S01]  /*bd050*/  STL [R1+0x3edc], R8 ;  /* 0x003edc0801007387 */ /* 0x000fe20000100800 */
[----:B--2---:R-:W-:-:S03]  /*bd060*/  IADD3 R9, P4, R9, R16, RZ ;  /* 0x0000001009097210 */ /* 0x004fc60007f9e0ff */
[----:B------:R2:W-:Y:S01]  /*bd070*/  STL [R1+0x3ed0], R10 ;  /* 0x003ed00a01007387 */ /* 0x0005e20000100800 */
[----:B------:R4:W-:Y:S02]  /*bd080*/  STL [R1+0x3ed4], R13 ;  /* 0x003ed40d01007387 */ /* 0x0009e40000100800 */
[----:B------:R-:W3:Y:S02]  /*bd090*/  LDL.LU R18, [R1+0x3b1c] ;  /* 0x003b1c0001127983 */ /* 0x000ee40000300800 */
[----:B------:R-:W-:Y:S01]  /*bd0a0*/  IMAD.X R25, R25, 0x1, R0, P3 ;  /* 0x0000000119197824 */ /* 0x000fe200018e0600 */
[----:B------:R-:W-:Y:S01]  /*bd0b0*/  STL [R1+0x3ecc], R9 ;  /* 0x003ecc0901007387 */ /* 0x000fe20000100800 */
[----:B-1----:R-:W-:Y:S01]  /*bd0c0*/  MOV R6, R8 ;  /* 0x0000000800067202 */ /* 0x002fe20000000f00 */
[----:B------:R-:W-:Y:S02]  /*bd0d0*/  IMAD.MOV.U32 R7, RZ, RZ, R10 ;  /* 0x000000ffff077224 */ /* 0x000fe400078e000a */
[----:B------:R-:W-:Y:S01]  /*bd0e0*/  STL [R1+0x3ec8], R25 ;  /* 0x003ec81901007387 */ /* 0x000fe20000100800 */
[----:B------:R-:W3:Y:S02]  /*bd0f0*/  LDL.LU R15, [R1+0x3b24] ;  /* 0x003b2400010f7983 */ /* 0x000ee40000300800 */
[----:B------:R-:W3:Y:S02]  /*bd100*/  LDL.LU R12, [R1+0x3bb0] ;  /* 0x003bb000010c7983 */ /* 0x000ee40000300800 */
[----:B--2---:R-:W2:Y:S01]  /*bd110*/  LDL.LU R10, [R1+0x3bb8] ;  /* 0x003bb800010a7983 */ /* 0x004ea20000300800 */
[----:B------:R-:W2:Y:S04]  /*bd120*/  LDL.LU R8, [R1+0x3bc0] ;  /* 0x003bc00001087983 */ /* 0x000ea80000300800 */
[----:B------:R1:W-:Y:S01]  /*bd130*/  LDGSTS.E [R4+0x13a00], [R6.64], P1 ;  /* 0x13a0000006047fae */ /* 0x0003e20008921844 */
[----:B----4-:R-:W-:Y:S01]  /*bd140*/  IADD3 R23, P3, R23, R16, RZ ;  /* 0x0000001017177210 */ /* 0x010fe20007f7e0ff */
[----:B-1----:R-:W-:-:S02]  /*bd150*/  IMAD.MOV.U32 R6, RZ, RZ, R13 ;  /* 0x000000ffff067224 */ /* 0x002fc400078e000d */
[----:B------:R-:W-:Y:S02]  /*bd160*/  IMAD.MOV.U32 R7, RZ, RZ, R25 ;  /* 0x000000ffff077224 */ /* 0x000fe400078e0019 */
[----:B------:R-:W-:Y:S01]  /*bd170*/  STL [R1+0x3b08], R23 ;  /* 0x003b081701007387 */ /* 0x000fe20000100800 */
[----:B------:R-:W4:Y:S01]  /*bd180*/  LDL.LU R13, [R1+0x3bac] ;  /* 0x003bac00010d7983 */ /* 0x000f220000300800 */
[----:B------:R-:W-:Y:S02]  /*bd190*/  IADD3 R21, P5, R21, R16, RZ ;  /* 0x0000001015157210 */ /* 0x000fe40007fbe0ff */
[----:B------:R1:W-:Y:S01]  /*bd1a0*/  LDGSTS.E [R4+0x13c00], [R6.64], P1 ;  /* 0x13c0000006047fae */ /* 0x0003e20008921844 */
[----:B------:R-:W-:-:S04]  /*bd1b0*/  IMAD.X R11, R11, 0x1, R0, P4 ;  /* 0x000000010b0b7824 */ /* 0x000fc800020e0600 */
[----:B-1----:R-:W-:Y:S01]  /*bd1c0*/  IMAD.MOV.U32 R7, RZ, RZ, R11 ;  /* 0x000000ffff077224 */ /* 0x002fe200078e000b */
[----:B------:R1:W-:Y:S01]  /*bd1d0*/  STL [R1+0x3ec0], R11 ;  /* 0x003ec00b01007387 */ /* 0x0003e20000100800 */
[----:B------:R-:W-:Y:S02]  /*bd1e0*/  STL [R1+0x3b10], R21 ;  /* 0x003b101501007387 */ /* 0x000fe40000100800 */
[----:B------:R-:W-:Y:S01]  /*bd1f0*/  IMAD.MOV.U32 R6, RZ, RZ, R9 ;  /* 0x000000ffff067224 */ /* 0x000fe200078e0009 */
[----:B------:R-:W-:Y:S01]  /*bd200*/  SEL R5, R5, RZ, !P2 ;  /* 0x000000ff05057207 */ /* 0x000fe20005000000 */
[----:B-1----:R-:W4:Y:S01]  /*bd210*/  LDL.LU R11, [R1+0x3bb4] ;  /* 0x003bb400010b7983 */ /* 0x002f220000300800 */
[----:B------:R-:W-:-:S03]  /*bd220*/  IADD3.X R24, R24, R0, RZ, P3, !PT ;  /* 0x0000000018187210 */ /* 0x000fc60001ffe4ff */
[----:B------:R1:W-:Y:S04]  /*bd230*/  LDGSTS.E [R4+0x13e00], [R6.64], P1 ;  /* 0x13e0000006047fae */ /* 0x0003e80008921844 */
[----:B------:R-:W-:Y:S01]  /*bd240*/  STL [R1+0x3b04], R24 ;  /* 0x003b041801007387 */ /* 0x000fe20000100800 */
[----:B------:R-:W4:Y:S01]  /*bd250*/  LDL.LU R9, [R1+0x3bbc] ;  /* 0x003bbc0001097983 */ /* 0x000f220000300800 */
[----:B------:R-:W-:Y:S02]  /*bd260*/  ISETP.NE.U32.AND P0, PT, R5, RZ, PT ;  /* 0x000000ff0500720c */ /* 0x000fe40003f05070 */
[----:B------:R-:W-:Y:S01]  /*bd270*/  ISETP.GT.AND P1, PT, R3, 0x2f, PT ;  /* 0x0000002f0300780c */ /* 0x000fe20003f24270 */
[----:B------:R-:W-:Y:S02]  /*bd280*/  IMAD.X R22, R22, 0x1, R0, P5 ;  /* 0x0000000116167824 */ /* 0x000fe400028e0600 */
[----:B-1----:R-:W-:Y:S01]  /*bd290*/  IMAD.MOV.U32 R6, RZ, RZ, R23 ;  /* 0x000000ffff067224 */ /* 0x002fe200078e0017 */
[----:B------:R-:W-:-:S02]  /*bd2a0*/  MOV R7, R24 ;  /* 0x0000001800077202 */ /* 0x000fc40000000f00 */
[----:B------:R-:W-:Y:S01]  /*bd2b0*/  SEL R5, RZ, 0x4, !P1 ;  /* 0x00000004ff057807 */ /* 0x000fe20004800000 */
[----:B------:R-:W-:-:S04]  /*bd2c0*/  IADD3 R19, P1, R19, R16, RZ ;  /* 0x0000001013137210 */ /* 0x000fc80007f3e0ff */
[----:B------:R1:W-:Y:S01]  /*bd2d0*/  LDGSTS.E [R4+0x15800], [R6.64], P0 ;  /* 0x1580000006047fae */ /* 0x0003e20008121844 */
[----:B------:R-:W-:Y:S01]  /*bd2e0*/  IMAD.X R20, R20, 0x1, R0, P1 ;  /* 0x0000000114147824 */ /* 0x000fe200008e0600 */
[----:B------:R-:W-:Y:S01]  /*bd2f0*/  IADD3 R17, P3, R17, R16, RZ ;  /* 0x0000001011117210 */ /* 0x000fe20007f7e0ff */
[----:B-1----:R-:W-:Y:S02]  /*bd300*/  IMAD.MOV.U32 R6, RZ, RZ, R21 ;  /* 0x000000ffff067224 */ /* 0x002fe400078e0015 */
[----:B------:R-:W-:-:S05]  /*bd310*/  IMAD.MOV.U32 R7, RZ, RZ, R22 ;  /* 0x000000ffff077224 */ /* 0x000fca00078e0016 */
[----:B------:R1:W-:Y:S01]  /*bd320*/  LDGSTS.E [R4+0x15a00], [R6.64], P0 ;  /* 0x15a0000006047fae */ /* 0x0003e20008121844 */
[----:B------:R-:W-:-:S03]  /*bd330*/  IADD3 R14, P4, R14, R16, RZ ;  /* 0x000000100e0e7210 */ /* 0x000fc60007f9e0ff */
[----:B------:R-:W-:Y:S01]  /*bd340*/  STL [R1+0x3b0c], R22 ;  /* 0x003b0c1601007387 */ /* 0x000fe20000100800 */
[----:B-1----:R-:W-:Y:S01]  /*bd350*/  MOV R6, R19 ;  /* 0x0000001300067202 */ /* 0x002fe20000000f00 */
[----:B------:R-:W-:-:S05]  /*bd360*/  IMAD.MOV.U32 R7, RZ, RZ, R20 ;  /* 0x000000ffff077224 */ /* 0x000fca00078e0014 */
[----:B------:R1:W-:Y:S04]  /*bd370*/  LDGSTS.E [R4+0x15c00], [R6.64], P0 ;  /* 0x15c0000006047fae */ /* 0x0003e80008121844 */
[----:B------:R-:W-:Y:S01]  /*bd380*/  STL [R1+0x3b18], R19 ;  /* 0x003b181301007387 */ /* 0x000fe20000100800 */
[----:B------:R1:W-:Y:S02]  /*bd390*/  STL [R1+0x3b14], R20 ;  /* 0x003b141401007387 */ /* 0x0003e40000100800 */
[----:B------:R-:W-:Y:S01]  /*bd3a0*/  STL [R1+0x3b20], R17 ;  /* 0x003b201101007387 */ /* 0x000fe20000100800 */
[----:B------:R-:W-:Y:S01]  /*bd3b0*/  SEL R5, R5, RZ, !P2 ;  /* 0x000000ff05057207 */ /* 0x000fe20005000000 */
[----:B------:R-:W-:Y:S01]  /*bd3c0*/  STL [R1+0x3b28], R14 ;  /* 0x003b280e01007387 */ /* 0x000fe20000100800 */
[----:B-1----:R-:W-:-:S02]  /*bd3d0*/  IMAD.MOV.U32 R6, RZ, RZ, R17 ;  /* 0x000000ffff067224 */ /* 0x002fc400078e0011 */
[----:B------:R-:W-:Y:S01]  /*bd3e0*/  ISETP.NE.U32.AND P1, PT, R5, RZ, PT ;  /* 0x000000ff0500720c */ /* 0x000fe20003f25070 */
[----:B---3--:R-:W-:-:S04]  /*bd3f0*/  IMAD.X R18, R18, 0x1, R0, P3 ;  /* 0x0000000112127824 */ /* 0x008fc800018e0600 */
[----:B------:R-:W-:Y:S02]  /*bd400*/  IMAD.MOV.U32 R7, RZ, RZ, R18 ;  /* 0x000000ffff077224 */ /* 0x000fe400078e0012 */
[----:B------:R-:W-:Y:S01]  /*bd410*/  IMAD.X R15, R15, 0x1, R0, P4 ;  /* 0x000000010f0f7824 */ /* 0x000fe200020e0600 */
[-C--:B------:R-:W-:Y:S02]  /*bd420*/  IADD3 R12, P3, R12, R16.reuse, RZ ;  /* 0x000000100c0c7210 */ /* 0x080fe40007f7e0ff */
[----:B------:R1:W-:Y:S01]  /*bd430*/  LDGSTS.E [R4+0x15e00], [R6.64], P0 ;  /* 0x15e0000006047fae */ /* 0x0003e20008121844 */
[----:B--2---:R-:W-:-:S03]  /*bd440*/  IADD3 R10, P0, R10, R16, RZ ;  /* 0x000000100a0a7210 */ /* 0x004fc60007f1e0ff */
[----:B------:R-:W-:Y:S01]  /*bd450*/  STL [R1+0x3b1c], R18 ;  /* 0x003b1c1201007387 */ /* 0x000fe20000100800 */
[----:B------:R-:W-:Y:S02]  /*bd460*/  STL [R1+0x3bb0], R12 ;  /* 0x003bb00c01007387 */ /* 0x000fe40000100800 */
[----:B------:R2:W-:Y:S01]  /*bd470*/  STL [R1+0x3b24], R15 ;  /* 0x003b240f01007387 */ /* 0x0005e20000100800 */
[----:B------:R-:W-:Y:S01]  /*bd480*/  IADD3 R8, P4, R8, R16, RZ ;  /* 0x0000001008087210 */ /* 0x000fe20007f9e0ff */
[----:B------:R-:W-:Y:S01]  /*bd490*/  STL [R1+0x3bb8], R10 ;  /* 0x003bb80a01007387 */ /* 0x000fe20000100800 */
[----:B------:R-:W3:Y:S01]  /*bd4a0*/  LDL.LU.64 R28, [R1+0x3a30] ;  /* 0x003a3000011c7983 */ /* 0x000ee20000300a00 */
[----:B----4-:R-:W-:Y:S01]  /*bd4b0*/  IADD3.X R13, R13, R0, RZ, P3, !PT ;  /* 0x000000000d0d7210 */ /* 0x010fe20001ffe4ff */
[----:B-1----:R-:W-:-:S04]  /*bd4c0*/  IMAD.MOV.U32 R6, RZ, RZ, R14 ;  /* 0x000000ffff067224 */ /* 0x002fc800078e000e */
[----:B------:R1:W-:Y:S01]  /*bd4d0*/  STL [R1+0x3bac], R13 ;  /* 0x003bac0d01007387 */ /* 0x0003e20000100800 */
[----:B------:R-:W-:Y:S02]  /*bd4e0*/  STL [R1+0x3bc0], R8 ;  /* 0x003bc00801007387 */ /* 0x000fe40000100800 */
[----:B------:R-:W4:Y:S02]  /*bd4f0*/  LDL.LU.64 R26, [R1+0x3a28] ;  /* 0x003a2800011a7983 */ /* 0x000f240000300a00 */
[----:B------:R-:W4:Y:S02]  /*bd500*/  LDL.LU.64 R20, [R1+0x3a20] ;  /* 0x003a200001147983 */ /* 0x000f240000300a00 */
[----:B------:R-:W-:-:S05]  /*bd510*/  IMAD.MOV.U32 R7, RZ, RZ, R15 ;  /* 0x000000ffff077224 */ /* 0x000fca00078e000f */
[----:B------:R1:W-:Y:S01]  /*bd520*/  LDGSTS.E [R4+0x17800], [R6.64], P1 ;  /* 0x1780000006047fae */ /* 0x0003e20008921844 */
[----:B------:R-:W-:Y:S01]  /*bd530*/  IMAD.X R11, R11, 0x1, R0, P0 ;  /* 0x000000010b0b7824 */ /* 0x000fe200000e0600 */
[----:B-1----:R-:W-:Y:S01]  /*bd540*/  MOV R6, R12 ;  /* 0x0000000c00067202 */ /* 0x002fe20000000f00 */
[----:B------:R-:W-:-:S03]  /*bd550*/  IMAD.MOV.U32 R7, RZ, RZ, R13 ;  /* 0x000000ffff077224 */ /* 0x000fc600078e000d */
[----:B------:R1:W-:Y:S01]  /*bd560*/  STL [R1+0x3bb4], R11 ;  /* 0x003bb40b01007387 */ /* 0x0003e20000100800 */
[----:B--2---:R-:W2:Y:S03]  /*bd570*/  LDL.LU.64 R14, [R1+0x3a18] ;  /* 0x003a1800010e7983 */ /* 0x004ea60000300a00 */
[----:B------:R1:W-:Y:S02]  /*bd580*/  LDGSTS.E [R4+0x17a00], [R6.64], P1 ;  /* 0x17a0000006047fae */ /* 0x0003e40008921844 */
[----:B-1----:R-:W-:Y:S02]  /*bd590*/  IMAD.MOV.U32 R6, RZ, RZ, R10 ;  /* 0x000000ffff067224 */ /* 0x002fe400078e000a */
[----:B------:R-:W-:-:S05]  /*bd5a0*/  IMAD.MOV.U32 R7, RZ, RZ, R11 ;  /* 0x000000ffff077224 */ /* 0x000fca00078e000b */
[----:B------:R1:W-:Y:S01]  /*bd5b0*/  LDGSTS.E [R4+0x17c00], [R6.64], P1 ;  /* 0x17c0000006047fae */ /* 0x0003e20008921844 */
[----:B------:R-:W-:-:S05]  /*bd5c0*/  IMAD.X R9, R9, 0x1, R0, P4 ;  /* 0x0000000109097824 */ /* 0x000fca00020e0600 */
[----:B------:R2:W-:Y:S01]  /*bd5d0*/  STL [R1+0x3bbc], R9 ;  /* 0x003bbc0901007387 */ /* 0x0005e20000100800 */
[----:B------:R-:W2:Y:S02]  /*bd5e0*/  LDL.LU.64 R12, [R1+0x3a10] ;  /* 0x003a1000010c7983 */ /* 0x000ea40000300a00 */
[----:B------:R-:W2:Y:S02]  /*bd5f0*/  LDL.LU.64 R18, [R1+0x3a08] ;  /* 0x003a080001127983 */ /* 0x000ea40000300a00 */
[----:B------:R-:W2:Y:S01]  /*bd600*/  LDL.LU.64 R16, [R1+0x3a00] ;  /* 0x003a000001107983 */ /* 0x000ea20000300a00 */
[----:B------:R-:W2:Y:S01]  /*bd610*/  LDL.LU.64 R24, [R1+0x39f8] ;  /* 0x0039f80001187983 */ /* 0x000ea20000300a00 */
[----:B------:R-:W2:Y:S02]  /*bd620*/  LDL.LU.64 R30, [R1+0x39f0] ;  /* 0x0039f000011e7983 */ /* 0x000ea40000300a00 */
[----:B-1----:R-:W-:Y:S01]  /*bd630*/  IMAD.MOV.U32 R6, RZ, RZ, R8 ;  /* 0x000000ffff067224 */ /* 0x002fe200078e0008 */
[----:B------:R-:W-:Y:S01]  /*bd640*/  MOV R7, R9 ;  /* 0x0000000900077202 */ /* 0x000fe20000000f00 */
[----:B------:R-:W2:Y:S01]  /*bd650*/  LDL.LU.64 R22, [R1+0x39e8] ;  /* 0x0039e80001167983 */ /* 0x000ea20000300a00 */
[----:B------:R-:W2:Y:S03]  /*bd660*/  LDL.LU.64 R10, [R1+0x39e0] ;  /* 0x0039e000010a7983 */ /* 0x000ea60000300a00 */
[----:B------:R1:W-:Y:S04]  /*bd670*/  LDGSTS.E [R4+0x17e00], [R6.64], P1 ;  /* 0x17e0000006047fae */ /* 0x0003e80008921844 */
[----:B-1----:R-:W2:Y:S01]  /*bd680*/  LDL.LU.64 R6, [R1+0x39d8] ;  /* 0x0039d80001067983 */ /* 0x002ea20000300a00 */
[----:B------:R-:W-:Y:S01]  /*bd690*/  IMAD.MOV.U32 R152, RZ, RZ, c[0x0][0x18c] ;  /* 0x00006300ff987624 */ /* 0x000fe200078e00ff */
[----:B------:R-:W-:-:S03]  /*bd6a0*/  ISETP.GT.AND P0, PT, R3, 0x33, PT ;  /* 0x000000330300780c */ /* 0x000fc60003f04270 */
[----:B------:R-:W-:Y:S01]  /*bd6b0*/  IMAD.SHL.U32 R8, R152, 0x40, RZ ;  /* 0x0000004098087824 */ /* 0x000fe200078e00ff */
[----:B------:R-:W-:-:S03]  /*bd6c0*/  SEL R5, RZ, 0x4, !P0 ;  /* 0x00000004ff057807 */ /* 0x000fc60004000000 */
[----:B------:R-:W-:Y:S01]  /*bd6d0*/  IMAD.SHL.U32 R8, R8, 0x4, RZ ;  /* 0x0000000408087824 */ /* 0x000fe200078e00ff */
[----:B------:R-:W-:Y:S02]  /*bd6e0*/  SEL R5, R5, RZ, !P2 ;  /* 0x000000ff05057207 */ /* 0x000fe40005000000 */
[----:B------:R-:W-:Y:S02]  /*bd6f0*/  ISETP.GT.AND P5, PT, R3, 0x37, PT ;  /* 0x000000370300780c */ /* 0x000fe40003fa4270 */
[----:B------:R-:W-:Y:S02]  /*bd700*/  ISETP.NE.U32.AND P1, PT, R5, RZ, PT ;  /* 0x000000ff0500720c */ /* 0x000fe40003f25070 */
[----:B------:R-:W-:Y:S01]  /*bd710*/  SEL R5, RZ, 0x4, !P5 ;  /* 0x00000004ff057807 */ /* 0x000fe20006800000 */
[----:B---3--:R-:W-:-:S05]  /*bd720*/  IADD3 R127, P6, R28, R8, RZ ;  /* 0x000000081c7f7210 */ /* 0x008fca0007fde0ff */
[--C-:B------:R-:W-:Y:S02]  /*bd730*/  IMAD.X R32, R29, 0x1, R2.reuse, P6 ;  /* 0x000000011d207824 */ /* 0x100fe400030e0602 */
[----:B------:R-:W3:Y:S01]  /*bd740*/  LDL.LU.64 R28, [R1+0x39d0] ;  /* 0x0039d000011c7983 */ /* 0x000ee20000300a00 */
[-C--:B----4-:R-:W-:Y:S02]  /*bd750*/  IADD3 R36, P5, R26, R8.reuse, RZ ;  /* 0x000000081a247210 */ /* 0x090fe40007fbe0ff */
[----:B------:R-:W-:Y:S02]  /*bd760*/  IADD3 R38, P6, R20, R8, RZ ;  /* 0x0000000814267210 */ /* 0x000fe40007fde0ff */
[----:B------:R-:W-:Y:S02]  /*bd770*/  IADD3.X R33, R27, R2, RZ, P5, !PT ;  /* 0x000000021b217210 */ /* 0x000fe40002ffe4ff */
[----:B------:R-:W4:Y:S01]  /*bd780*/  LDL.LU.64 R26, [R1+0x39c8] ;  /* 0x0039c800011a7983 */ /* 0x000f220000300a00 */
[----:B------:R-:W-:-:S02]  /*bd790*/  IMAD.X R37, R21, 0x1, R2, P6 ;  /* 0x0000000115257824 */ /* 0x000fc400030e0602 */
[----:B------:R-:W4:Y:S01]  /*bd7a0*/  LDL.LU.64 R20, [R1+0x39c0] ;  /* 0x0039c00001147983 */ /* 0x000f220000300a00 */
[----:B--2---:R-:W-:-:S05]  /*bd7b0*/  IADD3 R40, P5, R14, R8, RZ ;  /* 0x000000080e287210 */ /* 0x004fca0007fbe0ff */
[----:B------:R-:W-:Y:S02]  /*bd7c0*/  IMAD.X R39, R15, 0x1, R2, P5 ;  /* 0x000000010f277824 */ /* 0x000fe400028e0602 */
[----:B------:R-:W2:Y:S01]  /*bd7d0*/  LDL.LU.64 R14, [R1+0x39b8] ;  /* 0x0039b800010e7983 */ /* 0x000ea20000300a00 */
[-C--:B------:R-:W-:Y:S02]  /*bd7e0*/  IADD3 R42, P6, R12, R8.reuse, RZ ;  /* 0x000000080c2a7210 */ /* 0x080fe40007fde0ff */
[----:B------:R-:W-:-:S03]  /*bd7f0*/  IADD3 R44, P5, R18, R8, RZ ;  /* 0x00000008122c7210 */ /* 0x000fc60007fbe0ff */
[--C-:B------:R-:W-:Y:S02]  /*bd800*/  IMAD.X R41, R13, 0x1, R2.reuse, P6 ;  /* 0x000000010d297824 */ /* 0x100fe400030e0602 */
[----:B------:R-:W2:Y:S01]  /*bd810*/  LDL.LU.64 R12, [R1+0x39b0] ;  /* 0x0039b000010c7983 */ /* 0x000ea20000300a00 */
[----:B------:R-:W-:Y:S02]  /*bd820*/  IMAD.X R43, R19, 0x1, R2, P5 ;  /* 0x00000001132b7824 */ /* 0x000fe400028e0602 */
[----:B------:R-:W2:Y:S01]  /*bd830*/  LDL.LU.64 R18, [R1+0x39a8] ;  /* 0x0039a80001127983 */ /* 0x000ea20000300a00 */
[-C--:B------:R-:W-:Y:S02]  /*bd840*/  IADD3 R46, P6, R16, R8.reuse, RZ ;  /* 0x00000008102e7210 */ /* 0x080fe40007fde0ff */
[----:B------:R-:W-:Y:S02]  /*bd850*/  IADD3 R48, P5, R24, R8, RZ ;  /* 0x0000000818307210 */ /* 0x000fe40007fbe0ff */
[----:B------:R-:W-:-:S02]  /*bd860*/  IADD3.X R45, R17, R2, RZ, P6, !PT ;  /* 0x00000002112d7210 */ /* 0x000fc400037fe4ff */
[----:B------:R-:W2:Y:S01]  /*bd870*/  LDL.LU.64 R16, [R1+0x39a0] ;  /* 0x0039a00001107983 */ /* 0x000ea20000300a00 */
[-C--:B------:R-:W-:Y:S01]  /*bd880*/  IADD3 R50, P6, R30, R8.reuse, RZ ;  /* 0x000000081e327210 */ /* 0x080fe20007fde0ff */
[--C-:B------:R-:W-:Y:S01]  /*bd890*/  IMAD.X R47, R25, 0x1, R2.reuse, P5 ;  /* 0x00000001192f7824 */ /* 0x100fe200028e0602 */
[-C--:B------:R-:W-:Y:S01]  /*bd8a0*/  IADD3 R52, P5, R22, R8.reuse, RZ ;  /* 0x0000000816347210 */ /* 0x080fe20007fbe0ff */
[----:B------:R-:W2:Y:S02]  /*bd8b0*/  LDL.LU.64 R24, [R1+0x3998] ;  /* 0x0039980001187983 */ /* 0x000ea40000300a00 */
[--C-:B------:R-:W-:Y:S01]  /*bd8c0*/  IMAD.X R49, R31, 0x1, R2.reuse, P6 ;  /* 0x000000011f317824 */ /* 0x100fe200030e0602 */
[-C--:B------:R-:W-:Y:S01]  /*bd8d0*/  IADD3 R54, P6, R10, R8.reuse, RZ ;  /* 0x000000080a367210 */ /* 0x080fe20007fde0ff */
[----:B------:R-:W2:Y:S01]  /*bd8e0*/  LDL.LU.64 R30, [R1+0x3990] ;  /* 0x00399000011e7983 */ /* 0x000ea20000300a00 */
[--C-:B------:R-:W-:Y:S02]  /*bd8f0*/  IMAD.X R51, R23, 0x1, R2.reuse, P5 ;  /* 0x0000000117337824 */ /* 0x100fe400028e0602 */
[----:B------:R-:W2:Y:S01]  /*bd900*/  LDL.LU.64 R22, [R1+0x3988] ;  /* 0x0039880001167983 */ /* 0x000ea20000300a00 */
[----:B------:R-:W-:Y:S01]  /*bd910*/  IADD3 R56, P5, R6, R8, RZ ;  /* 0x0000000806387210 */ /* 0x000fe20007fbe0ff */
[----:B------:R-:W-:-:S02]  /*bd920*/  IMAD.X R53, R11, 0x1, R2, P6 ;  /* 0x000000010b357824 */ /* 0x000fc400030e0602 */
[----:B------:R-:W2:Y:S01]  /*bd930*/  LDL.LU.64 R10, [R1+0x3980] ;  /* 0x00398000010a7983 */ /* 0x000ea20000300a00 */
[----:B------:R-:W-:Y:S02]  /*bd940*/  IADD3.X R55, R7, R2, RZ, P5, !PT ;  /* 0x0000000207377210 */ /* 0x000fe40002ffe4ff */
[----:B------:R-:W2:Y:S01]  /*bd950*/  LDL.LU.64 R6, [R1+0x3978] ;  /* 0x0039780001067983 */ /* 0x000ea20000300a00 */
[----:B---3--:R-:W-:-:S05]  /*bd960*/  IADD3 R58, P6, R28, R8, RZ ;  /* 0x000000081c3a7210 */ /* 0x008fca0007fde0ff */
[----:B------:R-:W-:Y:S02]  /*bd970*/  IMAD.X R57, R29, 0x1, R2, P6 ;  /* 0x000000011d397824 */ /* 0x000fe400030e0602 */
[----:B------:R-:W3:Y:S01]  /*bd980*/  LDL.LU.64 R28, [R1+0x3970] ;  /* 0x00397000011c7983 */ /* 0x000ee20000300a00 */
[-C--:B----4-:R-:W-:Y:S02]  /*bd990*/  IADD3 R60, P5, R26, R8.reuse, RZ ;  /* 0x000000081a3c7210 */ /* 0x090fe40007fbe0ff */
[----:B------:R-:W-:-:S03]  /*bd9a0*/  IADD3 R62, P6, R20, R8, RZ ;  /* 0x00000008143e7210 */ /* 0x000fc60007fde0ff */
[--C-:B------:R-:W-:Y:S02]  /*bd9b0*/  IMAD.X R59, R27, 0x1, R2.reuse, P5 ;  /* 0x000000011b3b7824 */ /* 0x100fe400028e0602 */
[----:B------:R-:W4:Y:S01]  /*bd9c0*/  LDL.LU.64 R26, [R1+0x3968] ;  /* 0x00396800011a7983 */ /* 0x000f220000300a00 */
[----:B------:R-:W-:Y:S02]  /*bd9d0*/  IMAD.X R61, R21, 0x1, R2, P6 ;  /* 0x00000001153d7824 */ /* 0x000fe400030e0602 */
[----:B------:R-:W4:Y:S01]  /*bd9e0*/  LDL.LU.64 R20, [R1+0x3960] ;  /* 0x0039600001147983 */ /* 0x000f220000300a00 */
[----:B--2---:R-:W-:-:S05]  /*bd9f0*/  IADD3 R64, P5, R14, R8, RZ ;  /* 0x000000080e407210 */ /* 0x004fca0007fbe0ff */
[--C-:B------:R-:W-:Y:S02]  /*bda00*/  IMAD.X R63, R15, 0x1, R2.reuse, P5 ;  /* 0x000000010f3f7824 */ /* 0x100fe400028e0602 */
[----:B------:R-:W2:Y:S01]  /*bda10*/  LDL.LU.64 R14, [R1+0x3958] ;  /* 0x00395800010e7983 */ /* 0x000ea20000300a00 */
[-C--:B------:R-:W-:Y:S02]  /*bda20*/  IADD3 R66, P6, R12, R8.reuse, RZ ;  /* 0x000000080c427210 */ /* 0x080fe40007fde0ff */
[----:B------:R-:W-:Y:S02]  /*bda30*/  IADD3 R68, P5, R18, R8, RZ ;  /* 0x0000000812447210 */ /* 0x000fe40007fbe0ff */
[----:B------:R-:W-:Y:S02]  /*bda40*/  IADD3.X R65, R13, R2, RZ, P6, !PT ;  /* 0x000000020d417210 */ /* 0x000fe400037fe4ff */
[----:B------:R-:W2:Y:S01]  /*bda50*/  LDL.LU.64 R12, [R1+0x3950] ;  /* 0x00395000010c7983 */ /* 0x000ea20000300a00 */
[----:B------:R-:W-:-:S02]  /*bda60*/  IMAD.X R67, R19, 0x1, R2, P5 ;  /* 0x0000000113437824 */ /* 0x000fc400028e0602 */
[----:B------:R-:W2:Y:S01]  /*bda70*/  LDL.LU.64 R18, [R1+0x3948] ;  /* 0x0039480001127983 */ /* 0x000ea20000300a00 */
[-C--:B------:R-:W-:Y:S02]  /*bda80*/  IADD3 R70, P6, R16, R8.reuse, RZ ;  /* 0x0000000810467210 */ /* 0x080fe40007fde0ff */
[----:B------:R-:W-:-:S03]  /*bda90*/  IADD3 R72, P5, R24, R8, RZ ;  /* 0x0000000818487210 */ /* 0x000fc60007fbe0ff */
[--C-:B------:R-:W-:Y:S02]  /*bdaa0*/  IMAD.X R69, R17, 0x1, R2.reuse, P6 ;  /* 0x0000000111457824 */ /* 0x100fe400030e0602 */
[----:B------:R-:W2:Y:S01]  /*bdab0*/  LDL.LU.64 R16, [R1+0x3940] ;  /* 0x0039400001107983 */ /* 0x000ea20000300a00 */
[-C--:B------:R-:W-:Y:S01]  /*bdac0*/  IADD3 R74, P6, R30, R8.reuse, RZ ;  /* 0x000000081e4a7210 */ /* 0x080fe20007fde0ff */
[--C-:B------:R-:W-:Y:S01]  /*bdad0*/  IMAD.X R71, R25, 0x1, R2.reuse, P5 ;  /* 0x0000000119477824 */ /* 0x100fe200028e0602 */
[-C--:B------:R-:W-:Y:S01]  /*bdae0*/  IADD3 R76, P5, R22, R8.reuse, RZ ;  /* 0x00000008164c7210 */ /* 0x080fe20007fbe0ff */
[----:B------:R-:W2:Y:S02]  /*bdaf0*/  LDL.LU.64 R24, [R1+0x3938] ;  /* 0x0039380001187983 */ /* 0x000ea40000300a00 */
[--C-:B------:R-:W-:Y:S01]  /*bdb00*/  IMAD.X R73, R31, 0x1, R2.reuse, P6 ;  /* 0x000000011f497824 */ /* 0x100fe200030e0602 */
[----:B------:R-:W-:Y:S02]  /*bdb10*/  IADD3 R78, P6, R10, R8, RZ ;  /* 0x000000080a4e7210 */ /* 0x000fe40007fde0ff */
[----:B------:R-:W-:Y:S01]  /*bdb20*/  IADD3.X R75, R23, R2, RZ, P5, !PT ;  /* 0x00000002174b7210 */ /* 0x000fe20002ffe4ff */
[----:B------:R-:W-:Y:S01]  /*bdb30*/  IADD3 R80, P5, R6, R8, RZ ;  /* 0x0000000806507210 */ /* 0x000fe20007fbe0ff */
[----:B------:R-:W2:Y:S01]  /*bdb40*/  LDL.LU.64 R22, [R1+0x3930] ;  /* 0x0039300001167983 */ /* 0x000ea20000300a00 */
[----:B------:R-:W-:-:S03]  /*bdb50*/  IMAD.X R77, R11, 0x1, R2, P6 ;  /* 0x000000010b4d7824 */ /* 0x000fc600030e0602 */
[----:B------:R-:W2:Y:S01]  /*bdb60*/  LDL.LU.64 R10, [R1+0x3928] ;  /* 0x00392800010a7983 */ /* 0x000ea20000300a00 */
[----:B------:R-:W-:Y:S02]  /*bdb70*/  IMAD.X R79, R7, 0x1, R2, P5 ;  /* 0x00000001074f7824 */ /* 0x000fe400028e0602 */
[----:B------:R-:W2:Y:S02]  /*bdb80*/  LDL.LU.64 R6, [R1+0x3920] ;  /* 0x0039200001067983 */ /* 0x000ea40000300a00 */
[----:B------:R-:W2:Y:S01]  /*bdb90*/  LDL.LU.64 R108, [R1+0x3918] ;  /* 0x00391800016c7983 */ /* 0x000ea20000300a00 */
[----:B------:R-:W2:Y:S01]  /*bdba0*/  LDL.LU.64 R110, [R1+0x3910] ;  /* 0x00391000016e7983 */ /* 0x000ea20000300a00 */
[----:B---3--:R-:W-:-:S05]  /*bdbb0*/  IADD3 R82, P6, R28, R8, RZ ;  /* 0x000000081c527210 */ /* 0x008fca0007fde0ff */
[----:B------:R-:W-:Y:S01]  /*bdbc0*/  IMAD.X R81, R29, 0x1, R2, P6 ;  /* 0x000000011d517824 */ /* 0x000fe200030e0602 */
[-C--:B----4-:R-:W-:Y:S02]  /*bdbd0*/  IADD3 R84, P5, R26, R8.reuse, RZ ;  /* 0x000000081a547210 */ /* 0x090fe40007fbe0ff */
[----:B------:R-:W-:-:S03]  /*bdbe0*/  IADD3 R86, P6, R20, R8, RZ ;  /* 0x0000000814567210 */ /* 0x000fc60007fde0ff */
[----:B------:R-:W-:Y:S01]  /*bdbf0*/  IMAD.X R83, R27, 0x1, R2, P5 ;  /* 0x000000011b537824 */ /* 0x000fe200028e0602 */
[----:B------:R-:W-:Y:S02]  /*bdc00*/  IADD3.X R85, R21, R2, RZ, P6, !PT ;  /* 0x0000000215557210 */ /* 0x000fe400037fe4ff */
[----:B------:R-:W3:Y:S01]  /*bdc10*/  LDL.LU.64 R20, [R1+0x3908] ;  /* 0x0039080001147983 */ /* 0x000ee20000300a00 */
        /* <DEDUP_REMOVED lines=8> */
[--C-:B------:R-:W-:Y:S02]  /*bdca0*/  IMAD.X R91, R19, 0x1, R2.reuse, P5 ;  /* 0x00000001135b7824 */ /* 0x100fe400028e0602 */
[----:B------:R-:W2:Y:S01]  /*bdcb0*/  LDL.LU.64 R28, [R1+0x38e8] ;  /* 0x0038e800011c7983 */ /* 0x000ea20000300a00 */
[----:B------:R-:W-:Y:S01]  /*bdcc0*/  IADD3 R94, P6, R16, R8, RZ ;  /* 0x00000008105e7210 */ /* 0x000fe20007fde0ff */
[----:B------:R-:W2:Y:S04]  /*bdcd0*/  LDL.LU.64 R18, [R1+0x38e0] ;  /* 0x0038e00001127983 */ /* 0x000ea80000300a00 */
[----:B------:R-:W-:-:S02]  /*bdce0*/  IMAD.X R93, R17, 0x1, R2, P6 ;  /* 0x00000001115d7824 */ /* 0x000fc400030e0602 */
[----:B------:R-:W2:Y:S01]  /*bdcf0*/  LDL.LU.64 R16, [R1+0x38d8] ;  /* 0x0038d80001107983 */ /* 0x000ea20000300a00 */
[-C--:B------:R-:W-:Y:S01]  /*bdd00*/  IADD3 R96, P5, R24, R8.reuse, RZ ;  /* 0x0000000818607210 */ /* 0x080fe20007fbe0ff */
[----:B------:R-:W2:Y:S01]  /*bdd10*/  LDL.LU.64 R26, [R1+0x38d0] ;  /* 0x0038d000011a7983 */ /* 0x000ea20000300a00 */
[----:B------:R-:W-:Y:S02]  /*bdd20*/  IADD3 R98, P6, R22, R8, RZ ;  /* 0x0000000816627210 */ /* 0x000fe40007fde0ff */
[----:B------:R-:W-:Y:S02]  /*bdd30*/  IADD3.X R95, R25, R2, RZ, P5, !PT ;  /* 0x00000002195f7210 */ /* 0x000fe40002ffe4ff */
[----:B------:R-:W2:Y:S01]  /*bdd40*/  LDL.LU.64 R24, [R1+0x38c8] ;  /* 0x0038c80001187983 */ /* 0x000ea20000300a00 */
[--C-:B------:R-:W-:Y:S01]  /*bdd50*/  IMAD.X R97, R23, 0x1, R2.reuse, P6 ;  /* 0x0000000117617824 */ /* 0x100fe200030e0602 */
[----:B------:R-:W-:Y:S01]  /*bdd60*/  IADD3 R102, P6, R6, R8, RZ ;  /* 0x0000000806667210 */ /* 0x000fe20007fde0ff */
[----:B------:R-:W2:Y:S04]  /*bdd70*/  LDL.LU.64 R22, [R1+0x38c0] ;  /* 0x0038c00001167983 */ /* 0x000ea80000300a00 */
[----:B------:R-:W-:-:S02]  /*bdd80*/  IMAD.X R101, R7, 0x1, R2, P6 ;  /* 0x0000000107657824 */ /* 0x000fc400030e0602 */
[----:B------:R-:W2:Y:S01]  /*bdd90*/  LDL.LU.64 R6, [R1+0x38b8] ;  /* 0x0038b80001067983 */ /* 0x000ea20000300a00 */
[-C--:B------:R-:W-:Y:S02]  /*bdda0*/  IADD3 R100, P5, R10, R8.reuse, RZ ;  /* 0x000000080a647210 */ /* 0x080fe40007fbe0ff */
[----:B------:R-:W-:-:S03]  /*bddb0*/  IADD3 R106, P6, R110, R8, RZ ;  /* 0x000000086e6a7210 */ /* 0x000fc60007fde0ff */
[----:B------:R-:W-:Y:S01]  /*bddc0*/  IMAD.X R99, R11, 0x1, R2, P5 ;  /* 0x000000010b637824 */ /* 0x000fe200028e0602 */
[----:B------:R-:W-:Y:S01]  /*bddd0*/  IADD3 R104, P5, R108, R8, RZ ;  /* 0x000000086c687210 */ /* 0x000fe20007fbe0ff */
[----:B------:R-:W2:Y:S01]  /*bdde0*/  LDL.LU.64 R10, [R1+0x38b0] ;  /* 0x0038b000010a7983 */ /* 0x000ea20000300a00 */
[----:B------:R-:W-:-:S03]  /*bddf0*/  IADD3.X R105, R111, R2, RZ, P6, !PT ;  /* 0x000000026f697210 */ /* 0x000fc600037fe4ff */
[----:B------:R-:W-:Y:S01]  /*bde00*/  IMAD.X R103, R109, 0x1, R2, P5 ;  /* 0x000000016d677824 */ /* 0x000fe200028e0602 */
[-C--:B---3--:R-:W-:Y:S02]  /*bde10*/  IADD3 R108, P5, R20, R8.reuse, RZ ;  /* 0x00000008146c7210 */ /* 0x088fe40007fbe0ff */
[----:B----4-:R-:W-:-:S03]  /*bde20*/  IADD3 R110, P6, R30, R8, RZ ;  /* 0x000000081e6e7210 */ /* 0x010fc60007fde0ff */
[--C-:B------:R-:W-:Y:S02]  /*bde30*/  IMAD.X R107, R21, 0x1, R2.reuse, P5 ;  /* 0x00000001156b7824 */ /* 0x100fe400028e0602 */
[----:B------:R-:W-:Y:S01]  /*bde40*/  IMAD.X R109, R31, 0x1, R2, P6 ;  /* 0x000000011f6d7824 */ /* 0x000fe200030e0602 */
[----:B------:R-:W3:Y:S01]  /*bde50*/  LDL.LU.64 R20, [R1+0x38a8] ;  /* 0x0038a80001147983 */ /* 0x000ee20000300a00 */
[----:B--2---:R-:W-:-:S05]  /*bde60*/  IADD3 R112, P5, R14, R8, RZ ;  /* 0x000000080e707210 */ /* 0x004fca0007fbe0ff */
[----:B------:R-:W-:Y:S02]  /*bde70*/  IMAD.X R111, R15, 0x1, R2, P5 ;  /* 0x000000010f6f7824 */ /* 0x000fe400028e0602 */
[----:B------:R-:W2:Y:S01]  /*bde80*/  LDL.LU.64 R14, [R1+0x38a0] ;  /* 0x0038a000010e7983 */ /* 0x000ea20000300a00 */
[-C--:B------:R-:W-:Y:S02]  /*bde90*/  IADD3 R114, P6, R12, R8.reuse, RZ ;  /* 0x000000080c727210 */ /* 0x080fe40007fde0ff */
[----:B------:R-:W-:-:S03]  /*bdea0*/  IADD3 R116, P5, R28, R8, RZ ;  /* 0x000000081c747210 */ /* 0x000fc60007fbe0ff */
[--C-:B------:R-:W-:Y:S01]  /*bdeb0*/  IMAD.X R113, R13, 0x1, R2.reuse, P6 ;  /* 0x000000010d717824 */ /* 0x100fe200030e0602 */
[----:B------:R-:W-:Y:S01]  /*bdec0*/  IADD3 R118, P6, R18, R8, RZ ;  /* 0x0000000812767210 */ /* 0x000fe20007fde0ff */
[----:B------:R-:W4:Y:S01]  /*bded0*/  LDL.LU.64 R12, [R1+0x3898] ;  /* 0x00389800010c7983 */ /* 0x000f220000300a00 */
[----:B------:R-:W-:Y:S02]  /*bdee0*/  IADD3.X R115, R29, R2, RZ, P5, !PT ;  /* 0x000000021d737210 */ /* 0x000fe40002ffe4ff */
[----:B------:R-:W-:Y:S01]  /*bdef0*/  IADD3 R120, P5, R16, R8, RZ ;  /* 0x0000000810787210 */ /* 0x000fe20007fbe0ff */
[--C-:B------:R-:W-:Y:S02]  /*bdf00*/  IMAD.X R117, R19, 0x1, R2.reuse, P6 ;  /* 0x0000000113757824 */ /* 0x100fe400030e0602 */
[----:B------:R-:W4:Y:S02]  /*bdf10*/  LDL.LU.64 R18, [R1+0x3890] ;  /* 0x0038900001127983 */ /* 0x000f240000300a00 */
[----:B------:R-:W-:-:S02]  /*bdf20*/  IMAD.X R119, R17, 0x1, R2, P5 ;  /* 0x0000000111777824 */ /* 0x000fc400028e0602 */
[----:B------:R-:W4:Y:S01]  /*bdf30*/  LDL.LU.64 R16, [R1+0x3888] ;  /* 0x0038880001107983 */ /* 0x000f220000300a00 */
[----:B------:R-:W-:-:S05]  /*bdf40*/  IADD3 R124, P5, R24, R8, RZ ;  /* 0x00000008187c7210 */ /* 0x000fca0007fbe0ff */
[----:B------:R-:W-:Y:S02]  /*bdf50*/  IMAD.X R123, R25, 0x1, R2, P5 ;  /* 0x00000001197b7824 */ /* 0x000fe400028e0602 */
[----:B------:R-:W4:Y:S01]  /*bdf60*/  LDL.LU.64 R24, [R1+0x3880] ;  /* 0x0038800001187983 */ /* 0x000f220000300a00 */
[----:B------:R-:W-:-:S05]  /*bdf70*/  IADD3 R129, P5, R6, R8, RZ ;  /* 0x0000000806817210 */ /* 0x000fca0007fbe0ff */
[----:B------:R-:W-:Y:S02]  /*bdf80*/  IMAD.X R128, R7, 0x1, R2, P5 ;  /* 0x0000000107807824 */ /* 0x000fe400028e0602 */
[----:B------:R-:W4:Y:S04]  /*bdf90*/  LDL.LU.64 R6, [R1+0x3878] ;  /* 0x0038780001067983 */ /* 0x000f280000300a00 */
[----:B------:R-:W1:Y:S01]  /*bdfa0*/  S2R R153, SR_TID.X ;  /* 0x0000000000997919 */ /* 0x000e620000002100 */
[----:B------:R-:W-:-:S05]  /*bdfb0*/  IADD3 R122, P6, R26, R8, RZ ;  /* 0x000000081a7a7210 */ /* 0x000fca0007fde0ff */
[----:B------:R-:W-:Y:S01]  /*bdfc0*/  IMAD.X R121, R27, 0x1, R2, P6 ;  /* 0x000000011b797824 */ /* 0x000fe200030e0602 */
[----:B------:R-:W-:Y:S01]  /*bdfd0*/  IADD3 R126, P6, R22, R8, RZ ;  /* 0x00000008167e7210 */ /* 0x000fe20007fde0ff */
[----:B------:R1:W-:Y:S03]  /*bdfe0*/  STL.64 [R1+0x44e8], R128 ;  /* 0x0044e88001007387 */ /* 0x0003e60000100a00 */
[----:B------:R-:W-:Y:S01]  /*bdff0*/  IADD3.X R125, R23, R2, RZ, P6, !PT ;  /* 0x00000002177d7210 */ /* 0x000fe200037fe4ff */
[----:B------:R-:W-:Y:S01]  /*be000*/  IADD3 R131, P6, R10, R8, RZ ;  /* 0x000000080a837210 */ /* 0x000fe20007fde0ff */
[----:B-1----:R-:W-:Y:S01]  /*be010*/  LOP3.LUT R9, R153, 0x3f, RZ, 0xc0, !PT ;  /* 0x0000003f99097812 */ /* 0x002fe200078ec0ff */
[----:B------:R-:W-:-:S03]  /*be020*/  IMAD.MOV.U32 R153, RZ, RZ, c[0x0][0x18c] ;  /* 0x00006300ff997624 */ /* 0x000fc600078e00ff */
[----:B------:R-:W-:Y:S02]  /*be030*/  ISETP.GE.AND P0, PT, R9, R3, PT ;  /* 0x000000030900720c */ /* 0x000fe40003f06270 */
[----:B------:R-:W4:Y:S01]  /*be040*/  LDL.LU.64 R8, [R1+0x3870] ;  /* 0x0038700001087983 */ /* 0x000f220000300a00 */
[----:B------:R-:W-:Y:S01]  /*be050*/  IMAD.SHL.U32 R129, R153, 0x40, RZ ;  /* 0x0000004099817824 */ /* 0x000fe200078e00ff */
[----:B------:R-:W-:Y:S02]  /*be060*/  IADD3.X R130, R11, R2, RZ, P6, !PT ;  /* 0x000000020b827210 */ /* 0x000fe400037fe4ff */
[----:B------:R-:W4:Y:S01]  /*be070*/  LDL.LU.64 R10, [R1+0x3868] ;  /* 0x00386800010a7983 */ /* 0x000f220000300a00 */
[----:B------:R-:W-:Y:S02]  /*be080*/  IMAD.SHL.U32 R129, R129, 0x4, RZ ;  /* 0x0000000481817824 */ /* 0x000fe400078e00ff */
[----:B------:R1:W-:Y:S02]  /*be090*/  STL.64 [R1+0x44f0], R130 ;  /* 0x0044f08201007387 */ /* 0x0003e40000100a00 */
[----:B------:R-:W4:Y:S01]  /*be0a0*/  LDL.LU.64 R22, [R1+0x3860] ;  /* 0x0038600001167983 */ /* 0x000f220000300a00 */
[----:B---3--:R-:W-:-:S05]  /*be0b0*/  IADD3 R133, P5, R20, R129, RZ ;  /* 0x0000008114857210 */ /* 0x008fca0007fbe0ff */
[----:B------:R-:W-:-:S05]  /*be0c0*/  IMAD.X R132, R21, 0x1, R2, P5 ;  /* 0x0000000115847824 */ /* 0x000fca00028e0602 */
[----:B------:R-:W-:Y:S01]  /*be0d0*/  STL.64 [R1+0x44f8], R132 ;  /* 0x0044f88401007387 */ /* 0x000fe20000100a00 */
[----:B--2---:R-:W-:-:S05]  /*be0e0*/  IADD3 R135, P6, R14, R129, RZ ;  /* 0x000000810e877210 */ /* 0x004fca0007fde0ff */
[----:B------:R-:W-:Y:S02]  /*be0f0*/  IMAD.X R134, R15, 0x1, R2, P6 ;  /* 0x000000010f867824 */ /* 0x000fe400030e0602 */
[----:B------:R-:W2:Y:S03]  /*be100*/  LDL.LU.64 R14, [R1+0x3858] ;  /* 0x00385800010e7983 */ /* 0x000ea60000300a00 */
[----:B------:R-:W-:Y:S01]  /*be110*/  STL.64 [R1+0x4500], R134 ;  /* 0x0045008601007387 */ /* 0x000fe20000100a00 */
[----:B----4-:R-:W-:-:S05]  /*be120*/  IADD3 R137, P5, R12, R129, RZ ;  /* 0x000000810c897210 */ /* 0x010fca0007fbe0ff */
[--C-:B------:R-:W-:Y:S01]  /*be130*/  IMAD.X R136, R13, 0x1, R2.reuse, P5 ;  /* 0x000000010d887824 */ /* 0x100fe200028e0602 */
[-C--:B------:R-:W-:Y:S01]  /*be140*/  IADD3 R139, P6, R18, R129.reuse, RZ ;  /* 0x00000081128b7210 */ /* 0x080fe20007fde0ff */
[----:B------:R-:W3:Y:S03]  /*be150*/  LDL.LU.64 R12, [R1+0x3850] ;  /* 0x00385000010c7983 */ /* 0x000ee60000300a00 */
[----:B------:R-:W-:Y:S02]  /*be160*/  STL.64 [R1+0x4508], R136 ;  /* 0x0045088801007387 */ /* 0x000fe40000100a00 */
[----:B------:R-:W4:Y:S01]  /*be170*/  LDL.LU.64 R20, [R1+0x3848] ;  /* 0x0038480001147983 */ /* 0x000f220000300a00 */
[----:B------:R-:W-:Y:S01]  /*be180*/  IADD3 R141, P5, R16, R129, RZ ;  /* 0x00000081108d7210 */ /* 0x000fe20007fbe0ff */
[----:B------:R-:W-:-:S03]  /*be190*/  IMAD.X R138, R19, 0x1, R2, P6 ;  /* 0x00000001138a7824 */ /* 0x000fc600030e0602 */
[----:B------:R-:W-:Y:S02]  /*be1a0*/  IADD3.X R140, R17, R2, RZ, P5, !PT ;  /* 0x00000002118c7210 */ /* 0x000fe40002ffe4ff */
[----:B------:R-:W-:Y:S01]  /*be1b0*/  STL.64 [R1+0x4510], R138 ;  /* 0x0045108a01007387 */ /* 0x000fe20000100a00 */
[----:B------:R-:W4:Y:S01]  /*be1c0*/  LDL.LU.64 R16, [R1+0x3840] ;  /* 0x0038400001107983 */ /* 0x000f220000300a00 */
[-C--:B------:R-:W-:Y:S01]  /*be1d0*/  IADD3 R143, P6, R24, R129.reuse, RZ ;  /* 0x00000081188f7210 */ /* 0x080fe20007fde0ff */
[----:B------:R-:W4:Y:S04]  /*be1e0*/  LDL.LU.64 R18, [R1+0x3838] ;  /* 0x0038380001127983 */ /* 0x000f280000300a00 */
[--C-:B------:R-:W-:Y:S01]  /*be1f0*/  IMAD.X R142, R25, 0x1, R2.reuse, P6 ;  /* 0x00000001198e7824 */ /* 0x100fe200030e0602 */
[----:B------:R-:W-:Y:S01]  /*be200*/  IADD3 R145, P5, R6, R129, RZ ;  /* 0x0000008106917210 */ /* 0x000fe20007fbe0ff */
[----:B------:R-:W-:Y:S03]  /*be210*/  STL.64 [R1+0x4518], R140 ;  /* 0x0045188c01007387 */ /* 0x000fe60000100a00 */
[----:B------:R-:W-:Y:S02]  /*be220*/  STL.64 [R1+0x4520], R142 ;  /* 0x0045208e01007387 */ /* 0x000fe40000100a00 */
[----:B------:R-:W-:-:S02]  /*be230*/  IMAD.X R144, R7, 0x1, R2, P5 ;  /* 0x0000000107907824 */ /* 0x000fc400028e0602 */
[----:B------:R-:W4:Y:S03]  /*be240*/  LDL.LU.64 R6, [R1+0x3830] ;  /* 0x0038300001067983 */ /* 0x000f260000300a00 */
[----:B------:R-:W-:Y:S01]  /*be250*/  STL.64 [R1+0x4528], R144 ;  /* 0x0045289001007387 */ /* 0x000fe20000100a00 */
[-C--:B------:R-:W-:Y:S02]  /*be260*/  IADD3 R147, P6, R8, R129.reuse, RZ ;  /* 0x0000008108937210 */ /* 0x080fe40007fde0ff */
[----:B------:R-:W-:-:S03]  /*be270*/  IADD3 R149, P5, R10, R129, RZ ;  /* 0x000000810a957210 */ /* 0x000fc60007fbe0ff */
[--C-:B------:R-:W-:Y:S02]  /*be280*/  IMAD.X R146, R9, 0x1, R2.reuse, P6 ;  /* 0x0000000109927824 */ /* 0x100fe400030e0602 */
[----:B------:R-:W4:Y:S03]  /*be290*/  LDL.LU.64 R8, [R1+0x3828] ;  /* 0x0038280001087983 */ /* 0x000f260000300a00 */
[----:B------:R-:W-:Y:S02]  /*be2a0*/  STL.64 [R1+0x4530], R146 ;  /* 0x0045309201007387 */ /* 0x000fe40000100a00 */
[----:B------:R-:W-:Y:S02]  /*be2b0*/  IMAD.X R148, R11, 0x1, R2, P5 ;  /* 0x000000010b947824 */ /* 0x000fe400028e0602 */
[----:B------:R-:W4:Y:S01]  /*be2c0*/  LDL.LU.64 R10, [R1+0x3820] ;  /* 0x00382000010a7983 */ /* 0x000f220000300a00 */
[----:B------:R-:W-:-:S02]  /*be2d0*/  IADD3 R151, P6, R22, R129, RZ ;  /* 0x0000008116977210 */ /* 0x000fc40007fde0ff */
[----:B------:R-:W-:Y:S02]  /*be2e0*/  STL.64 [R1+0x4538], R148 ;  /* 0x0045389401007387 */ /* 0x000fe40000100a00 */
[----:B------:R-:W-:Y:S02]  /*be2f0*/  IADD3.X R150, R23, R2, RZ, P6, !PT ;  /* 0x0000000217967210 */ /* 0x000fe400037fe4ff */
[----:B------:R-:W4:Y:S03]  /*be300*/  LDL.LU.64 R22, [R1+0x3818] ;  /* 0x0038180001167983 */ /* 0x000f260000300a00 */
[----:B------:R-:W-:Y:S01]  /*be310*/  STL.64 [R1+0x4540], R150 ;  /* 0x0045409601007387 */ /* 0x000fe20000100a00 */
[----:B--2---:R-:W-:-:S05]  /*be320*/  IADD3 R153, P5, R14, R129, RZ ;  /* 0x000000810e997210 */ /* 0x004fca0007fbe0ff */
[----:B------:R-:W-:Y:S02]  /*be330*/  IMAD.X R152, R15, 0x1, R2, P5 ;  /* 0x000000010f987824 */ /* 0x000fe400028e0602 */
[----:B------:R-:W2:Y:S03]  /*be340*/  LDL.LU.64 R14, [R1+0x3810] ;  /* 0x00381000010e7983 */ /* 0x000ea60000300a00 */
[----:B------:R-:W-:Y:S01]  /*be350*/  STL.64 [R1+0x4548], R152 ;  /* 0x0045489801007387 */ /* 0x000fe20000100a00 */
[-C--:B---3--:R-:W-:Y:S02]  /*be360*/  IADD3 R155, P6, R12, R129.reuse, RZ ;  /* 0x000000810c9b7210 */ /* 0x088fe40007fde0ff */
[----:B----4-:R-:W-:-:S03]  /*be370*/  IADD3 R157, P5, R20, R129, RZ ;  /* 0x00000081149d7210 */ /* 0x010fc60007fbe0ff */
[--C-:B------:R-:W-:Y:S02]  /*be380*/  IMAD.X R154, R13, 0x1, R2.reuse, P6 ;  /* 0x000000010d9a7824 */ /* 0x100fe400030e0602 */
[--C-:B------:R-:W-:Y:S01]  /*be390*/  IMAD.X R156, R21, 0x1, R2.reuse, P5 ;  /* 0x00000001159c7824 */ /* 0x100fe200028e0602 */
[----:B------:R-:W3:Y:S01]  /*be3a0*/  LDL.LU.64 R12, [R1+0x3808] ;  /* 0x00380800010c7983 */ /* 0x000ee20000300a00 */
[----:B------:R-:W-:Y:S01]  /*be3b0*/  IADD3 R161, P6, R16, R129, RZ ;  /* 0x0000008110a17210 */ /* 0x000fe20007fde0ff */
[----:B------:R-:W-:Y:S02]  /*be3c0*/  STL.64 [R1+0x4550], R154 ;  /* 0x0045509a01007387 */ /* 0x000fe40000100a00 */
[----:B------:R-:W-:Y:S01]  /*be3d0*/  STL.64 [R1+0x4558], R156 ;  /* 0x0045589c01007387 */ /* 0x000fe20000100a00 */
[----:B------:R-:W4:Y:S02]  /*be3e0*/  LDL.LU.64 R28, [R1+0x3800] ;  /* 0x00380000011c7983 */ /* 0x000f240000300a00 */
[----:B------:R-:W-:-:S02]  /*be3f0*/  IMAD.X R160, R17, 0x1, R2, P6 ;  /* 0x0000000111a07824 */ /* 0x000fc400030e0602 */
[----:B------:R-:W4:Y:S01]  /*be400*/  LDL.LU.64 R16, [R1+0x37f8] ;  /* 0x0037f80001107983 */ /* 0x000f220000300a00 */
[-C--:B------:R-:W-:Y:S02]  /*be410*/  IADD3 R163, P5, R18, R129.reuse, RZ ;  /* 0x0000008112a37210 */ /* 0x080fe40007fbe0ff */
[----:B------:R-:W-:Y:S02]  /*be420*/  STL.64 [R1+0x4560], R160 ;  /* 0x004560a001007387 */ /* 0x000fe40000100a00 */
[----:B------:R-:W4:Y:S01]  /*be430*/  LDL.LU.64 R20, [R1+0x37f0] ;  /* 0x0037f00001147983 */ /* 0x000f220000300a00 */
[----:B------:R-:W-:Y:S02]  /*be440*/  IADD3.X R162, R19, R2, RZ, P5, !PT ;  /* 0x0000000213a27210 */ /* 0x000fe40002ffe4ff */
[----:B------:R-:W-:-:S03]  /*be450*/  IADD3 R165, P6, R6, R129, RZ ;  /* 0x0000008106a57210 */ /* 0x000fc60007fde0ff */
[----:B------:R-:W-:Y:S01]  /*be460*/  STL.64 [R1+0x4568], R162 ;  /* 0x004568a201007387 */ /* 0x000fe20000100a00 */
[----:B------:R-:W4:Y:S02]  /*be470*/  LDL.LU.64 R18, [R1+0x37e8] ;  /* 0x0037e80001127983 */ /* 0x000f240000300a00 */
[----:B------:R-:W-:Y:S02]  /*be480*/  IMAD.X R164, R7, 0x1, R2, P6 ;  /* 0x0000000107a47824 */ /* 0x000fe400030e0602 */
[----:B------:R-:W4:Y:S03]  /*be490*/  LDL.LU.64 R6, [R1+0x37e0] ;  /* 0x0037e00001067983 */ /* 0x000f260000300a00 */
[----:B------:R-:W-:Y:S01]  /*be4a0*/  STL.64 [R1+0x4570], R164 ;  /* 0x004570a401007387 */ /* 0x000fe20000100a00 */
[-C--:B------:R-:W-:Y:S02]  /*be4b0*/  IADD3 R167, P5, R8, R129.reuse, RZ ;  /* 0x0000008108a77210 */ /* 0x080fe40007fbe0ff */
[----:B------:R-:W-:-:S03]  /*be4c0*/  IADD3 R169, P6, R10, R129, RZ ;  /* 0x000000810aa97210 */ /* 0x000fc60007fde0ff */
[--C-:B------:R-:W-:Y:S02]  /*be4d0*/  IMAD.X R166, R9, 0x1, R2.reuse, P5 ;  /* 0x0000000109a67824 */ /* 0x100fe400028e0602 */
[----:B------:R-:W4:Y:S03]  /*be4e0*/  LDL.LU.64 R8, [R1+0x37d8] ;  /* 0x0037d80001087983 */ /* 0x000f260000300a00 */
[----:B------:R-:W-:Y:S02]  /*be4f0*/  STL.64 [R1+0x4578], R166 ;  /* 0x004578a601007387 */ /* 0x000fe40000100a00 */
[--C-:B------:R-:W-:Y:S02]  /*be500*/  IMAD.X R168, R11, 0x1, R2.reuse, P6 ;  /* 0x000000010ba87824 */ /* 0x100fe400030e0602 */
[----:B------:R-:W4:Y:S01]  /*be510*/  LDL.LU.64 R10, [R1+0x37d0] ;  /* 0x0037d000010a7983 */ /* 0x000f220000300a00 */
[----:B------:R-:W-:Y:S01]  /*be520*/  IADD3 R171, P5, R22, R129, RZ ;  /* 0x0000008116ab7210 */ /* 0x000fe20007fbe0ff */
[----:B------:R-:W4:Y:S02]  /*be530*/  LDL.LU.64 R26, [R1+0x37c8] ;  /* 0x0037c800011a7983 */ /* 0x000f240000300a00 */
[----:B------:R-:W-:Y:S01]  /*be540*/  STL.64 [R1+0x4580], R168 ;  /* 0x004580a801007387 */ /* 0x000fe20000100a00 */
[----:B------:R-:W4:Y:S01]  /*be550*/  LDL.LU.64 R24, [R1+0x37c0] ;  /* 0x0037c00001187983 */ /* 0x000f220000300a00 */
[----:B------:R-:W-:-:S05]  /*be560*/  IMAD.X R170, R23, 0x1, R2, P5 ;  /* 0x0000000117aa7824 */ /* 0x000fca00028e0602 */
[----:B------:R-:W-:Y:S01]  /*be570*/  STL.64 [R1+0x4588], R170 ;  /* 0x004588aa01007387 */ /* 0x000fe20000100a00 */
[----:B------:R-:W4:Y:S01]  /*be580*/  LDL.LU.64 R22, [R1+0x37b8] ;  /* 0x0037b80001167983 */ /* 0x000f220000300a00 */
[----:B--2---:R-:W-:-:S04]  /*be590*/  IADD3 R173, P6, R14, R129, RZ ;  /* 0x000000810ead7210 */ /* 0x004fc80007fde0ff */
[----:B------:R-:W-:Y:S02]  /*be5a0*/  IADD3.X R172, R15, R2, RZ, P6, !PT ;  /* 0x000000020fac7210 */ /* 0x000fe400037fe4ff */
[----:B------:R-:W2:Y:S03]  /*be5b0*/  LDL.LU.64 R14, [R1+0x37b0] ;  /* 0x0037b000010e7983 */ /* 0x000ea60000300a00 */
[----:B------:R-:W-:Y:S01]  /*be5c0*/  STL.64 [R1+0x4590], R172 ;  /* 0x004590ac01007387 */ /* 0x000fe20000100a00 */
[-C--:B---3--:R-:W-:Y:S02]  /*be5d0*/  IADD3 R175, P5, R12, R129.reuse, RZ ;  /* 0x000000810caf7210 */ /* 0x088fe40007fbe0ff */
[----:B----4-:R-:W-:-:S03]  /*be5e0*/  IADD3 R177, P6, R28, R129, RZ ;  /* 0x000000811cb17210 */ /* 0x010fc60007fde0ff */
[--C-:B------:R-:W-:Y:S02]  /*be5f0*/  IMAD.X R174, R13, 0x1, R2.reuse, P5 ;  /* 0x000000010dae7824 */ /* 0x100fe400028e0602 */
[----:B------:R-:W3:Y:S01]  /*be600*/  LDL.LU.64 R12, [R1+0x37a8] ;  /* 0x0037a800010c7983 */ /* 0x000ee20000300a00 */
[-C--:B------:R-:W-:Y:S01]  /*be610*/  IADD3 R179, P5, R16, R129.reuse, RZ ;  /* 0x0000008110b37210 */ /* 0x080fe20007fbe0ff */
[--C-:B------:R-:W-:Y:S02]  /*be620*/  IMAD.X R176, R29, 0x1, R2.reuse, P6 ;  /* 0x000000011db07824 */ /* 0x100fe400030e0602 */
[----:B------:R-:W4:Y:S01]  /*be630*/  LDL.LU.64 R28, [R1+0x37a0] ;  /* 0x0037a000011c7983 */ /* 0x000f220000300a00 */
[----:B------:R-:W-:Y:S01]  /*be640*/  IADD3 R181, P6, R20, R129, RZ ;  /* 0x0000008114b57210 */ /* 0x000fe20007fde0ff */
[--C-:B------:R-:W-:Y:S02]  /*be650*/  IMAD.X R178, R17, 0x1, R2.reuse, P5 ;  /* 0x0000000111b27824 */ /* 0x100fe400028e0602 */
[----:B------:R-:W4:Y:S02]  /*be660*/  LDL.LU.64 R16, [R1+0x3798] ;  /* 0x0037980001107983 */ /* 0x000f240000300a00 */
[----:B------:R-:W-:-:S02]  /*be670*/  IMAD.X R180, R21, 0x1, R2, P6 ;  /* 0x0000000115b47824 */ /* 0x000fc400030e0602 */
[----:B------:R-:W4:Y:S01]  /*be680*/  LDL.LU.64 R20, [R1+0x3790] ;  /* 0x0037900001147983 */ /* 0x000f220000300a00 */
[----:B------:R-:W-:-:S04]  /*be690*/  IADD3 R183, P5, R18, R129, RZ ;  /* 0x0000008112b77210 */ /* 0x000fc80007fbe0ff */
[----:B------:R-:W-:Y:S02]  /*be6a0*/  IADD3.X R182, R19, R2, RZ, P5, !PT ;  /* 0x0000000213b67210 */ /* 0x000fe40002ffe4ff */
[-C--:B------:R-:W-:Y:S01]  /*be6b0*/  IADD3 R185, P6, R6, R129.reuse, RZ ;  /* 0x0000008106b97210 */ /* 0x080fe20007fde0ff */
[----:B------:R-:W4:Y:S04]  /*be6c0*/  LDL.LU.64 R18, [R1+0x3788] ;  /* 0x0037880001127983 */ /* 0x000f280000300a00 */
[----:B------:R-:W-:Y:S02]  /*be6d0*/  IMAD.X R184, R7, 0x1, R2, P6 ;  /* 0x0000000107b87824 */ /* 0x000fe400030e0602 */
[----:B------:R-:W4:Y:S01]  /*be6e0*/  LDL.LU.64 R6, [R1+0x3780] ;  /* 0x0037800001067983 */ /* 0x000f220000300a00 */
[----:B------:R-:W-:-:S02]  /*be6f0*/  IADD3 R187, P5, R8, R129, RZ ;  /* 0x0000008108bb7210 */ /* 0x000fc40007fbe0ff */
[----:B------:R-:W-:-:S03]  /*be700*/  IADD3 R189, P6, R10, R129, RZ ;  /* 0x000000810abd7210 */ /* 0x000fc60007fde0ff */
[--C-:B------:R-:W-:Y:S02]  /*be710*/  IMAD.X R186, R9, 0x1, R2.reuse, P5 ;  /* 0x0000000109ba7824 */ /* 0x100fe400028e0602 */
[----:B------:R-:W4:Y:S01]  /*be720*/  LDL.LU.64 R8, [R1+0x3778] ;  /* 0x0037780001087983 */ /* 0x000f220000300a00 */
[----:B------:R-:W-:-:S03]  /*be730*/  IMAD.X R188, R11, 0x1, R2, P6 ;  /* 0x000000010bbc7824 */ /* 0x000fc600030e0602 */
[----:B------:R-:W4:Y:S01]  /*be740*/  LDL.LU.64 R10, [R1+0x3770] ;  /* 0x00377000010a7983 */ /* 0x000f220000300a00 */
[-C--:B------:R-:W-:Y:S02]  /*be750*/  IADD3 R191, P5, R26, R129.reuse, RZ ;  /* 0x000000811abf7210 */ /* 0x080fe40007fbe0ff */
[----:B------:R-:W-:-:S03]  /*be760*/  IADD3 R193, P6, R24, R129, RZ ;  /* 0x0000008118c17210 */ /* 0x000fc60007fde0ff */
[--C-:B------:R-:W-:Y:S01]  /*be770*/  IMAD.X R190, R27, 0x1, R2.reuse, P5 ;  /* 0x000000011bbe7824 */ /* 0x100fe200028e0602 */
[-C--:B------:R-:W-:Y:S01]  /*be780*/  IADD3 R195, P5, R22, R129.reuse, RZ ;  /* 0x0000008116c37210 */ /* 0x080fe20007fbe0ff */
[----:B------:R-:W4:Y:S01]  /*be790*/  LDL.LU.64 R26, [R1+0x3768] ;  /* 0x00376800011a7983 */ /* 0x000f220000300a00 */
[----:B------:R-:W-:Y:S02]  /*be7a0*/  IADD3.X R192, R25, R2, RZ, P6, !PT ;  /* 0x0000000219c07210 */ /* 0x000fe400037fe4ff */
[----:B------:R-:W4:Y:S02]  /*be7b0*/  LDL.LU.64 R24, [R1+0x3760] ;  /* 0x0037600001187983 */ /* 0x000f240000300a00 */
[----:B------:R-:W-:Y:S02]  /*be7c0*/  IMAD.X R194, R23, 0x1, R2, P5 ;  /* 0x0000000117c27824 */ /* 0x000fe400028e0602 */
[----:B------:R-:W4:Y:S01]  /*be7d0*/  LDL.LU.64 R22, [R1+0x3758] ;  /* 0x0037580001167983 */ /* 0x000f220000300a00 */
[----:B--2---:R-:W-:-:S05]  /*be7e0*/  IADD3 R197, P6, R14, R129, RZ ;  /* 0x000000810ec57210 */ /* 0x004fca0007fde0ff */
[----:B------:R-:W-:Y:S02]  /*be7f0*/  IMAD.X R196, R15, 0x1, R2, P6 ;  /* 0x000000010fc47824 */ /* 0x000fe400030e0602 */
[----:B------:R-:W2:Y:S01]  /*be800*/  LDL.LU.64 R14, [R1+0x3750] ;  /* 0x00375000010e7983 */ /* 0x000ea20000300a00 */
[-C--:B---3--:R-:W-:Y:S02]  /*be810*/  IADD3 R199, P5, R12, R129.reuse, RZ ;  /* 0x000000810cc77210 */ /* 0x088fe40007fbe0ff */
[----:B----4-:R-:W-:-:S03]  /*be820*/  IADD3 R201, P6, R28, R129, RZ ;  /* 0x000000811cc97210 */ /* 0x010fc60007fde0ff */
[--C-:B------:R-:W-:Y:S02]  /*be830*/  IMAD.X R198, R13, 0x1, R2.reuse, P5 ;  /* 0x000000010dc67824 */ /* 0x100fe400028e0602 */
[----:B------:R-:W3:Y:S01]  /*be840*/  LDL.LU.64 R12, [R1+0x3748] ;  /* 0x00374800010c7983 */ /* 0x000ee20000300a00 */
[----:B------:R-:W-:Y:S01]  /*be850*/  IADD3 R203, P5, R16, R129, RZ ;  /* 0x0000008110cb7210 */ /* 0x000fe20007fbe0ff */
[----:B------:R-:W-:-:S03]  /*be860*/  IMAD.X R200, R29, 0x1, R2, P6 ;  /* 0x000000011dc87824 */ /* 0x000fc600030e0602 */
[----:B------:R-:W-:Y:S02]  /*be870*/  IADD3.X R202, R17, R2, RZ, P5, !PT ;  /* 0x0000000211ca7210 */ /* 0x000fe40002ffe4ff */
[-C--:B------:R-:W-:Y:S01]  /*be880*/  IADD3 R205, P6, R20, R129.reuse, RZ ;  /* 0x0000008114cd7210 */ /* 0x080fe20007fde0ff */
[----:B------:R-:W4:Y:S04]  /*be890*/  LDL.LU.64 R16, [R1+0x3740] ;  /* 0x0037400001107983 */ /* 0x000f280000300a00 */
[--C-:B------:R-:W-:Y:S01]  /*be8a0*/  IMAD.X R204, R21, 0x1, R2.reuse, P6 ;  /* 0x0000000115cc7824 */ /* 0x100fe200030e0602 */
[-C--:B------:R-:W-:Y:S01]  /*be8b0*/  IADD3 R207, P5, R18, R129.reuse, RZ ;  /* 0x0000008112cf7210 */ /* 0x080fe20007fbe0ff */
[----:B------:R-:W4:Y:S04]  /*be8c0*/  LDL.LU.64 R20, [R1+0x3738] ;  /* 0x0037380001147983 */ /* 0x000f280000300a00 */
[--C-:B------:R-:W-:Y:S01]  /*be8d0*/  IMAD.X R206, R19, 0x1, R2.reuse, P5 ;  /* 0x0000000113ce7824 */ /* 0x100fe200028e0602 */
[----:B------:R-:W-:Y:S01]  /*be8e0*/  IADD3 R209, P6, R6, R129, RZ ;  /* 0x0000008106d17210 */ /* 0x000fe20007fde0ff */
[----:B------:R-:W4:Y:S04]  /*be8f0*/  LDL.LU.64 R18, [R1+0x3730] ;  /* 0x0037300001127983 */ /* 0x000f280000300a00 */
[----:B------:R-:W-:-:S02]  /*be900*/  IMAD.X R208, R7, 0x1, R2, P6 ;  /* 0x0000000107d07824 */ /* 0x000fc400030e0602 */
[----:B------:R-:W4:Y:S01]  /*be910*/  LDL.LU.64 R6, [R1+0x3728] ;  /* 0x0037280001067983 */ /* 0x000f220000300a00 */
[-C--:B------:R-:W-:Y:S02]  /*be920*/  IADD3 R211, P5, R8, R129.reuse, RZ ;  /* 0x0000008108d37210 */ /* 0x080fe40007fbe0ff */
[----:B------:R-:W-:-:S03]  /*be930*/  IADD3 R213, P6, R10, R129, RZ ;  /* 0x000000810ad57210 */ /* 0x000fc60007fde0ff */
[----:B------:R-:W-:Y:S02]  /*be940*/  IMAD.X R210, R9, 0x1, R2, P5 ;  /* 0x0000000109d27824 */ /* 0x000fe400028e0602 */
[----:B------:R-:W4:Y:S01]  /*be950*/  LDL.LU.64 R8, [R1+0x3720] ;  /* 0x0037200001087983 */ /* 0x000f220000300a00 */
[----:B------:R-:W-:Y:S02]  /*be960*/  IADD3.X R212, R11, R2, RZ, P6, !PT ;  /* 0x000000020bd47210 */ /* 0x000fe400037fe4ff */
[----:B------:R-:W4:Y:S02]  /*be970*/  LDL.LU.64 R10, [R1+0x3718] ;  /* 0x00371800010a7983 */ /* 0x000f240000300a00 */
[----:B-1----:R-:W4:Y:S01]  /*be980*/  LDL.LU.64 R130, [R1+0x3710] ;  /* 0x0037100001827983 */ /* 0x002f220000300a00 */
[----:B------:R-:W4:Y:S01]  /*be990*/  LDL.LU.64 R30, [R1+0x3708] ;  /* 0x00370800011e7983 */ /* 0x000f220000300a00 */
[-C--:B------:R-:W-:Y:S01]  /*be9a0*/  IADD3 R215, P5, R26, R129.reuse, RZ ;  /* 0x000000811ad77210 */ /* 0x080fe20007fbe0ff */
[----:B------:R-:W4:Y:S01]  /*be9b0*/  LDL.LU.64 R28, [R1+0x3700] ;  /* 0x00370000011c7983 */ /* 0x000f220000300a00 */
[----:B------:R-:W-:-:S03]  /*be9c0*/  IADD3 R217, P6, R24, R129, RZ ;  /* 0x0000008118d97210 */ /* 0x000fc60007fde0ff */
[--C-:B------:R-:W-:Y:S01]  /*be9d0*/  IMAD.X R214, R27, 0x1, R2.reuse, P5 ;  /* 0x000000011bd67824 */ /* 0x100fe200028e0602 */
[-C--:B------:R-:W-:Y:S01]  /*be9e0*/  IADD3 R219, P5, R22, R129.reuse, RZ ;  /* 0x0000008116db7210 */ /* 0x080fe20007fbe0ff */
[--C-:B------:R-:W-:Y:S01]  /*be9f0*/  IMAD.X R216, R25, 0x1, R2.reuse, P6 ;  /* 0x0000000119d87824 */ /* 0x100fe200030e0602 */
[----:B------:R-:W4:Y:S01]  /*bea00*/  LDL.LU.64 R26, [R1+0x36f8] ;  /* 0x0036f800011a7983 */ /* 0x000f220000300a00 */
[----:B------:R-:W4:Y:S02]  /*bea10*/  LDL.LU.64 R24, [R1+0x36f0] ;  /* 0x0036f00001187983 */ /* 0x000f240000300a00 */
[----:B------:R-:W-:Y:S02]  /*bea20*/  IMAD.X R218, R23, 0x1, R2, P5 ;  /* 0x0000000117da7824 */ /* 0x000fe400028e0602 */
[----:B------:R-:W4:Y:S01]  /*bea30*/  LDL.LU.64 R22, [R1+0x36e8] ;  /* 0x0036e80001167983 */ /* 0x000f220000300a00 */
[----:B--2---:R-:W-:-:S05]  /*bea40*/  IADD3 R221, P6, R14, R129, RZ ;  /* 0x000000810edd7210 */ /* 0x004fca0007fde0ff */
[----:B------:R-:W-:Y:S02]  /*bea50*/  IMAD.X R220, R15, 0x1, R2, P6 ;  /* 0x000000010fdc7824 */ /* 0x000fe400030e0602 */
[----:B------:R-:W2:Y:S01]  /*bea60*/  LDL.LU.64 R14, [R1+0x36e0] ;  /* 0x0036e000010e7983 */ /* 0x000ea20000300a00 */
[----:B---3--:R-:W-:-:S04]  /*bea70*/  IADD3 R223, P5, R12, R129, RZ ;  /* 0x000000810cdf7210 */ /* 0x008fc80007fbe0ff */
[----:B------:R-:W-:Y:S02]  /*bea80*/  IADD3.X R222, R13, R2, RZ, P5, !PT ;  /* 0x000000020dde7210 */ /* 0x000fe40002ffe4ff */
[----:B------:R-:W3:Y:S01]  /*bea90*/  LDL.LU.64 R12, [R1+0x36d8] ;  /* 0x0036d800010c7983 */ /* 0x000ee20000300a00 */
[----:B----4-:R-:W-:-:S05]  /*beaa0*/  IADD3 R225, P6, R16, R129, RZ ;  /* 0x0000008110e17210 */ /* 0x010fca0007fde0ff */
[--C-:B------:R-:W-:Y:S01]  /*beab0*/  IMAD.X R224, R17, 0x1, R2.reuse, P6 ;  /* 0x0000000111e07824 */ /* 0x100fe200030e0602 */
        /* <DEDUP_REMOVED lines=11> */
[-C--:B------:R-:W-:Y:S02]  /*beb70*/  IADD3 R235, P5, R10, R129.reuse, RZ ;  /* 0x000000810aeb7210 */ /* 0x080fe40007fbe0ff */
[----:B------:R-:W-:Y:S01]  /*beb80*/  IADD3.X R232, R9, R2, RZ, P6, !PT ;  /* 0x0000000209e87210 */ /* 0x000fe200037fe4ff */
[-C--:B------:R-:W-:Y:S01]  /*beb90*/  IADD3 R241, P6, R130, R129.reuse, RZ ;  /* 0x0000008182f17210 */ /* 0x080fe20007fde0ff */
[----:B------:R-:W4:Y:S01]  /*beba0*/  LDL.LU.64 R8, [R1+0x36b0] ;  /* 0x0036b00001087983 */ /* 0x000f220000300a00 */
[--C-:B------:R-:W-:Y:S01]  /*bebb0*/  IMAD.X R234, R11, 0x1, R2.reuse, P5 ;  /* 0x000000010bea7824 */ /* 0x100fe200028e0602 */
[-C--:B------:R-:W-:Y:S01]  /*bebc0*/  IADD3 R243, P5, R30, R129.reuse, RZ ;  /* 0x000000811ef37210 */ /* 0x080fe20007fbe0ff */
[----:B------:R-:W4:Y:S02]  /*bebd0*/  LDL.LU.64 R10, [R1+0x36a8] ;  /* 0x0036a800010a7983 */ /* 0x000f240000300a00 */
[--C-:B------:R-:W-:Y:S01]  /*bebe0*/  IMAD.X R240, R131, 0x1, R2.reuse, P6 ;  /* 0x0000000183f07824 */ /* 0x100fe200030e0602 */
[-C--:B------:R-:W-:Y:S01]  /*bebf0*/  IADD3 R245, P6, R28, R129.reuse, RZ ;  /* 0x000000811cf57210 */ /* 0x080fe20007fde0ff */
[----:B------:R-:W-:Y:S01]  /*bec00*/  IMAD.X R242, R31, 0x1, R2, P5 ;  /* 0x000000011ff27824 */ /* 0x000fe200028e0602 */
[----:B------:R-:W-:-:S03]  /*bec10*/  IADD3 R247, P5, R26, R129, RZ ;  /* 0x000000811af77210 */ /* 0x000fc60007fbe0ff */
[--C-:B------:R-:W-:Y:S01]  /*bec20*/  IMAD.X R244, R29, 0x1, R2.reuse, P6 ;  /* 0x000000011df47824 */ /* 0x100fe200030e0602 */
[-C--:B------:R-:W-:Y:S02]  /*bec30*/  IADD3 R249, P6, R24, R129.reuse, RZ ;  /* 0x0000008118f97210 */ /* 0x080fe40007fde0ff */
[----:B------:R-:W-:Y:S01]  /*bec40*/  IADD3.X R246, R27, R2, RZ, P5, !PT ;  /* 0x000000021bf67210 */ /* 0x000fe20002ffe4ff */
[-C--:B------:R-:W-:Y:S02]  /*bec50*/  IADD3 R251, P5, R22, R129.reuse, RZ ;  /* 0x0000008116fb7210 */ /* 0x080fe40007fbe0ff */
[--C-:B------:R-:W-:Y:S01]  /*bec60*/  IMAD.X R248, R25, 0x1, R2.reuse, P6 ;  /* 0x0000000119f87824 */ /* 0x100fe200030e0602 */
[C---:B------:R-:W-:Y:S02]  /*bec70*/  ISETP.GT.AND P4, PT, R3.reuse, 0x3b, PT ;  /* 0x0000003b0300780c */ /* 0x040fe40003f84270 */
[----:B------:R-:W-:Y:S01]  /*bec80*/  ISETP.GT.AND P3, PT, R3, 0x3f, PT ;  /* 0x0000003f0300780c */ /* 0x000fe20003f64270 */
[----:B------:R-:W-:Y:S01]  /*bec90*/  IMAD.X R250, R23, 0x1, R2, P5 ;  /* 0x0000000117fa7824 */ /* 0x000fe200028e0602 */
[----:B--2---:R-:W-:-:S05]  /*beca0*/  IADD3 R24, P6, R14, R129, RZ ;  /* 0x000000810e187210 */ /* 0x004fca0007fde0ff */
[----:B------:R-:W-:Y:S01]  /*becb0*/  STL [R1+0x4], R24 ;  /* 0x0000041801007387 */ /* 0x000fe20000100800 */
[----:B------:R-:W-:Y:S02]  /*becc0*/  IMAD.X R22, R15, 0x1, R2, P6 ;  /* 0x000000010f167824 */ /* 0x000fe400030e0602 */
[----:B------:R-:W2:Y:S01]  /*becd0*/  LDL.LU.64 R14, [R1+0x36a0] ;  /* 0x0036a000010e7983 */ /* 0x000ea20000300a00 */
[----:B---3--:R-:W-:-:S05]  /*bece0*/  IADD3 R3, P5, R12, R129, RZ ;  /* 0x000000810c037210 */ /* 0x008fca0007fbe0ff */
[----:B------:R4:W-:Y:S01]  /*becf0*/  STL [R1+0xc], R3 ;  /* 0x00000c0301007387 */ /* 0x0009e20000100800 */
[----:B------:R1:W-:Y:S01]  /*bed00*/  STL [R1], R22 ;  /* 0x0000001601007387 */ /* 0x0003e20000100800 */
[-C--:B----4-:R-:W-:Y:S01]  /*bed10*/  IADD3 R3, P6, R16, R129.reuse, RZ ;  /* 0x0000008110037210 */ /* 0x090fe20007fde0ff */
[----:B-1----:R-:W-:Y:S02]  /*bed20*/  IMAD.X R22, R13, 0x1, R2, P5 ;  /* 0x000000010d167824 */ /* 0x002fe400028e0602 */
[----:B------:R-:W3:Y:S02]  /*bed30*/  LDL.LU.64 R12, [R1+0x3698] ;  /* 0x00369800010c7983 */ /* 0x000ee40000300a00 */
[----:B------:R1:W-:Y:S02]  /*bed40*/  STL [R1+0x14], R3 ;  /* 0x0000140301007387 */ /* 0x0003e40000100800 */
[----:B------:R4:W-:Y:S01]  /*bed50*/  STL [R1+0x8], R22 ;  /* 0x0000081601007387 */ /* 0x0009e20000100800 */
[----:B-1----:R-:W-:-:S02]  /*bed60*/  IADD3 R3, P5, R20, R129, RZ ;  /* 0x0000008114037210 */ /* 0x002fc40007fbe0ff */
[----:B----4-:R-:W-:Y:S02]  /*bed70*/  IADD3.X R22, R17, R2, RZ, P6, !PT ;  /* 0x0000000211167210 */ /* 0x010fe400037fe4ff */
[----:B------:R-:W4:Y:S01]  /*bed80*/  LDL.LU.64 R16, [R1+0x3690] ;  /* 0x0036900001107983 */ /* 0x000f220000300a00 */
[----:B------:R1:W-:Y:S02]  /*bed90*/  STL [R1+0x1c], R3 ;  /* 0x00001c0301007387 */ /* 0x0003e40000100800 */
[----:B------:R1:W-:Y:S02]  /*beda0*/  STL [R1+0x10], R22 ;  /* 0x0000101601007387 */ /* 0x0003e40000100800 */
[-C--:B-1----:R-:W-:Y:S01]  /*bedb0*/  IADD3 R3, P6, R18, R129.reuse, RZ ;  /* 0x0000008112037210 */ /* 0x082fe20007fde0ff */
[--C-:B------:R-:W-:Y:S02]  /*bedc0*/  IMAD.X R22, R21, 0x1, R2.reuse, P5 ;  /* 0x0000000115167824 */ /* 0x100fe400028e0602 */
[----:B------:R-:W4:Y:S02]  /*bedd0*/  LDL.LU.64 R20, [R1+0x3688] ;  /* 0x0036880001147983 */ /* 0x000f240000300a00 */
[----:B------:R1:W-:Y:S02]  /*bede0*/  STL [R1+0x24], R3 ;  /* 0x0000240301007387 */ /* 0x0003e40000100800 */
[----:B------:R1:W-:Y:S02]  /*bedf0*/  STL [R1+0x18], R22 ;  /* 0x0000181601007387 */ /* 0x0003e40000100800 */
[----:B-1----:R-:W-:Y:S01]  /*bee00*/  IADD3 R3, P5, R6, R129, RZ ;  /* 0x0000008106037210 */ /* 0x002fe20007fbe0ff */
[----:B------:R-:W-:-:S02]  /*bee10*/  IMAD.X R22, R19, 0x1, R2, P6 ;  /* 0x0000000113167824 */ /* 0x000fc400030e0602 */
[----:B------:R-:W4:Y:S02]  /*bee20*/  LDL.LU.64 R18, [R1+0x3680] ;  /* 0x0036800001127983 */ /* 0x000f240000300a00 */
[----:B------:R-:W-:Y:S02]  /*bee30*/  STL [R1+0x2c], R3 ;  /* 0x00002c0301007387 */ /* 0x000fe40000100800 */
[----:B------:R1:W-:Y:S02]  /*bee40*/  STL [R1+0x20], R22 ;  /* 0x0000201601007387 */ /* 0x0003e40000100800 */
[----:B-1----:R-:W-:Y:S02]  /*bee50*/  IMAD.X R22, R7, 0x1, R2, P5 ;  /* 0x0000000107167824 */ /* 0x002fe400028e0602 */
[----:B------:R-:W4:Y:S01]  /*bee60*/  LDL.LU.64 R6, [R1+0x3678] ;  /* 0x0036780001067983 */ /* 0x000f220000300a00 */
[----:B------:R-:W-:-:S05]  /*bee70*/  IADD3 R3, P6, R8, R129, RZ ;  /* 0x0000008108037210 */ /* 0x000fca0007fde0ff */
[----:B------:R1:W-:Y:S01]  /*bee80*/  STL [R1+0x34], R3 ;  /* 0x0000340301007387 */ /* 0x0003e20000100800 */
[----:B------:R1:W-:Y:S02]  /*bee90*/  STL [R1+0x28], R22 ;  /* 0x0000281601007387 */ /* 0x0003e40000100800 */
[----:B-1----:R-:W-:Y:S01]  /*beea0*/  IADD3 R3, P5, R10, R129, RZ ;  /* 0x000000810a037210 */ /* 0x002fe20007fbe0ff */
[----:B------:R-:W-:Y:S02]  /*beeb0*/  IMAD.X R22, R9, 0x1, R2, P6 ;  /* 0x0000000109167824 */ /* 0x000fe400030e0602 */
[----:B------:R-:W4:Y:S02]  /*beec0*/  LDL.LU.64 R8, [R1+0x3670] ;  /* 0x0036700001087983 */ /* 0x000f240000300a00 */
[----:B------:R-:W-:Y:S02]  /*beed0*/  STL [R1+0x3c], R3 ;  /* 0x00003c0301007387 */ /* 0x000fe40000100800 */
[----:B------:R1:W-:Y:S02]  /*beee0*/  STL [R1+0x30], R22 ;  /* 0x0000301601007387 */ /* 0x0003e40000100800 */
[----:B-1----:R-:W-:-:S02]  /*beef0*/  IADD3.X R22, R11, R2, RZ, P5, !PT ;  /* 0x000000020b167210 */ /* 0x002fc40002ffe4ff */
[----:B------:R-:W4:Y:S01]  /*bef00*/  LDL.LU.64 R10, [R1+0x3668] ;  /* 0x00366800010a7983 */ /* 0x000f220000300a00 */
[----:B--2---:R-:W-:-:S05]  /*bef10*/  IADD3 R3, P6, R14, R129, RZ ;  /* 0x000000810e037210 */ /* 0x004fca0007fde0ff */
[----:B------:R-:W-:Y:S01]  /*bef20*/  STL [R1+0x44], R3 ;  /* 0x0000440301007387 */ /* 0x000fe20000100800 */
[----:B------:R1:W-:Y:S02]  /*bef30*/  STL [R1+0x38], R22 ;  /* 0x0000381601007387 */ /* 0x0003e40000100800 */
[----:B-1----:R-:W-:Y:S02]  /*bef40*/  IMAD.X R22, R15, 0x1, R2, P6 ;  /* 0x000000010f167824 */ /* 0x002fe400030e0602 */
[----:B------:R-:W2:Y:S01]  /*bef50*/  LDL.LU.64 R14, [R1+0x3660] ;  /* 0x00366000010e7983 */ /* 0x000ea20000300a00 */
[----:B---3--:R-:W-:-:S05]  /*bef60*/  IADD3 R3, P5, R12, R129, RZ ;  /* 0x000000810c037210 */ /* 0x008fca0007fbe0ff */
[----:B------:R4:W-:Y:S01]  /*bef70*/  STL [R1+0x4c], R3 ;  /* 0x00004c0301007387 */ /* 0x0009e20000100800 */
[----:B------:R1:W-:Y:S01]  /*bef80*/  STL [R1+0x40], R22 ;  /* 0x0000401601007387 */ /* 0x0003e20000100800 */
[-C--:B----4-:R-:W-:Y:S01]  /*bef90*/  IADD3 R3, P6, R16, R129.reuse, RZ ;  /* 0x0000008110037210 */ /* 0x090fe20007fde0ff */
[--C-:B-1----:R-:W-:Y:S02]  /*befa0*/  IMAD.X R22, R13, 0x1, R2.reuse, P5 ;  /* 0x000000010d167824 */ /* 0x102fe400028e0602 */
[----:B------:R-:W3:Y:S02]  /*befb0*/  LDL.LU.64 R12, [R1+0x3658] ;  /* 0x00365800010c7983 */ /* 0x000ee40000300a00 */
[----:B------:R1:W-:Y:S02]  /*befc0*/  STL [R1+0x54], R3 ;  /* 0x0000540301007387 */ /* 0x0003e40000100800 */
[----:B------:R4:W-:Y:S01]  /*befd0*/  STL [R1+0x48], R22 ;  /* 0x0000481601007387 */ /* 0x0009e20000100800 */
[----:B-1----:R-:W-:Y:S01]  /*befe0*/  IADD3 R3, P5, R20, R129, RZ ;  /* 0x0000008114037210 */ /* 0x002fe20007fbe0ff */
[----:B----4-:R-:W-:-:S02]  /*beff0*/  IMAD.X R22, R17, 0x1, R2, P6 ;  /* 0x0000000111167824 */ /* 0x010fc400030e0602 */
[----:B------:R-:W4:Y:S02]  /*bf000*/  LDL.LU.64 R16, [R1+0x3650] ;  /* 0x0036500001107983 */ /* 0x000f240000300a00 */
[----:B------:R1:W-:Y:S02]  /*bf010*/  STL [R1+0x5c], R3 ;  /* 0x00005c0301007387 */ /* 0x0003e40000100800 */
[----:B------:R1:W-:Y:S02]  /*bf020*/  STL [R1+0x50], R22 ;  /* 0x0000501601007387 */ /* 0x0003e40000100800 */
[-C--:B-1----:R-:W-:Y:S01]  /*bf030*/  IADD3 R3, P6, R18, R129.reuse, RZ ;  /* 0x0000008112037210 */ /* 0x082fe20007fde0ff */
[----:B------:R-:W-:Y:S02]  /*bf040*/  IMAD.X R22, R21, 0x1, R2, P5 ;  /* 0x0000000115167824 */ /* 0x000fe400028e0602 */
[----:B------:R-:W4:Y:S02]  /*bf050*/  LDL.LU.64 R20, [R1+0x3648] ;  /* 0x0036480001147983 */ /* 0x000f240000300a00 */
[----:B------:R1:W-:Y:S02]  /*bf060*/  STL [R1+0x64], R3 ;  /* 0x0000640301007387 */ /* 0x0003e40000100800 */
[----:B------:R1:W-:Y:S02]  /*bf070*/  STL [R1+0x58], R22 ;  /* 0x0000581601007387 */ /* 0x0003e40000100800 */
[----:B-1----:R-:W-:-:S02]  /*bf080*/  IADD3 R3, P5, R6, R129, RZ ;  /* 0x0000008106037210 */ /* 0x002fc40007fbe0ff */
[----:B------:R-:W-:Y:S02]  /*bf090*/  IADD3.X R22, R19, R2, RZ, P6, !PT ;  /* 0x0000000213167210 */ /* 0x000fe400037fe4ff */
[----:B------:R-:W4:Y:S01]  /*bf0a0*/  LDL.LU.64 R18, [R1+0x3640] ;  /* 0x0036400001127983 */ /* 0x000f220000300a00 */
        /* <DEDUP_REMOVED lines=8> */
[--C-:B------:R-:W-:Y:S02]  /*bf130*/  IMAD.X R22, R9, 0x1, R2.reuse, P6 ;  /* 0x0000000109167824 */ /* 0x100fe400030e0602 */
[----:B------:R-:W4:Y:S02]  /*bf140*/  LDL.LU.64 R8, [R1+0x3630] ;  /* 0x0036300001087983 */ /* 0x000f240000300a00 */
[----:B------:R-:W-:Y:S02]  /*bf150*/  STL [R1+0x7c], R3 ;  /* 0x00007c0301007387 */ /* 0x000fe40000100800 */
[----:B------:R1:W-:Y:S02]  /*bf160*/  STL [R1+0x70], R22 ;  /* 0x0000701601007387 */ /* 0x0003e40000100800 */
[----:B-1----:R-:W-:-:S02]  /*bf170*/  IMAD.X R22, R11, 0x1, R2, P5 ;  /* 0x000000010b167824 */ /* 0x002fc400028e0602 */
        /* <DEDUP_REMOVED lines=9> */
[-C--:B----4-:R-:W-:Y:S02]  /*bf210*/  IADD3 R3, P6, R16, R129.reuse, RZ ;  /* 0x0000008110037210 */ /* 0x090fe40007fde0ff */
[----:B-1----:R-:W-:Y:S02]  /*bf220*/  IADD3.X R22, R13, R2, RZ, P5, !PT ;  /* 0x000000020d167210 */ /* 0x002fe40002ffe4ff */
[----:B------:R-:W3:Y:S01]  /*bf230*/  LDL.LU.64 R12, [R1+0x3618] ;  /* 0x00361800010c7983 */ /* 0x000ee20000300a00 */
        /* <DEDUP_REMOVED lines=22> */
[----:B-1----:R-:W-:Y:S02]  /*bf3a0*/  IADD3 R3, P5, R10, R129, RZ ;  /* 0x000000810a037210 */ /* 0x002fe40007fbe0ff */
[----:B------:R-:W-:Y:S02]  /*bf3b0*/  IADD3.X R22, R9, R2, RZ, P6, !PT ;  /* 0x0000000209167210 */ /* 0x000fe400037fe4ff */
[----:B------:R-:W4:Y:S01]  /*bf3c0*/  LDL.LU.64 R8, [R1+0x35f0] ;  /* 0x0035f00001087983 */ /* 0x000f220000300a00 */
        /* <DEDUP_REMOVED lines=22> */
[-C--:B-1----:R-:W-:Y:S02]  /*bf530*/  IADD3 R3, P6, R18, R129.reuse, RZ ;  /* 0x0000008112037210 */ /* 0x082fe40007fde0ff */
[----:B------:R-:W-:Y:S02]  /*bf540*/  IADD3.X R22, R21, R2, RZ, P5, !PT ;  /* 0x0000000215167210 */ /* 0x000fe40002ffe4ff */
[----:B------:R-:W4:Y:S01]  /*bf550*/  LDL.LU.64 R20, [R1+0x35c8] ;  /* 0x0035c80001147983 */ /* 0x000f220000300a00 */
        /* <DEDUP_REMOVED lines=22> */
[----:B-1----:R-:W-:Y:S02]  /*bf6c0*/  IADD3.X R22, R15, R2, RZ, P6, !PT ;  /* 0x000000020f167210 */ /* 0x002fe400037fe4ff */
        /* <DEDUP_REMOVED lines=24> */
[----:B-1----:R-:W-:Y:S02]  /*bf850*/  IADD3.X R22, R7, R2, RZ, P5, !PT ;  /* 0x0000000207167210 */ /* 0x002fe40002ffe4ff */
        /* <DEDUP_REMOVED lines=108> */
[----:B------:R-:W-:Y:S02]  /*bff20*/  IMAD.X R20, R21, 0x1, R2, P5 ;  /* 0x0000000115147824 */ /* 0x000fe400028e0602 */
[----:B------:R1:W-:Y:S02]  /*bff30*/  STL [R1+0x200], R22 ;  /* 0x0002001601007387 */ /* 0x0003e40000100800 */
[----:B-1----:R-:W-:-:S05]  /*bff40*/  IADD3 R3, P6, R18, R129, RZ ;  /* 0x0000008112037210 */ /* 0x002fca0007fde0ff */
[----:B------:R1:W-:Y:S01]  /*bff50*/  STL [R1+0x214], R3 ;  /* 0x0002140301007387 */ /* 0x0003e20000100800 */
[----:B------:R1:W-:Y:S01]  /*bff60*/  STL [R1+0x208], R20 ;  /* 0x0002081401007387 */ /* 0x0003e20000100800 */
[----:B------:R-:W-:Y:S01]  /*bff70*/  IADD3 R22, P5, R6, R129, RZ ;  /* 0x0000008106167210 */ /* 0x000fe20007fbe0ff */
[--C-:B-1----:R-:W-:Y:S01]  /*bff80*/  IMAD.X R3, R19, 0x1, R2.reuse, P6 ;  /* 0x0000000113037824 */ /* 0x102fe200030e0602 */
[----:B------:R-:W4:Y:S03]  /*bff90*/  LDL.LU.64 R20, [R1+0x34b8] ;  /* 0x0034b80001147983 */ /* 0x000f260000300a00 */
[----:B------:R-:W-:Y:S01]  /*bffa0*/  STL [R1+0x21c], R22 ;  /* 0x00021c1601007387 */ /* 0x000fe20000100800 */
[----:B------:R1:W-:Y:S02]  /*bffb0*/  STL [R1+0x210], R3 ;  /* 0x0002100301007387 */ /* 0x0003e40000100800 */
[----:B-1----:R-:W-:-:S02]  /*bffc0*/  IMAD.X R3, R7, 0x1, R2, P5 ;  /* 0x0000000107037824 */ /* 0x002fc400028e0602 */
[----:B------:R-:W4:Y:S01]  /*bffd0*/  LDL.LU.64 R6, [R1+0x34b0] ;  /* 0x0034b00001067983 */ /* 0x000f220000300a00 */
[----:B------:R-:W-:-:S05]  /*bffe0*/  IADD3 R18, P6, R8, R129, RZ ;  /* 0x0000008108127210 */ /* 0x000fca0007fde0ff */
[----:B------:R1:W-:Y:S01]  /*bfff0*/  STL [R1+0x224], R18 ;  /* 0x0002241201007387 */ /* 0x0003e20000100800 */
[----:B------:R1:W-:Y:S02]  /*c0000*/  STL [R1+0x218], R3 ;  /* 0x0002180301007387 */ /* 0x0003e40000100800 */
[----:B------:R-:W4:Y:S01]  /*c0010*/  LDL.LU.64 R22, [R1+0x34a8] ;  /* 0x0034a80001167983 */ /* 0x000f220000300a00 */
[----:B-1----:R-:W-:Y:S02]  /*c0020*/  IADD3 R18, P5, R10, R129, RZ ;  /* 0x000000810a127210 */ /* 0x002fe40007fbe0ff */
[----:B------:R-:W-:-:S03]  /*c0030*/  IADD3.X R3, R9, R2, RZ, P6, !PT ;  /* 0x0000000209037210 */ /* 0x000fc600037fe4ff */
[----:B------:R1:W-:Y:S01]  /*c0040*/  STL [R1+0x22c], R18 ;  /* 0x00022c1201007387 */ /* 0x0003e20000100800 */
[----:B------:R-:W4:Y:S02]  /*c0050*/  LDL.LU.64 R8, [R1+0x34a0] ;  /* 0x0034a00001087983 */ /* 0x000f240000300a00 */
[----:B------:R2:W-:Y:S02]  /*c0060*/  STL [R1+0x220], R3 ;  /* 0x0002200301007387 */ /* 0x0005e40000100800 */
[----:B-1----:R-:W-:Y:S02]  /*c0070*/  IMAD.X R18, R11, 0x1, R2, P5 ;  /* 0x000000010b127824 */ /* 0x002fe400028e0602 */
[----:B------:R-:W4:Y:S01]  /*c0080*/  LDL.LU.64 R10, [R1+0x3498] ;  /* 0x00349800010a7983 */ /* 0x000f220000300a00 */
[----:B--2---:R-:W-:-:S05]  /*c0090*/  IADD3 R3, P6, R14, R129, RZ ;  /* 0x000000810e037210 */ /* 0x004fca0007fde0ff */
[----:B------:R3:W-:Y:S01]  /*c00a0*/  STL [R1+0x234], R3 ;  /* 0x0002340301007387 */ /* 0x0007e20000100800 */
[----:B------:R-:W-:Y:S02]  /*c00b0*/  IMAD.X R15, R15, 0x1, R2, P6 ;  /* 0x000000010f0f7824 */ /* 0x000fe400030e0602 */
[----:B------:R-:W-:Y:S01]  /*c00c0*/  STL [R1+0x228], R18 ;  /* 0x0002281201007387 */ /* 0x000fe20000100800 */
[----:B---3--:R-:W-:-:S05]  /*c00d0*/  IADD3 R3, P5, R12, R129, RZ ;  /* 0x000000810c037210 */ /* 0x008fca0007fbe0ff */
[----:B------:R1:W-:Y:S01]  /*c00e0*/  STL [R1+0x23c], R3 ;  /* 0x00023c0301007387 */ /* 0x0003e20000100800 */
[----:B------:R-:W-:Y:S01]  /*c00f0*/  STL [R1+0x230], R15 ;  /* 0x0002300f01007387 */ /* 0x000fe20000100800 */
[-C--:B----4-:R-:W-:Y:S01]  /*c0100*/  IADD3 R14, P6, R16, R129.reuse, RZ ;  /* 0x00000081100e7210 */ /* 0x090fe20007fde0ff */
[--C-:B-1----:R-:W-:Y:S02]  /*c0110*/  IMAD.X R3, R13, 0x1, R2.reuse, P5 ;  /* 0x000000010d037824 */ /* 0x102fe400028e0602 */
[----:B------:R-:W2:Y:S02]  /*c0120*/  LDL.LU.64 R12, [R1+0x3490] ;  /* 0x00349000010c7983 */ /* 0x000ea40000300a00 */
[----:B------:R1:W-:Y:S02]  /*c0130*/  STL [R1+0x244], R14 ;  /* 0x0002440e01007387 */ /* 0x0003e40000100800 */
[----:B-1----:R-:W3:Y:S01]  /*c0140*/  LDL.LU.64 R14, [R1+0x3488] ;  /* 0x00348800010e7983 */ /* 0x002ee20000300a00 */
[----:B------:R1:W-:Y:S02]  /*c0150*/  STL [R1+0x238], R3 ;  /* 0x0002380301007387 */ /* 0x0003e40000100800 */
[----:B-1----:R-:W-:Y:S01]  /*c0160*/  IMAD.X R3, R17, 0x1, R2, P6 ;  /* 0x0000000111037824 */ /* 0x002fe200030e0602 */
[-C--:B------:R-:W-:Y:S01]  /*c0170*/  IADD3 R18, P5, R20, R129.reuse, RZ ;  /* 0x0000008114127210 */ /* 0x080fe20007fbe0ff */
[----:B------:R-:W4:Y:S04]  /*c0180*/  LDL.LU.64 R16, [R1+0x3480] ;  /* 0x0034800001107983 */ /* 0x000f280000300a00 */
[----:B------:R1:W-:Y:S04]  /*c0190*/  STL [R1+0x24c], R18 ;  /* 0x00024c1201007387 */ /* 0x0003e80000100800 */
[----:B-1----:R-:W2:Y:S01]  /*c01a0*/  LDL.LU.64 R18, [R1+0x3478] ;  /* 0x0034780001127983 */ /* 0x002ea20000300a00 */
[----:B------:R1:W-:Y:S01]  /*c01b0*/  STL [R1+0x240], R3 ;  /* 0x0002400301007387 */ /* 0x0003e20000100800 */
[----:B------:R-:W-:-:S02]  /*c01c0*/  IADD3 R24, P6, R6, R129, RZ ;  /* 0x0000008106187210 */ /* 0x000fc40007fde0ff */
[----:B-1----:R-:W-:Y:S02]  /*c01d0*/  IADD3.X R3, R21, R2, RZ, P5, !PT ;  /* 0x0000000215037210 */ /* 0x002fe40002ffe4ff */
[----:B------:R-:W4:Y:S01]  /*c01e0*/  LDL.LU.64 R20, [R1+0x3470] ;  /* 0x0034700001147983 */ /* 0x000f220000300a00 */
[----:B------:R-:W-:Y:S02]  /*c01f0*/  STL [R1+0x254], R24 ;  /* 0x0002541801007387 */ /* 0x000fe40000100800 */
[----:B------:R1:W-:Y:S02]  /*c0200*/  STL [R1+0x248], R3 ;  /* 0x0002480301007387 */ /* 0x0003e40000100800 */
[----:B-1----:R-:W-:Y:S02]  /*c0210*/  IMAD.X R3, R7, 0x1, R2, P6 ;  /* 0x0000000107037824 */ /* 0x002fe400030e0602 */
[----:B------:R-:W4:Y:S01]  /*c0220*/  LDL.LU.64 R6, [R1+0x3468] ;  /* 0x0034680001067983 */ /* 0x000f220000300a00 */
[----:B------:R-:W-:-:S02]  /*c0230*/  IADD3 R24, P5, R22, R129, RZ ;  /* 0x0000008116187210 */ /* 0x000fc40007fbe0ff */
[----:B------:R-:W-:-:S03]  /*c0240*/  IADD3 R26, P6, R8, R129, RZ ;  /* 0x00000081081a7210 */ /* 0x000fc60007fde0ff */
[----:B------:R1:W-:Y:S01]  /*c0250*/  STL [R1+0x25c], R24 ;  /* 0x00025c1801007387 */ /* 0x0003e20000100800 */
[----:B------:R1:W-:Y:S03]  /*c0260*/  STL [R1+0x250], R3 ;  /* 0x0002500301007387 */ /* 0x0003e60000100800 */
[----:B-1----:R-:W4:Y:S01]  /*c0270*/  LDL.LU.64 R24, [R1+0x3460] ;  /* 0x0034600001187983 */ /* 0x002f220000300a00 */
[--C-:B------:R-:W-:Y:S02]  /*c0280*/  IMAD.X R3, R23, 0x1, R2.reuse, P5 ;  /* 0x0000000117037824 */ /* 0x100fe400028e0602 */
[----:B------:R1:W-:Y:S01]  /*c0290*/  STL [R1+0x264], R26 ;  /* 0x0002641a01007387 */ /* 0x0003e20000100800 */
[----:B------:R-:W-:Y:S02]  /*c02a0*/  IADD3 R252, P5, R10, R129, RZ ;  /* 0x000000810afc7210 */ /* 0x000fe40007fbe0ff */
[----:B------:R1:W-:Y:S04]  /*c02b0*/  STL [R1+0x258], R3 ;  /* 0x0002580301007387 */ /* 0x0003e80000100800 */
[----:B-1----:R-:W4:Y:S01]  /*c02c0*/  LDL.LU.64 R26, [R1+0x3458] ;  /* 0x00345800011a7983 */ /* 0x002f220000300a00 */
[----:B------:R-:W-:-:S05]  /*c02d0*/  IMAD.X R3, R9, 0x1, R2, P6 ;  /* 0x0000000109037824 */ /* 0x000fca00030e0602 */
[----:B------:R1:W-:Y:S01]  /*c02e0*/  STL [R1+0x260], R3 ;  /* 0x0002600301007387 */ /* 0x0003e20000100800 */
[----:B------:R-:W4:Y:S02]  /*c02f0*/  LDL.LU.64 R28, [R1+0x3450] ;  /* 0x00345000011c7983 */ /* 0x000f240000300a00 */
[----:B------:R-:W4:Y:S02]  /*c0300*/  LDL.LU.64 R136, [R1+0x3448] ;  /* 0x0034480001887983 */ /* 0x000f240000300a00 */
[----:B-1----:R-:W-:-:S05]  /*c0310*/  IMAD.X R3, R11, 0x1, R2, P5 ;  /* 0x000000010b037824 */ /* 0x002fca00028e0602 */
[----:B------:R1:W-:Y:S01]  /*c0320*/  STL [R1+0x268], R3 ;  /* 0x0002680301007387 */ /* 0x0003e20000100800 */
[----:B------:R-:W4:Y:S02]  /*c0330*/  LDL.LU.64 R30, [R1+0x35b8] ;  /* 0x0035b800011e7983 */ /* 0x000f240000300a00 */
[----:B------:R-:W4:Y:S02]  /*c0340*/  LDL.LU.64 R130, [R1+0x35c0] ;  /* 0x0035c00001827983 */ /* 0x000f240000300a00 */
[----:B------:R-:W4:Y:S01]  /*c0350*/  LDL.LU R148, [R1+0x1540] ;  /* 0x0015400001947983 */ /* 0x000f220000300800 */
[----:B------:R-:W4:Y:S01]  /*c0360*/  LDL.LU R149, [R1+0x1544] ;  /* 0x0015440001957983 */ /* 0x000f220000300800 */
[----:B------:R-:W4:Y:S02]  /*c0370*/  LDL.LU R150, [R1+0x1548] ;  /* 0x0015480001967983 */ /* 0x000f240000300800 */
[----:B------:R-:W4:Y:S01]  /*c0380*/  LDL.LU R151, [R1+0x154c] ;  /* 0x00154c0001977983 */ /* 0x000f220000300800 */
[----:B---3--:R-:W-:-:S05]  /*c0390*/  IADD3 R11, P5, R14, R129, RZ ;  /* 0x000000810e0b7210 */ /* 0x008fca0007fbe0ff */
[----:B------:R-:W-:Y:S01]  /*c03a0*/  IMAD.X R10, R15, 0x1, R2, P5 ;  /* 0x000000010f0a7824 */ /* 0x000fe200028e0602 */
[----:B--2---:R-:W-:-:S05]  /*c03b0*/  IADD3 R15, P5, R18, R129, RZ ;  /* 0x00000081120f7210 */ /* 0x004fca0007fbe0ff */
[----:B------:R-:W-:Y:S01]  /*c03c0*/  IMAD.X R14, R19, 0x1, R2, P5 ;  /* 0x00000001130e7824 */ /* 0x000fe200028e0602 */
[-C--:B----4-:R-:W-:Y:S02]  /*c03d0*/  IADD3 R19, P5, R6, R129.reuse, RZ ;  /* 0x0000008106137210 */ /* 0x090fe40007fbe0ff */
[----:B------:R-:W2:Y:S01]  /*c03e0*/  LDL.LU R6, [R1+0x3bc8] ;  /* 0x003bc80001067983 */ /* 0x000ea20000300800 */
[----:B------:R-:W3:Y:S01]  /*c03f0*/  LDL.LU R132, [R1+0x3bd0] ;  /* 0x003bd00001847983 */ /* 0x000ee20000300800 */
[----:B------:R-:W-:Y:S02]  /*c0400*/  IADD3.X R18, R7, R2, RZ, P5, !PT ;  /* 0x0000000207127210 */ /* 0x000fe40002ffe4ff */
        /* <DEDUP_REMOVED lines=9> */
[----:B------:R-:W-:Y:S01]  /*c04a0*/  IADD3 R9, P6, R12, R129, RZ ;  /* 0x000000810c097210 */ /* 0x000fe20007fde0ff */
[----:B------:R-:W-:Y:S01]  /*c04b0*/  IMAD.MOV.U32 R139, RZ, RZ, c[0x0][0x188] ;  /* 0x00006200ff8b7624 */ /* 0x000fe200078e00ff */
[----:B-1----:R-:W-:-:S02]  /*c04c0*/  SEL R3, RZ, 0x4, !P4 ;  /* 0x00000004ff037807 */ /* 0x002fc40006000000 */
[----:B------:R-:W-:Y:S02]  /*c04d0*/  SEL R5, R5, RZ, !P2 ;  /* 0x000000ff05057207 */ /* 0x000fe40005000000 */
[----:B------:R-:W-:Y:S01]  /*c04e0*/  IADD3.X R8, R13, R2, RZ, P6, !PT ;  /* 0x000000020d087210 */ /* 0x000fe200037fe4ff */
[-C--:B------:R-:W-:Y:S01]  /*c04f0*/  IADD3 R13, P6, R16, R129.reuse, RZ ;  /* 0x00000081100d7210 */ /* 0x080fe20007fde0ff */
[----:B------:R-:W4:Y:S04]  /*c0500*/  LDL.LU R141, [R1+0x3bdc] ;  /* 0x003bdc00018d7983 */ /* 0x000f280000300800 */
[----:B------:R-:W-:Y:S01]  /*c0510*/  IMAD.X R12, R17, 0x1, R2, P6 ;  /* 0x00000001110c7824 */ /* 0x000fe200030e0602 */
[----:B------:R-:W-:-:S05]  /*c0520*/  IADD3 R17, P6, R20, R129, RZ ;  /* 0x0000008114117210 */ /* 0x000fca0007fde0ff */
[----:B------:R-:W-:Y:S01]  /*c0530*/  IMAD.X R16, R21, 0x1, R2, P6 ;  /* 0x0000000115107824 */ /* 0x000fe200030e0602 */
[----:B------:R-:W-:-:S05]  /*c0540*/  IADD3 R21, P6, R24, R129, RZ ;  /* 0x0000008118157210 */ /* 0x000fca0007fde0ff */
[----:B------:R-:W-:Y:S01]  /*c0550*/  IMAD.X R20, R25, 0x1, R2, P6 ;  /* 0x0000000119147824 */ /* 0x000fe200030e0602 */
[-C--:B------:R-:W-:Y:S02]  /*c0560*/  IADD3 R25, P6, R28, R129.reuse, RZ ;  /* 0x000000811c197210 */ /* 0x080fe40007fde0ff */
[----:B------:R-:W-:-:S03]  /*c0570*/  IADD3 R23, P5, R26, R129, RZ ;  /* 0x000000811a177210 */ /* 0x000fc60007fbe0ff */
[--C-:B------:R-:W-:Y:S02]  /*c0580*/  IMAD.X R24, R29, 0x1, R2.reuse, P6 ;  /* 0x000000011d187824 */ /* 0x100fe400030e0602 */
[----:B------:R-:W-:Y:S01]  /*c0590*/  IMAD.X R22, R27, 0x1, R2, P5 ;  /* 0x000000011b167824 */ /* 0x000fe200028e0602 */
[-C--:B------:R-:W-:Y:S01]  /*c05a0*/  IADD3 R27, P5, R136, R129.reuse, RZ ;  /* 0x00000081881b7210 */ /* 0x080fe20007fbe0ff */
[----:B------:R-:W-:Y:S01]  /*c05b0*/  IMAD.SHL.U32 R139, R139, 0x40, RZ ;  /* 0x000000408b8b7824 */ /* 0x000fe200078e00ff */
[----:B------:R-:W-:Y:S01]  /*c05c0*/  HMMA.1688.F32.TF32 R148, R236, R34, R148 ;  /* 0x00000022ec94723c */ /* 0x000fe20000081094 */
[-C--:B------:R-:W-:Y:S02]  /*c05d0*/  IADD3 R29, P6, R30, R129.reuse, RZ ;  /* 0x000000811e1d7210 */ /* 0x080fe40007fde0ff */
[----:B------:R-:W-:Y:S02]  /*c05e0*/  SEL R3, R3, RZ, !P2 ;  /* 0x000000ff03037207 */ /* 0x000fe40005000000 */
[----:B------:R-:W-:Y:S01]  /*c05f0*/  IADD3.X R28, R31, R2, RZ, P6, !PT ;  /* 0x000000021f1c7210 */ /* 0x000fe200037fe4ff */
[----:B------:R-:W-:-:S02]  /*c0600*/  IADD3 R31, P4, R130, R129, RZ ;  /* 0x00000081821f7210 */ /* 0x000fc40007f9e0ff */
[--C-:B------:R-:W-:Y:S02]  /*c0610*/  IMAD.X R26, R137, 0x1, R2.reuse, P5 ;  /* 0x00000001891a7824 */ /* 0x100fe400028e0602 */
[----:B------:R-:W-:Y:S01]  /*c0620*/  IMAD.SHL.U32 R139, R139, 0x4, RZ ;  /* 0x000000048b8b7824 */ /* 0x000fe200078e00ff */
[----:B------:R-:W-:Y:S01]  /*c0630*/  ISETP.NE.U32.AND P5, PT, R5, RZ, PT ;  /* 0x000000ff0500720c */ /* 0x000fe20003fa5070 */
[----:B------:R-:W-:Y:S01]  /*c0640*/  IMAD.X R30, R131, 0x1, R2, P4 ;  /* 0x00000001831e7824 */ /* 0x000fe200020e0602 */
[----:B------:R-:W-:Y:S02]  /*c0650*/  ISETP.NE.U32.AND P4, PT, R3, RZ, PT ;  /* 0x000000ff0300720c */ /* 0x000fe40003f85070 */
[----:B------:R-:W-:Y:S01]  /*c0660*/  SEL R5, RZ, 0x4, !P3 ;  /* 0x00000004ff057807 */ /* 0x000fe20005800000 */
[----:B------:R-:W-:-:S03]  /*c0670*/  SEL R3, RZ, 0x4, P0 ;  /* 0x00000004ff037807 */ /* 0x000fc60000000000 */
[----:B------:R-:W-:Y:S02]  /*c0680*/  SEL R5, R5, RZ, !P2 ;  /* 0x000000ff05057207 */ /* 0x000fe40005000000 */
[----:B------:R-:W-:Y:S02]  /*c0690*/  SEL R3, R3, RZ, !P2 ;  /* 0x000000ff03037207 */ /* 0x000fe40005000000 */
[----:B------:R-:W-:Y:S01]  /*c06a0*/  STL.64 [R1+0x1e20], R148 ;  /* 0x001e209401007387 */ /* 0x000fe20000100a00 */
[----:B------:R-:W-:Y:S02]  /*c06b0*/  STL.64 [R1+0x1e28], R150 ;  /* 0x001e289601007387 */ /* 0x000fe40000100a00 */
[----:B------:R-:W4:Y:S02]  /*c06c0*/  LDL.LU R140, [R1+0x3be4] ;  /* 0x003be400018c7983 */ /* 0x000f240000300800 */
[----:B------:R-:W4:Y:S01]  /*c06d0*/  LDL.LU R137, [R1+0x3be8] ;  /* 0x003be80001897983 */ /* 0x000f220000300800 */
[----:B--2---:R-:W-:-:S02]  /*c06e0*/  IADD3 R6, P3, R6, R139, RZ ;  /* 0x0000008b06067210 */ /* 0x004fc40007f7e0ff */
[-C--:B---3--:R-:W-:Y:S01]  /*c06f0*/  IADD3 R132, P0, R132, R139.reuse, RZ ;  /* 0x0000008b84847210 */ /* 0x088fe20007f1e0ff */
[----:B----4-:R-:W-:Y:S01]  /*c0700*/  HMMA.1688.F32.TF32 R144, R236, R158, R144 ;  /* 0x0000009eec90723c */ /* 0x010fe20000081090 */
[-C--:B------:R-:W-:Y:S02]  /*c0710*/  IADD3 R135, P2, R135, R139.reuse, RZ ;  /* 0x0000008b87877210 */ /* 0x080fe40007f5e0ff */
[----:B------:R-:W-:Y:S01]  /*c0720*/  IADD3.X R7, R7, R0, RZ, P3, !PT ;  /* 0x0000000007077210 */ /* 0x000fe20001ffe4ff */
[--C-:B------:R-:W-:Y:S01]  /*c0730*/  IMAD.X R143, R143, 0x1, R0.reuse, P0 ;  /* 0x000000018f8f7824 */ /* 0x100fe200000e0600 */
[----:B------:R1:W-:Y:S01]  /*c0740*/  STL [R1+0x3bc8], R6 ;  /* 0x003bc80601007387 */ /* 0x0003e20000100800 */
[----:B------:R-:W-:Y:S02]  /*c0750*/  STL [R1+0x3bd0], R132 ;  /* 0x003bd08401007387 */ /* 0x000fe40000100800 */
[----:B------:R-:W-:Y:S02]  /*c0760*/  IMAD.X R142, R142, 0x1, R0, P2 ;  /* 0x000000018e8e7824 */ /* 0x000fe400010e0600 */
[----:B------:R-:W-:Y:S01]  /*c0770*/  STL [R1+0x3bd8], R135 ;  /* 0x003bd88701007387 */ /* 0x000fe20000100800 */
[----:B------:R2:W-:Y:S01]  /*c0780*/  STL [R1+0x3bc4], R7 ;  /* 0x003bc40701007387 */ /* 0x0005e20000100800 */
[----:B------:R-:W-:Y:S02]  /*c0790*/  STL [R1+0x3bcc], R143 ;  /* 0x003bcc8f01007387 */ /* 0x000fe40000100800 */
[----:B------:R-:W3:Y:S02]  /*c07a0*/  LDL.LU R136, [R1+0x3a80] ;  /* 0x003a800001887983 */ /* 0x000ee40000300800 */
[----:B------:R-:W-:Y:S01]  /*c07b0*/  STL [R1+0x3bd4], R142 ;  /* 0x003bd48e01007387 */ /* 0x000fe20000100800 */
[----:B------:R1:W-:Y:S06]  /*c07c0*/  LDGSTS.E [R4+0x19800], [R6.64], P1 ;  /* 0x1980000006047fae */ /* 0x0003ec0008921844 */
[----:B------:R-:W-:Y:S01]  /*c07d0*/  STL.64 [R1+0x1e10], R144 ;  /* 0x001e109001007387 */ /* 0x000fe20000100a00 */
[----:B------:R-:W-:Y:S02]  /*c07e0*/  STL.64 [R1+0x1e18], R146 ;  /* 0x001e189201007387 */ /* 0x000fe40000100a00 */
[----:B------:R-:W4:Y:S01]  /*c07f0*/  LDL.LU R128, [R1+0x3a88] ;  /* 0x003a880001807983 */ /* 0x000f220000300800 */
[----:B------:R-:W-:-:S02]  /*c0800*/  IADD3 R138, P2, R138, R139, RZ ;  /* 0x0000008b8a8a7210 */ /* 0x000fc40007f5e0ff */
[----:B------:R-:W-:-:S03]  /*c0810*/  ISETP.NE.U32.AND P0, PT, R3, RZ, PT ;  /* 0x000000ff0300720c */ /* 0x000fc60003f05070 */
[----:B------:R2:W-:Y:S01]  /*c0820*/  STL [R1+0x3be0], R138 ;  /* 0x003be08a01007387 */ /* 0x0005e20000100800 */
[----:B------:R-:W3:Y:S02]  /*c0830*/  LDL.LU R134, [R1+0x3a78] ;  /* 0x003a780001867983 */ /* 0x000ee40000300800 */
[----:B------:R-:W3:Y:S02]  /*c0840*/  LDL.LU R3, [R1+0x3a84] ;  /* 0x003a840001037983 */ /* 0x000ee40000300800 */
[----:B------:R-:W3:Y:S01]  /*c0850*/  LDL.LU R34, [R1+0x3a7c] ;  /* 0x003a7c0001227983 */ /* 0x000ee20000300800 */
[----:B------:R-:W3:Y:S01]  /*c0860*/  LDL.LU R131, [R1+0x3bf0] ;  /* 0x003bf00001837983 */ /* 0x000ee20000300800 */
[----:B------:R-:W3:Y:S02]  /*c0870*/  LDL.LU R133, [R1+0x3a70] ;  /* 0x003a700001857983 */ /* 0x000ee40000300800 */
[----:B-1----:R-:W-:Y:S01]  /*c0880*/  IMAD.MOV.U32 R6, RZ, RZ, R132 ;  /* 0x000000ffff067224 */ /* 0x002fe200078e0084 */
[----:B--2---:R-:W-:Y:S01]  /*c0890*/  MOV R7, R143 ;  /* 0x0000008f00077202 */ /* 0x004fe20000000f00 */
[----:B------:R-:W2:Y:S01]  /*c08a0*/  LDL.LU R130, [R1+0x3a74] ;  /* 0x003a740001827983 */ /* 0x000ea20000300800 */
[----:B------:R-:W2:Y:S02]  /*c08b0*/  LDL.LU R132, [R1+0x3bec] ;  /* 0x003bec0001847983 */ /* 0x000ea40000300800 */
[----:B------:R-:W-:Y:S01]  /*c08c0*/  IMAD.X R141, R141, 0x1, R0, P2 ;  /* 0x000000018d8d7824 */ /* 0x000fe200010e0600 */
[----:B------:R1:W-:Y:S04]  /*c08d0*/  LDGSTS.E [R4+0x19a00], [R6.64], P1 ;  /* 0x19a0000006047fae */ /* 0x0003e80008921844 */
[----:B------:R-:W-:Y:S01]  /*c08e0*/  STL [R1+0x3bdc], R141 ;  /* 0x003bdc8d01007387 */ /* 0x000fe20000100800 */
[----:B-1----:R-:W-:-:S02]  /*c08f0*/  IMAD.MOV.U32 R6, RZ, RZ, R135 ;  /* 0x000000ffff067224 */ /* 0x002fc400078e0087 */
[----:B------:R-:W-:-:S05]  /*c0900*/  IMAD.MOV.U32 R7, RZ, RZ, R142 ;  /* 0x000000ffff077224 */ /* 0x000fca00078e008e */
[----:B------:R1:W-:Y:S01]  /*c0910*/  LDGSTS.E [R4+0x19c00], [R6.64], P1 ;  /* 0x19c0000006047fae */ /* 0x0003e20008921844 */
[----:B------:R-:W-:Y:S01]  /*c0920*/  IADD3 R137, P2, R137, R139, RZ ;  /* 0x0000008b89897210 */ /* 0x000fe20007f5e0ff */
[----:B-1----:R-:W-:-:S04]  /*c0930*/  IMAD.MOV.U32 R6, RZ, RZ, R138 ;  /* 0x000000ffff067224 */ /* 0x002fc800078e008a */
[----:B------:R-:W-:Y:S01]  /*c0940*/  STL [R1+0x3be8], R137 ;  /* 0x003be88901007387 */ /* 0x000fe20000100800 */
[----:B------:R-:W2:Y:S02]  /*c0950*/  LDL.LU R135, [R1+0x3a6c] ;  /* 0x003a6c0001877983 */ /* 0x000ea40000300800 */
[----:B------:R-:W-:Y:S02]  /*c0960*/  IMAD.X R140, R140, 0x1, R0, P2 ;  /* 0x000000018c8c7824 */ /* 0x000fe400010e0600 */
[----:B------:R-:W2:Y:S01]  /*c0970*/  LDL.LU R138, [R1+0x3a68] ;  /* 0x003a6800018a7983 */ /* 0x000ea20000300800 */
[----:B------:R-:W-:Y:S02]  /*c0980*/  MOV R7, R141 ;  /* 0x0000008d00077202 */ /* 0x000fe40000000f00 */
[----:B------:R-:W-:Y:S01]  /*c0990*/  ISETP.NE.U32.AND P3, PT, R5, RZ, PT ;  /* 0x000000ff0500720c */ /* 0x000fe20003f65070 */
[----:B------:R1:W-:Y:S01]  /*c09a0*/  STL [R1+0x3be4], R140 ;  /* 0x003be48c01007387 */ /* 0x0003e20000100800 */
[----:B------:R-:W2:Y:S03]  /*c09b0*/  LDL.LU R5, [R1+0x3a64] ;  /* 0x003a640001057983 */ /* 0x000ea60000300800 */
[----:B------:R1:W-:Y:S02]  /*c09c0*/  LDGSTS.E [R4+0x19e00], [R6.64], P1 ;  /* 0x19e0000006047fae */ /* 0x0003e40008921844 */
[----:B-1----:R-:W-:Y:S01]  /*c09d0*/  IMAD.MOV.U32 R7, RZ, RZ, R140 ;  /* 0x000000ffff077224 */ /* 0x002fe200078e008c */
[----:B----4-:R-:W-:-:S05]  /*c09e0*/  IADD3 R128, P2, R128, R139, RZ ;  /* 0x0000008b80807210 */ /* 0x010fca0007f5e0ff */
[----:B------:R1:W-:Y:S01]  /*c09f0*/  STL [R1+0x3a88], R128 ;  /* 0x003a888001007387 */ /* 0x0003e20000100800 */
[----:B------:R-:W4:Y:S02]  /*c0a00*/  LDL.LU R140, [R1+0x3a60] ;  /* 0x003a6000018c7983 */ /* 0x000f240000300800 */
[----:B---3--:R-:W-:Y:S01]  /*c0a10*/  IMAD.X R136, R136, 0x1, R0, P2 ;  /* 0x0000000188887824 */ /* 0x008fe200010e0600 */
[-C--:B------:R-:W-:Y:S01]  /*c0a20*/  IADD3 R3, P1, R3, R139.reuse, RZ ;  /* 0x0000008b03037210 */ /* 0x080fe20007f3e0ff */
[----:B------:R-:W-:Y:S01]  /*c0a30*/  IMAD.MOV.U32 R6, RZ, RZ, R137 ;  /* 0x000000ffff067224 */ /* 0x000fe200078e0089 */
[----:B------:R-:W-:-:S03]  /*c0a40*/  IADD3 R34, P2, R34, R139, RZ ;  /* 0x0000008b22227210 */ /* 0x000fc60007f5e0ff */
[----:B------:R-:W-:Y:S01]  /*c0a50*/  STL [R1+0x3a84], R3 ;  /* 0x003a840301007387 */ /* 0x000fe20000100800 */
[----:B------:R3:W-:Y:S02]  /*c0a60*/  STL [R1+0x3a80], R136 ;  /* 0x003a808801007387 */ /* 0x0007e40000100800 */
[----:B------:R-:W4:Y:S02]  /*c0a70*/  LDL.LU R35, [R1+0x3bfc] ;  /* 0x003bfc0001237983 */ /* 0x000f240000300800 */
[--C-:B------:R-:W-:Y:S01]  /*c0a80*/  IMAD.X R134, R134, 0x1, R0.reuse, P1 ;  /* 0x0000000186867824 */ /* 0x100fe200008e0600 */
[----:B------:R-:W4:Y:S04]  /*c0a90*/  LDL.LU R137, [R1+0x3a58] ;  /* 0x003a580001897983 */ /* 0x000f280000300800 */
[----:B------:R1:W-:Y:S01]  /*c0aa0*/  LDGSTS.E [R4+0x1b800], [R6.64], P5 ;  /* 0x1b80000006047fae */ /* 0x0003e2000a921844 */
[----:B------:R-:W-:Y:S02]  /*c0ab0*/  STL [R1+0x3a7c], R34 ;  /* 0x003a7c2201007387 */ /* 0x000fe40000100800 */
[----:B------:R1:W-:Y:S01]  /*c0ac0*/  STL [R1+0x3a78], R134 ;  /* 0x003a788601007387 */ /* 0x0003e20000100800 */
[-C--:B------:R-:W-:Y:S01]  /*c0ad0*/  IADD3 R131, P1, R131, R139.reuse, RZ ;  /* 0x0000008b83837210 */ /* 0x080fe20007f3e0ff */
[----:B------:R-:W-:Y:S01]  /*c0ae0*/  IMAD.X R133, R133, 0x1, R0, P2 ;  /* 0x0000000185857824 */ /* 0x000fe200010e0600 */
[----:B--2---:R-:W-:-:S02]  /*c0af0*/  IADD3 R130, P2, R130, R139, RZ ;  /* 0x0000008b82827210 */ /* 0x004fc40007f5e0ff */
[----:B-1----:R-:W-:Y:S01]  /*c0b00*/  MOV R6, R128 ;  /* 0x0000008000067202 */ /* 0x002fe20000000f00 */
[----:B------:R-:W-:Y:S01]  /*c0b10*/  IMAD.MOV.U32 R7, RZ, RZ, R136 ;  /* 0x000000ffff077224 */ /* 0x000fe200078e0088 */
[----:B------:R-:W2:Y:S01]  /*c0b20*/  LDL.LU R128, [R1+0x3a5c] ;  /* 0x003a5c0001807983 */ /* 0x000ea20000300800 */
[----:B---3--:R-:W3:Y:S02]  /*c0b30*/  LDL.LU R136, [R1+0x3bf8] ;  /* 0x003bf80001887983 */ /* 0x008ee40000300800 */
[----:B------:R-:W-:Y:S01]  /*c0b40*/  STL [R1+0x3bf0], R131 ;  /* 0x003bf08301007387 */ /* 0x000fe20000100800 */
[----:B------:R1:W-:Y:S01]  /*c0b50*/  LDGSTS.E [R4+0x1ba00], [R6.64], P5 ;  /* 0x1ba0000006047fae */ /* 0x0003e2000a921844 */
[----:B------:R1:W-:Y:S01]  /*c0b60*/  STL [R1+0x3a70], R133 ;  /* 0x003a708501007387 */ /* 0x0003e20000100800 */
[----:B------:R-:W-:Y:S01]  /*c0b70*/  IADD3.X R132, R132, R0, RZ, P1, !PT ;  /* 0x0000000084847210 */ /* 0x000fe20000ffe4ff */
[----:B-1----:R-:W-:Y:S02]  /*c0b80*/  IMAD.MOV.U32 R6, RZ, RZ, R3 ;  /* 0x000000ffff067224 */ /* 0x002fe400078e0003 */
[----:B------:R-:W-:Y:S01]  /*c0b90*/  IMAD.MOV.U32 R7, RZ, RZ, R134 ;  /* 0x000000ffff077224 */ /* 0x000fe200078e0086 */
[----:B------:R-:W2:Y:S01]  /*c0ba0*/  LDL.LU R3, [R1+0x3a54] ;  /* 0x003a540001037983 */ /* 0x000ea20000300800 */
[----:B------:R-:W2:Y:S02]  /*c0bb0*/  LDL.LU R134, [R1+0x3a50] ;  /* 0x003a500001867983 */ /* 0x000ea40000300800 */
[----:B------:R-:W-:Y:S02]  /*c0bc0*/  STL [R1+0x3a74], R130 ;  /* 0x003a748201007387 */ /* 0x000fe40000100800 */
[----:B------:R1:W-:Y:S01]  /*c0bd0*/  STL [R1+0x3bec], R132 ;  /* 0x003bec8401007387 */ /* 0x0003e20000100800 */
[----:B------:R1:W-:Y:S01]  /*c0be0*/  LDGSTS.E [R4+0x1bc00], [R6.64], P5 ;  /* 0x1bc0000006047fae */ /* 0x0003e2000a921844 */
[----:B------:R-:W-:Y:S01]  /*c0bf0*/  IADD3 R135, P1, R135, R139, RZ ;  /* 0x0000008b87877210 */ /* 0x000fe20007f3e0ff */
[----:B------:R-:W-:-:S02]  /*c0c00*/  IMAD.X R138, R138, 0x1, R0, P2 ;  /* 0x000000018a8a7824 */ /* 0x000fc400010e0600 */
[----:B-1----:R-:W-:Y:S02]  /*c0c10*/  IMAD.MOV.U32 R6, RZ, RZ, R34 ;  /* 0x000000ffff067224 */ /* 0x002fe400078e0022 */
[----:B------:R-:W-:Y:S02]  /*c0c20*/  IMAD.MOV.U32 R7, RZ, RZ, R133 ;  /* 0x000000ffff077224 */ /* 0x000fe400078e0085 */
[----:B------:R-:W2:Y:S01]  /*c0c30*/  LDL.LU R133, [R1+0x3a48] ;  /* 0x003a480001857983 */ /* 0x000ea20000300800 */
[----:B------:R-:W2:Y:S03]  /*c0c40*/  LDL.LU R34, [R1+0x3a4c] ;  /* 0x003a4c0001227983 */ /* 0x000ea60000300800 */
[----:B------:R1:W-:Y:S01]  /*c0c50*/  LDGSTS.E [R4+0x1be00], [R6.64], P5 ;  /* 0x1be0000006047fae */ /* 0x0003e2000a921844 */
[----:B------:R-:W2:Y:S01]  /*c0c60*/  LDL R159, [R1+0x3430] ;  /* 0x00343000019f7983 */ /* 0x000ea20000100800 */
[----:B------:R-:W-:Y:S01]  /*c0c70*/  IADD3 R5, P2, R5, R139, RZ ;  /* 0x0000008b05057210 */ /* 0x000fe20007f5e0ff */
[----:B-1----:R-:W-:Y:S01]  /*c0c80*/  IMAD.MOV.U32 R6, RZ, RZ, R131 ;  /* 0x000000ffff067224 */ /* 0x002fe200078e0083 */
[----:B------:R-:W-:Y:S01]  /*c0c90*/  MOV R7, R132 ;  /* 0x0000008400077202 */ /* 0x000fe20000000f00 */
[----:B------:R-:W2:Y:S01]  /*c0ca0*/  LDL.LU R131, [R1+0x3a44] ;  /* 0x003a440001837983 */ /* 0x000ea20000300800 */
[----:B------:R-:W-:Y:S02]  /*c0cb0*/  STL [R1+0x3a6c], R135 ;  /* 0x003a6c8701007387 */ /* 0x000fe40000100800 */
[----:B------:R1:W-:Y:S02]  /*c0cc0*/  STL [R1+0x3a68], R138 ;  /* 0x003a688a01007387 */ /* 0x0003e40000100800 */
[----:B------:R-:W2:Y:S01]  /*c0cd0*/  LDL.LU R132, [R1+0x3c04] ;  /* 0x003c040001847983 */ /* 0x000ea20000300800 */
[----:B------:R1:W-:Y:S02]  /*c0ce0*/  LDGSTS.E [R4+0x1d800], [R6.64], P4 ;  /* 0x1d80000006047fae */ /* 0x0003e4000a121844 */
[----:B-1----:R-:W-:-:S02]  /*c0cf0*/  IMAD.MOV.U32 R7, RZ, RZ, R138 ;  /* 0x000000ffff077224 */ /* 0x002fc400078e008a */
[----:B------:R-:W2:Y:S01]  /*c0d00*/  LDL.LU R138, [R1+0x3c00] ;  /* 0x003c0000018a7983 */ /* 0x000ea20000300800 */
[----:B------:R-:W-:Y:S02]  /*c0d10*/  STL [R1+0x3a64], R5 ;  /* 0x003a640501007387 */ /* 0x000fe40000100800 */
[----:B------:R-:W-:Y:S01]  /*c0d20*/  IMAD.MOV.U32 R6, RZ, RZ, R130 ;  /* 0x000000ffff067224 */ /* 0x000fe200078e0082 */
[----:B------:R-:W1:Y:S04]  /*c0d30*/  S2R R141, SR_TID.X ;  /* 0x00000000008d7919 */ /* 0x000e680000002100 */
[----:B------:R1:W-:Y:S01]  /*c0d40*/  LDGSTS.E [R4+0x1da00], [R6.64], P4 ;  /* 0x1da0000006047fae */ /* 0x0003e2000a121844 */
[----:B----4-:R-:W-:-:S05]  /*c0d50*/  IMAD.X R140, R140, 0x1, R0, P1 ;  /* 0x000000018c8c7824 */ /* 0x010fca00008e0600 */
[----:B------:R-:W-:Y:S01]  /*c0d60*/  STL [R1+0x3a60], R140 ;  /* 0x003a608c01007387 */ /* 0x000fe20000100800 */
[----:B------:R-:W4:Y:S01]  /*c0d70*/  LDL.LU R130, [R1+0x3c1c] ;  /* 0x003c1c0001827983 */ /* 0x000f220000300800 */
[----:B-1----:R-:W-:Y:S01]  /*c0d80*/  MOV R6, R135 ;  /* 0x0000008700067202 */ /* 0x002fe20000000f00 */
[----:B------:R-:W-:Y:S01]  /*c0d90*/  IMAD.MOV.U32 R7, RZ, RZ, R140 ;  /* 0x000000ffff077224 */ /* 0x000fe200078e008c */
[----:B------:R-:W-:Y:S01]  /*c0da0*/  IADD3 R35, P1, R35, R139, RZ ;  /* 0x0000008b23237210 */ /* 0x000fe20007f3e0ff */
[----:B------:R-:W4:Y:S01]  /*c0db0*/  LDL.LU R135, [R1+0x3c2c] ;  /* 0x003c2c0001877983 */ /* 0x000f220000300800 */
[----:B------:R-:W-:-:S03]  /*c0dc0*/  IMAD.X R137, R137, 0x1, R0, P2 ;  /* 0x0000000189897824 */ /* 0x000fc600010e0600 */
[----:B------:R1:W-:Y:S04]  /*c0dd0*/  LDGSTS.E [R4+0x1dc00], [R6.64], P4 ;  /* 0x1dc0000006047fae */ /* 0x0003e8000a121844 */
[----:B------:R-:W-:Y:S01]  /*c0de0*/  STL [R1+0x3bfc], R35 ;  /* 0x003bfc2301007387 */ /* 0x000fe20000100800 */
[----:B------:R1:W-:Y:S02]  /*c0df0*/  STL [R1+0x3a58], R137 ;  /* 0x003a588901007387 */ /* 0x0003e40000100800 */
[----:B-1----:R-:W-:Y:S02]  /*c0e00*/  IMAD.MOV.U32 R6, RZ, RZ, R5 ;  /* 0x000000ffff067224 */ /* 0x002fe400078e0005 */
[----:B------:R-:W-:Y:S02]  /*c0e10*/  IMAD.MOV.U32 R7, RZ, RZ, R137 ;  /* 0x000000ffff077224 */ /* 0x000fe400078e0089 */
[----:B---3--:R-:W-:Y:S01]  /*c0e20*/  IMAD.X R136, R136, 0x1, R0, P1 ;  /* 0x0000000188887824 */ /* 0x008fe200008e0600 */
[----:B--2---:R-:W-:Y:S01]  /*c0e30*/  IADD3 R128, P2, R128, R139, RZ ;  /* 0x0000008b80807210 */ /* 0x004fe20007f5e0ff */
[----:B------:R-:W2:Y:S04]  /*c0e40*/  LDL.LU R137, [R1+0x3c18] ;  /* 0x003c180001897983 */ /* 0x000ea80000300800 */
[----:B------:R1:W-:Y:S04]  /*c0e50*/  LDGSTS.E [R4+0x1de00], [R6.64], P4 ;  /* 0x1de0000006047fae */ /* 0x0003e8000a121844 */
[----:B------:R-:W-:Y:S01]  /*c0e60*/  STL [R1+0x3a5c], R128 ;  /* 0x003a5c8001007387 */ /* 0x000fe20000100800 */
[----:B------:R3:W-:Y:S02]  /*c0e70*/  STL [R1+0x3bf8], R136 ;  /* 0x003bf88801007387 */ /* 0x0007e40000100800 */
[----:B------:R-:W2:Y:S02]  /*c0e80*/  LDL.LU R5, [R1+0x3c3c] ;  /* 0x003c3c0001057983 */ /* 0x000ea40000300800 */
[----:B-1----:R-:W-:-:S02]  /*c0e90*/  IMAD.MOV.U32 R6, RZ, RZ, R35 ;  /* 0x000000ffff067224 */ /* 0x002fc400078e0023 */
[----:B------:R-:W-:Y:S01]  /*c0ea0*/  IMAD.MOV.U32 R7, RZ, RZ, R136 ;  /* 0x000000ffff077224 */ /* 0x000fe200078e0088 */
[-C--:B------:R-:W-:Y:S02]  /*c0eb0*/  IADD3 R3, P1, R3, R139.reuse, RZ ;  /* 0x0000008b03037210 */ /* 0x080fe40007f3e0ff */
[----:B------:R-:W-:Y:S01]  /*c0ec0*/  IADD3.X R134, R134, R0, RZ, P2, !PT ;  /* 0x0000000086867210 */ /* 0x000fe200017fe4ff */
[----:B---3--:R-:W3:Y:S04]  /*c0ed0*/  LDL.LU R136, [R1+0x3c28] ;  /* 0x003c280001887983 */ /* 0x008ee80000300800 */
[----:B------:R1:W-:Y:S01]  /*c0ee0*/  LDGSTS.E [R4+0x1f800], [R6.64], P3 ;  /* 0x1f80000006047fae */ /* 0x0003e20009921844 */
[----:B------:R-:W-:Y:S02]  /*c0ef0*/  STL [R1+0x3a54], R3 ;  /* 0x003a540301007387 */ /* 0x000fe40000100800 */
[----:B------:R1:W-:Y:S02]  /*c0f00*/  STL [R1+0x3a50], R134 ;  /* 0x003a508601007387 */ /* 0x0003e40000100800 */
[----:B------:R-:W3:Y:S02]  /*c0f10*/  LDL.LU R35, [R1+0x3c4c] ;  /* 0x003c4c0001237983 */ /* 0x000ee40000300800 */
[----:B-1----:R-:W-:Y:S01]  /*c0f20*/  IMAD.MOV.U32 R6, RZ, RZ, R128 ;  /* 0x000000ffff067224 */ /* 0x002fe200078e0080 */
[----:B------:R-:W-:Y:S01]  /*c0f30*/  MOV R7, R134 ;  /* 0x0000008600077202 */ /* 0x000fe20000000f00 */
[----:B------:R-:W-:Y:S01]  /*c0f40*/  IMAD.X R133, R133, 0x1, R0, P1 ;  /* 0x0000000185857824 */ /* 0x000fe200008e0600 */
[----:B------:R-:W-:-:S03]  /*c0f50*/  IADD3 R34, P2, R34, R139, RZ ;  /* 0x0000008b22227210 */ /* 0x000fc60007f5e0ff */
[----:B------:R1:W-:Y:S01]  /*c0f60*/  LDGSTS.E [R4+0x1fa00], [R6.64], P3 ;  /* 0x1fa0000006047fae */ /* 0x0003e20009921844 */
[----:B------:R-:W-:Y:S01]  /*c0f70*/  SHF.R.S32.HI R139, RZ, 0x6, R141 ;  /* 0x00000006ff8b7819 */ /* 0x000fe2000001148d */
[----:B------:R-:W-:Y:S02]  /*c0f80*/  LOP3.LUT R141, R141, 0x3f, RZ, 0xc0, !PT ;  /* 0x0000003f8d8d7812 */ /* 0x000fe400078ec0ff */
[----:B------:R-:W-:Y:S01]  /*c0f90*/  STL [R1+0x3a4c], R34 ;  /* 0x003a4c2201007387 */ /* 0x000fe20000100800 */
[----:B------:R-:W3:Y:S02]  /*c0fa0*/  LDL.LU R134, [R1+0x3c38] ;  /* 0x003c380001867983 */ /* 0x000ee40000300800 */
[----:B------:R1:W-:Y:S02]  /*c0fb0*/  STL [R1+0x3a48], R133 ;  /* 0x003a488501007387 */ /* 0x0003e40000100800 */
[----:B------:R-:W3:Y:S02]  /*c0fc0*/  LDL.LU R128, [R1+0x3c5c] ;  /* 0x003c5c0001807983 */ /* 0x000ee40000300800 */
[----:B-1----:R-:W-:-:S02]  /*c0fd0*/  IMAD.MOV.U32 R6, RZ, RZ, R3 ;  /* 0x000000ffff067224 */ /* 0x002fc400078e0003 */
[----:B------:R-:W-:Y:S02]  /*c0fe0*/  IMAD.MOV.U32 R7, RZ, RZ, R133 ;  /* 0x000000ffff077224 */ /* 0x000fe400078e0085 */
[----:B------:R-:W-:Y:S01]  /*c0ff0*/  IMAD.X R131, R131, 0x1, R0, P2 ;  /* 0x0000000183837824 */ /* 0x000fe200010e0600 */
[----:B------:R-:W3:Y:S01]  /*c1000*/  LDL.LU R133, [R1+0x3c48] ;  /* 0x003c480001857983 */ /* 0x000ee20000300800 */
[----:B------:R-:W-:-:S03]  /*c1010*/  IADD3 R132, P1, R132, R129, RZ ;  /* 0x0000008184847210 */ /* 0x000fc60007f3e0ff */
[----:B------:R1:W-:Y:S01]  /*c1020*/  LDGSTS.E [R4+0x1fc00], [R6.64], P3 ;  /* 0x1fc0000006047fae */ /* 0x0003e20009921844 */
[----:B------:R-:W-:-:S03]  /*c1030*/  SGXT R139, R139, 0x1 ;  /* 0x000000018b8b781a */ /* 0x000fc60000000200 */
[----:B------:R-:W-:Y:S01]  /*c1040*/  STL [R1+0x3c04], R132 ;  /* 0x003c048401007387 */ /* 0x000fe20000100800 */
[----:B------:R1:W-:Y:S02]  /*c1050*/  STL [R1+0x3a44], R131 ;  /* 0x003a448301007387 */ /* 0x0003e40000100800 */
[----:B------:R-:W3:Y:S01]  /*c1060*/  LDL.LU R3, [R1+0x3c6c] ;  /* 0x003c6c0001037983 */ /* 0x000ee20000300800 */
[----:B-1----:R-:W-:Y:S01]  /*c1070*/  MOV R6, R34 ;  /* 0x0000002200067202 */ /* 0x002fe20000000f00 */
[----:B------:R-:W-:Y:S02]  /*c1080*/  IMAD.SHL.U32 R34, R141, 0x4, RZ ;  /* 0x000000048d227824 */ /* 0x000fe400078e00ff */
[----:B------:R-:W-:Y:S02]  /*c1090*/  IMAD.MOV.U32 R7, RZ, RZ, R131 ;  /* 0x000000ffff077224 */ /* 0x000fe400078e0083 */
[----:B------:R-:W-:Y:S01]  /*c10a0*/  IMAD.X R138, R138, 0x1, R2, P1 ;  /* 0x000000018a8a7824 */ /* 0x000fe200008e0602 */
[----:B------:R-:W3:Y:S04]  /*c10b0*/  LDL.LU R131, [R1+0x3c58] ;  /* 0x003c580001837983 */ /* 0x000ee80000300800 */
[----:B------:R1:W-:Y:S01]  /*c10c0*/  LDGSTS.E [R4+0x1fe00], [R6.64], P3 ;  /* 0x1fe0000006047fae */ /* 0x0003e20009921844 */
[----:B------:R-:W-:Y:S01]  /*c10d0*/  LOP3.LUT R34, R34, 0x110, R139, 0x78, !PT ;  /* 0x0000011022227812 */ /* 0x000fe200078e788b */
[----:B------:R-:W0:Y:S04]  /*c10e0*/  LDGDEPBAR ;  /* 0x00000000000079af */ /* 0x000e280000000000 */
[----:B-1----:R-:W-:Y:S01]  /*c10f0*/  IMAD R4, R159, 0x20000, R34 ;  /* 0x000200009f047824 */ /* 0x002fe200078e0222 */
[----:B------:R-:W-:-:S02]  /*c1100*/  MOV R6, R132 ;  /* 0x0000008400067202 */ /* 0x000fc40000000f00 */
[----:B----4-:R-:W-:-:S05]  /*c1110*/  IADD3 R130, P2, R130, R129, RZ ;  /* 0x0000008182827210 */ /* 0x010fca0007f5e0ff */
[----:B------:R1:W-:Y:S01]  /*c1120*/  STL [R1+0x3c1c], R130 ;  /* 0x003c1c8201007387 */ /* 0x0003e20000100800 */
[----:B------:R-:W-:Y:S02]  /*c1130*/  STL [R1+0x3c00], R138 ;  /* 0x003c008a01007387 */ /* 0x000fe40000100800 */
[----:B------:R-:W4:Y:S02]  /*c1140*/  LDL.LU R34, [R1+0x3ccc] ;  /* 0x003ccc0001227983 */ /* 0x000f240000300800 */
[----:B------:R-:W4:Y:S01]  /*c1150*/  LDL.LU R132, [R1+0x3c68] ;  /* 0x003c680001847983 */ /* 0x000f220000300800 */
[----:B------:R-:W-:Y:S01]  /*c1160*/  IADD3 R135, P1, R135, R129, RZ ;  /* 0x0000008187877210 */ /* 0x000fe20007f3e0ff */
[----:B------:R-:W-:-:S04]  /*c1170*/  IMAD.MOV.U32 R7, RZ, RZ, R138 ;  /* 0x000000ffff077224 */ /* 0x000fc800078e008a */
[----:B------:R-:W-:Y:S04]  /*c1180*/  STL [R1+0x3c2c], R135 ;  /* 0x003c2c8701007387 */ /* 0x000fe80000100800 */
[----:B------:R1:W-:Y:S01]  /*c1190*/  LDGSTS.E [R4+0x60000], [R6.64], P0 ;  /* 0x6000000006047fae */ /* 0x0003e20008121844 */
[----:B--2---:R-:W-:Y:S01]  /*c11a0*/  IMAD.X R137, R137, 0x1, R2, P2 ;  /* 0x0000000189897824 */ /* 0x004fe200010e0602 */
[----:B------:R-:W-:-:S04]  /*c11b0*/  IADD3 R5, P2, R5, R129, RZ ;  /* 0x0000008105057210 */ /* 0x000fc80007f5e0ff */
[----:B------:R2:W-:Y:S01]  /*c11c0*/  STL [R1+0x3c18], R137 ;  /* 0x003c188901007387 */ /* 0x0005e20000100800 */
[----:B------:R-:W4:Y:S02]  /*c11d0*/  LDL.LU R141, [R1+0x3cd4] ;  /* 0x003cd400018d7983 */ /* 0x000f240000300800 */
[----:B-1----:R-:W-:Y:S02]  /*c11e0*/  IMAD.MOV.U32 R6, RZ, RZ, R130 ;  /* 0x000000ffff067224 */ /* 0x002fe400078e0082 */
[----:B------:R-:W-:Y:S01]  /*c11f0*/  IMAD.MOV.U32 R7, RZ, RZ, R137 ;  /* 0x000000ffff077224 */ /* 0x000fe200078e0089 */
[----:B------:R-:W4:Y:S01]  /*c1200*/  LDL.LU R130, [R1+0x3cc8] ;  /* 0x003cc80001827983 */ /* 0x000f220000300800 */
[----:B------:R1:W-:Y:S03]  /*c1210*/  STL [R1+0x3c3c], R5 ;  /* 0x003c3c0501007387 */ /* 0x0003e60000100800 */
[----:B------:R1:W-:Y:S01]  /*c1220*/  LDGSTS.E [R4+0x60800], [R6.64], P0 ;  /* 0x6080000006047fae */ /* 0x0003e20008121844 */
[----:B---3--:R-:W-:Y:S01]  /*c1230*/  IMAD.X R136, R136, 0x1, R2, P1 ;  /* 0x0000000188887824 */ /* 0x008fe200008e0602 */
[----:B------:R-:W-:-:S04]  /*c1240*/  IADD3 R35, P1, R35, R129, RZ ;  /* 0x0000008123237210 */ /* 0x000fc80007f3e0ff */
[----:B------:R-:W-:Y:S01]  /*c1250*/  STL [R1+0x3c28], R136 ;  /* 0x003c288801007387 */ /* 0x000fe20000100800 */
[----:B------:R-:W3:Y:S02]  /*c1260*/  LDL.LU R139, [R1+0x3cdc] ;  /* 0x003cdc00018b7983 */ /* 0x000ee40000300800 */
[----:B------:R-:W3:Y:S02]  /*c1270*/  LDL.LU R142, [R1+0x3cd0] ;  /* 0x003cd000018e7983 */ /* 0x000ee40000300800 */
[----:B-1----:R-:W-:Y:S02]  /*c1280*/  IMAD.MOV.U32 R6, RZ, RZ, R135 ;  /* 0x000000ffff067224 */ /* 0x002fe400078e0087 */
[----:B------:R-:W-:Y:S01]  /*c1290*/  IMAD.MOV.U32 R7, RZ, RZ, R136 ;  /* 0x000000ffff077224 */ /* 0x000fe200078e0088 */
[----:B------:R1:W-:Y:S04]  /*c12a0*/  STL [R1+0x3c4c], R35 ;  /* 0x003c4c2301007387 */ /* 0x0003e80000100800 */
[----:B------:R1:W-:Y:S01]  /*c12b0*/  LDGSTS.E [R4+0x61000], [R6.64], P0 ;  /* 0x6100000006047fae */ /* 0x0003e20008121844 */
[----:B------:R-:W-:-:S02]  /*c12c0*/  IADD3.X R134, R134, R2, RZ, P2, !PT ;  /* 0x0000000286867210 */ /* 0x000fc400017fe4ff */
[----:B------:R-:W-:-:S03]  /*c12d0*/  IADD3 R128, P2, R128, R129, RZ ;  /* 0x0000008180807210 */ /* 0x000fc60007f5e0ff */
[----:B------:R-:W-:Y:S01]  /*c12e0*/  STL [R1+0x3c38], R134 ;  /* 0x003c388601007387 */ /* 0x000fe20000100800 */
[----:B------:R-:W3:Y:S02]  /*c12f0*/  LDL.LU R140, [R1+0x3cd8] ;  /* 0x003cd800018c7983 */ /* 0x000ee40000300800 */
[----:B------:R-:W-:Y:S02]  /*c1300*/  STL [R1+0x3c5c], R128 ;  /* 0x003c5c8001007387 */ /* 0x000fe40000100800 */
[--C-:B------:R-:W-:Y:S02]  /*c1310*/  IMAD.X R133, R133, 0x1, R2.reuse, P1 ;  /* 0x0000000185857824 */ /* 0x100fe400008e0602 */
[----:B-1----:R-:W-:Y:S01]  /*c1320*/  IMAD.MOV.U32 R6, RZ, RZ, R5 ;  /* 0x000000ffff067224 */ /* 0x002fe200078e0005 */
[----:B------:R-:W-:Y:S02]  /*c1330*/  MOV R7, R134 ;  /* 0x0000008600077202 */ /* 0x000fe40000000f00 */
[----:B------:R1:W-:Y:S01]  /*c1340*/  STL [R1+0x3c48], R133 ;  /* 0x003c488501007387 */ /* 0x0003e20000100800 */
[----:B--2---:R-:W2:Y:S02]  /*c1350*/  LDL.LU R137, [R1+0x3ce4] ;  /* 0x003ce40001897983 */ /* 0x004ea40000300800 */
[----:B------:R-:W2:Y:S01]  /*c1360*/  LDL.LU R5, [R1+0x3cec] ;  /* 0x003cec0001057983 */ /* 0x000ea20000300800 */
[----:B------:R-:W-:Y:S01]  /*c1370*/  IADD3 R3, P1, R3, R129, RZ ;  /* 0x0000008103037210 */ /* 0x000fe20007f3e0ff */
[----:B------:R-:W2:Y:S04]  /*c1380*/  LDL.LU R138, [R1+0x3ce0] ;  /* 0x003ce000018a7983 */ /* 0x000ea80000300800 */
[----:B------:R1:W-:Y:S04]  /*c1390*/  LDGSTS.E [R4+0x61800], [R6.64], P0 ;  /* 0x6180000006047fae */ /* 0x0003e80008121844 */
[----:B------:R-:W-:Y:S01]  /*c13a0*/  STL [R1+0x3c6c], R3 ;  /* 0x003c6c0301007387 */ /* 0x000fe20000100800 */
[----:B------:R-:W-:-:S02]  /*c13b0*/  IMAD.X R131, R131, 0x1, R2, P2 ;  /* 0x0000000183837824 */ /* 0x000fc400010e0602 */
[----:B-1----:R-:W-:-:S03]  /*c13c0*/  IMAD.MOV.U32 R6, RZ, RZ, R35 ;  /* 0x000000ffff067224 */ /* 0x002fc600078e0023 */
[----:B------:R1:W-:Y:S01]  /*c13d0*/  STL [R1+0x3c58], R131 ;  /* 0x003c588301007387 */ /* 0x0003e20000100800 */
[----:B------:R-:W2:Y:S02]  /*c13e0*/  LDL.LU R35, [R1+0x3ce8] ;  /* 0x003ce80001237983 */ /* 0x000ea40000300800 */
[----:B------:R-:W-:Y:S02]  /*c13f0*/  IMAD.MOV.U32 R7, RZ, RZ, R133 ;  /* 0x000000ffff077224 */ /* 0x000fe400078e0085 */
[----:B------:R-:W2:Y:S01]  /*c1400*/  LDL.LU R135, [R1+0x3cf4] ;  /* 0x003cf40001877983 */ /* 0x000ea20000300800 */
[----:B------:R-:W2:Y:S01]  /*c1410*/  LDL.LU R133, [R1+0x3cfc] ;  /* 0x003cfc0001857983 */ /* 0x000ea20000300800 */
[----:B------:R-:W2:Y:S03]  /*c1420*/  LDL.LU R136, [R1+0x3cf0] ;  /* 0x003cf00001887983 */ /* 0x000ea60000300800 */
[----:B------:R1:W-:Y:S02]  /*c1430*/  LDGSTS.E [R4+0x62000], [R6.64], P0 ;  /* 0x6200000006047fae */ /* 0x0003e40008121844 */
[----:B-1----:R-:W-:Y:S01]  /*c1440*/  IMAD.MOV.U32 R7, RZ, RZ, R131 ;  /* 0x000000ffff077224 */ /* 0x002fe200078e0083 */
[----:B----4-:R-:W-:Y:S01]  /*c1450*/  IADD3 R34, P2, R34, R129, RZ ;  /* 0x0000008122227210 */ /* 0x010fe20007f5e0ff */
[----:B------:R-:W-:-:S04]  /*c1460*/  IMAD.X R132, R132, 0x1, R2, P1 ;  /* 0x0000000184847824 */ /* 0x000fc800008e0602 */
[----:B------:R-:W-:Y:S01]  /*c1470*/  STL [R1+0x3ccc], R34 ;  /* 0x003ccc2201007387 */ /* 0x000fe20000100800 */
[----:B------:R1:W-:Y:S02]  /*c1480*/  STL [R1+0x3c68], R132 ;  /* 0x003c688401007387 */ /* 0x0003e40000100800 */
[----:B------:R-:W4:Y:S01]  /*c1490*/  LDL.LU R131, [R1+0x3d04] ;  /* 0x003d040001837983 */ /* 0x000f220000300800 */
[----:B------:R-:W-:Y:S02]  /*c14a0*/  MOV R6, R128 ;  /* 0x0000008000067202 */ /* 0x000fe40000000f00 */
[----:B------:R-:W4:Y:S04]  /*c14b0*/  LDL.LU R128, [R1+0x3d0c] ;  /* 0x003d0c0001807983 */ /* 0x000f280000300800 */
[----:B------:R1:W-:Y:S01]  /*c14c0*/  LDGSTS.E [R4+0x62800], [R6.64], P0 ;  /* 0x6280000006047fae */ /* 0x0003e20008121844 */
[----:B------:R-:W4:Y:S02]  /*c14d0*/  LDL.LU R134, [R1+0x3cf8] ;  /* 0x003cf80001867983 */ /* 0x000f240000300800 */
[----:B-1----:R-:W-:-:S02]  /*c14e0*/  IMAD.MOV.U32 R6, RZ, RZ, R3 ;  /* 0x000000ffff067224 */ /* 0x002fc400078e0003 */
[----:B------:R-:W-:Y:S02]  /*c14f0*/  IMAD.MOV.U32 R7, RZ, RZ, R132 ;  /* 0x000000ffff077224 */ /* 0x000fe400078e0084 */
[----:B------:R-:W-:Y:S01]  /*c1500*/  IMAD.X R130, R130, 0x1, R2, P2 ;  /* 0x0000000182827824 */ /* 0x000fe200010e0602 */
[----:B------:R-:W-:Y:S02]  /*c1510*/  IADD3 R141, P1, R141, R129, RZ ;  /* 0x000000818d8d7210 */ /* 0x000fe40007f3e0ff */
[----:B------:R1:W-:Y:S04]  /*c1520*/  LDGSTS.E [R4+0x63000], [R6.64], P0 ;  /* 0x6300000006047fae */ /* 0x0003e80008121844 */
[----:B------:R-:W-:Y:S01]  /*c1530*/  STL [R1+0x3cd4], R141 ;  /* 0x003cd48d01007387 */ /* 0x000fe20000100800 */
[----:B-1----:R-:W-:-:S02]  /*c1540*/  IMAD.MOV.U32 R6, RZ, RZ, R34 ;  /* 0x000000ffff067224 */ /* 0x002fc400078e0022 */
[----:B------:R-:W-:Y:S01]  /*c1550*/  IMAD.MOV.U32 R7, RZ, RZ, R130 ;  /* 0x000000ffff077224 */ /* 0x000fe200078e0082 */
[----:B---3--:R-:W-:Y:S02]  /*c1560*/  IADD3.X R142, R142, R2, RZ, P1, !PT ;  /* 0x000000028e8e7210 */ /* 0x008fe40000ffe4ff */
[----:B------:R-:W-:Y:S02]  /*c1570*/  IADD3 R139, P2, R139, R129, RZ ;  /* 0x000000818b8b7210 */ /* 0x000fe40007f5e0ff */
[----:B------:R1:W-:Y:S04]  /*c1580*/  LDGSTS.E [R4+0x63800], [R6.64], P0 ;  /* 0x6380000006047fae */ /* 0x0003e80008121844 */
[----:B------:R3:W-:Y:S01]  /*c1590*/  STL [R1+0x3cc8], R130 ;  /* 0x003cc88201007387 */ /* 0x0007e20000100800 */
[----:B------:R-:W4:Y:S02]  /*c15a0*/  LDL.LU R3, [R1+0x3d14] ;  /* 0x003d140001037983 */ /* 0x000f240000300800 */
[----:B------:R-:W4:Y:S02]  /*c15b0*/  LDL.LU R132, [R1+0x3d00] ;  /* 0x003d000001847983 */ /* 0x000f240000300800 */
[----:B-1----:R-:W-:Y:S01]  /*c15c0*/  IMAD.MOV.U32 R6, RZ, RZ, R141 ;  /* 0x000000ffff067224 */ /* 0x002fe200078e008d */
[----:B------:R-:W-:Y:S01]  /*c15d0*/  MOV R7, R142 ;  /* 0x0000008e00077202 */ /* 0x000fe20000000f00 */
[----:B------:R-:W-:-:S04]  /*c15e0*/  IMAD.X R140, R140, 0x1, R2, P2 ;  /* 0x000000018c8c7824 */ /* 0x000fc800010e0602 */
[----:B------:R1:W-:Y:S04]  /*c15f0*/  LDGSTS.E [R4+0x64000], [R6.64], P0 ;  /* 0x6400000006047fae */ /* 0x0003e80008121844 */
[----:B------:R-:W-:Y:S01]  /*c1600*/  STL [R1+0x3cdc], R139 ;  /* 0x003cdc8b01007387 */ /* 0x000fe20000100800 */
[----:B------:R-:W-:Y:S02]  /*c1610*/  STL [R1+0x3cd0], R142 ;  /* 0x003cd08e01007387 */ /* 0x000fe40000100800 */
[----:B---3--:R-:W3:Y:S02]  /*c1620*/  LDL.LU R130, [R1+0x3d08] ;  /* 0x003d080001827983 */ /* 0x008ee40000300800 */
[----:B------:R-:W3:Y:S01]  /*c1630*/  LDL.LU R34, [R1+0x3d10] ;  /* 0x003d100001227983 */ /* 0x000ee20000300800 */
[----:B--2---:R-:W-:-:S02]  /*c1640*/  IADD3 R137, P1, R137, R129, RZ ;  /* 0x0000008189897210 */ /* 0x004fc40007f3e0ff */
[----:B------:R-:W-:Y:S01]  /*c1650*/  IADD3 R5, P2, R5, R129, RZ ;  /* 0x0000008105057210 */ /* 0x000fe20007f5e0ff */
[----:B-1----:R-:W-:Y:S02]  /*c1660*/  IMAD.MOV.U32 R6, RZ, RZ, R139 ;  /* 0x000000ffff067224 */ /* 0x002fe400078e008b */
[----:B------:R-:W-:Y:S02]  /*c1670*/  IMAD.MOV.U32 R7, RZ, RZ, R140 ;  /* 0x000000ffff077224 */ /* 0x000fe400078e008c */
[--C-:B------:R-:W-:Y:S01]  /*c1680*/  IMAD.X R138, R138, 0x1, R2.reuse, P1 ;  /* 0x000000018a8a7824 */ /* 0x100fe200008e0602 */
[----:B------:R-:W-:Y:S04]  /*c1690*/  STL [R1+0x3ce4], R137 ;  /* 0x003ce48901007387 */ /* 0x000fe80000100800 */
[----:B------:R1:W-:Y:S01]  /*c16a0*/  LDGSTS.E [R4+0x64800], [R6.64], P0 ;  /* 0x6480000006047fae */ /* 0x0003e20008121844 */
[----:B------:R-:W-:Y:S02]  /*c16b0*/  STL [R1+0x3cd8], R140 ;  /* 0x003cd88c01007387 */ /* 0x000fe40000100800 */
[----:B------:R2:W-:Y:S02]  /*c16c0*/  STL [R1+0x3cec], R5 ;  /* 0x003cec0501007387 */ /* 0x0005e40000100800 */
[----:B------:R-:W-:Y:S02]  /*c16d0*/  STL [R1+0x3ce0], R138 ;  /* 0x003ce08a01007387 */ /* 0x000fe40000100800 */
[----:B------:R-:W-:Y:S01]  /*c16e0*/  IMAD.X R35, R35, 0x1, R2, P2 ;  /* 0x0000000123237824 */ /* 0x000fe200010e0602 */
[----:B-1----:R-:W-:-:S02]  /*c16f0*/  MOV R6, R137 ;  /* 0x0000008900067202 */ /* 0x002fc40000000f00 */
[-C--:B------:R-:W-:Y:S01]  /*c1700*/  IADD3 R135, P1, R135, R129.reuse, RZ ;  /* 0x0000008187877210 */ /* 0x080fe20007f3e0ff */
[----:B------:R-:W-:Y:S01]  /*c1710*/  IMAD.MOV.U32 R7, RZ, RZ, R138 ;  /* 0x000000ffff077224 */ /* 0x000fe200078e008a */
[----:B------:R-:W-:-:S03]  /*c1720*/  IADD3 R133, P2, R133, R129, RZ ;  /* 0x0000008185857210 */ /* 0x000fc60007f5e0ff */
[----:B------:R-:W-:Y:S01]  /*c1730*/  IMAD.X R136, R136, 0x1, R2, P1 ;  /* 0x0000000188887824 */ /* 0x000fe200008e0602 */
[----:B------:R1:W-:Y:S04]  /*c1740*/  LDGSTS.E [R4+0x65000], [R6.64], P0 ;  /* 0x6500000006047fae */ /* 0x0003e80008121844 */
[----:B------:R-:W-:Y:S01]  /*c1750*/  STL [R1+0x3cf4], R135 ;  /* 0x003cf48701007387 */ /* 0x000fe20000100800 */
[----:B------:R1:W-:Y:S02]  /*c1760*/  STL [R1+0x3ce8], R35 ;  /* 0x003ce82301007387 */ /* 0x0003e40000100800 */
[----:B-1----:R-:W-:Y:S02]  /*c1770*/  IMAD.MOV.U32 R6, RZ, RZ, R5 ;  /* 0x000000ffff067224 */ /* 0x002fe400078e0005 */
[----:B--2---:R-:W2:Y:S01]  /*c1780*/  LDL.LU R5, [R1+0x3c0c] ;  /* 0x003c0c0001057983 */ /* 0x004ea20000300800 */
[----:B------:R-:W-:Y:S02]  /*c1790*/  STL [R1+0x3cfc], R133 ;  /* 0x003cfc8501007387 */ /* 0x000fe40000100800 */
[----:B------:R-:W-:-:S02]  /*c17a0*/  IMAD.MOV.U32 R7, RZ, RZ, R35 ;  /* 0x000000ffff077224 */ /* 0x000fc400078e0023 */
[----:B------:R1:W-:Y:S01]  /*c17b0*/  STL [R1+0x3cf0], R136 ;  /* 0x003cf08801007387 */ /* 0x0003e20000100800 */
[----:B------:R-:W2:Y:S04]  /*c17c0*/  LDL.LU R35, [R1+0x3c24] ;  /* 0x003c240001237983 */ /* 0x000ea80000300800 */
[----:B------:R1:W-:Y:S01]  /*c17d0*/  LDGSTS.E [R4+0x65800], [R6.64], P0 ;  /* 0x6580000006047fae */ /* 0x0003e20008121844 */
[----:B----4-:R-:W-:-:S05]  /*c17e0*/  IADD3 R131, P1, R131, R129, RZ ;  /* 0x0000008183837210 */ /* 0x010fca0007f3e0ff */
[----:B------:R-:W-:Y:S01]  /*c17f0*/  STL [R1+0x3d04], R131 ;  /* 0x003d048301007387 */ /* 0x000fe20000100800 */
[----:B------:R-:W4:Y:S01]  /*c1800*/  LDL.LU R158, [R1+0x3c08] ;  /* 0x003c0800019e7983 */ /* 0x000f220000300800 */
[----:B------:R-:W-:Y:S02]  /*c1810*/  IADD3 R128, P3, R128, R129, RZ ;  /* 0x0000008180807210 */ /* 0x000fe40007f7e0ff */
[----:B------:R-:W-:Y:S02]  /*c1820*/  IADD3.X R134, R134, R2, RZ, P2, !PT ;  /* 0x0000000286867210 */ /* 0x000fe400017fe4ff */
[----:B------:R-:W-:-:S03]  /*c1830*/  MOV R172, R127 ;  /* 0x0000007f00ac7202 */ /* 0x000fc60000000f00 */
[----:B------:R2:W-:Y:S01]  /*c1840*/  STL [R1+0x3cf8], R134 ;  /* 0x003cf88601007387 */ /* 0x0005e20000100800 */
[----:B------:R-:W-:Y:S02]  /*c1850*/  STL [R1+0x3d0c], R128 ;  /* 0x003d0c8001007387 */ /* 0x000fe40000100800 */
[----:B------:R-:W-:Y:S02]  /*c1860*/  IMAD.MOV.U32 R173, RZ, RZ, R32 ;  /* 0x000000ffffad7224 */ /* 0x000fe400078e0020 */
[----:B-1----:R-:W-:Y:S02]  /*c1870*/  IMAD.MOV.U32 R6, RZ, RZ, R135 ;  /* 0x000000ffff067224 */ /* 0x002fe400078e0087 */
        /* <DEDUP_REMOVED lines=10> */
[----:B------:R-:W-:Y:S01]  /*c1920*/  IMAD.MOV.U32 R163, RZ, RZ, R43 ;  /* 0x000000ffffa37224 */ /* 0x000fe200078e002b */
[----:B------:R1:W-:Y:S01]  /*c1930*/  LDGSTS.E [R4+0x66000], [R6.64], P0 ;  /* 0x6600000006047fae */ /* 0x0003e20008121844 */
[----:B------:R-:W-:Y:S01]  /*c1940*/  IADD3 R3, P2, R3, R129, RZ ;  /* 0x0000008103037210 */ /* 0x000fe20007f5e0ff */
[----:B------:R-:W-:-:S04]  /*c1950*/  IMAD.X R132, R132, 0x1, R2, P1 ;  /* 0x0000000184847824 */ /* 0x000fc800008e0602 */
[----:B------:R-:W-:Y:S01]  /*c1960*/  STL [R1+0x3d14], R3 ;  /* 0x003d140301007387 */ /* 0x000fe20000100800 */
[----:B------:R1:W-:Y:S02]  /*c1970*/  STL [R1+0x3d00], R132 ;  /* 0x003d008401007387 */ /* 0x0003e40000100800 */
[----:B------:R-:W-:Y:S02]  /*c1980*/  IMAD.MOV.U32 R160, RZ, RZ, R46 ;  /* 0x000000ffffa07224 */ /* 0x000fe400078e002e */
[----:B------:R-:W-:Y:S02]  /*c1990*/  IMAD.MOV.U32 R161, RZ, RZ, R45 ;  /* 0x000000ffffa17224 */ /* 0x000fe400078e002d */
[--C-:B---3--:R-:W-:Y:S02]  /*c19a0*/  IMAD.X R130, R130, 0x1, R2.reuse, P3 ;  /* 0x0000000182827824 */ /* 0x108fe400018e0602 */
[----:B------:R-:W-:-:S03]  /*c19b0*/  IMAD.X R34, R34, 0x1, R2, P2 ;  /* 0x0000000122227824 */ /* 0x000fc600010e0602 */
[----:B------:R3:W-:Y:S02]  /*c19c0*/  STL [R1+0x3d08], R130 ;  /* 0x003d088201007387 */ /* 0x0007e40000100800 */
[----:B------:R2:W-:Y:S01]  /*c19d0*/  STL [R1+0x3d10], R34 ;  /* 0x003d102201007387 */ /* 0x0005e20000100800 */
[----:B-1----:R-:W-:Y:S01]  /*c19e0*/  MOV R6, R133 ;  /* 0x0000008500067202 */ /* 0x002fe20000000f00 */
        /* <DEDUP_REMOVED lines=10> */
[----:B------:R-:W-:Y:S01]  /*c1a90*/  IMAD.MOV.U32 R149, RZ, RZ, R55 ;  /* 0x000000ffff957224 */ /* 0x000fe200078e0037 */
[----:B------:R1:W-:Y:S01]  /*c1aa0*/  LDGSTS.E [R4+0x66800], [R6.64], P0 ;  /* 0x6680000006047fae */ /* 0x0003e20008121844 */
[----:B------:R-:W-:Y:S01]  /*c1ab0*/  IMAD.MOV.U32 R146, RZ, RZ, R58 ;  /* 0x000000ffff927224 */ /* 0x000fe200078e003a */
[----:B------:R-:W-:Y:S01]  /*c1ac0*/  MOV R147, R57 ;  /* 0x0000003900937202 */ /* 0x000fe20000000f00 */
[----:B------:R-:W-:-:S02]  /*c1ad0*/  IMAD.MOV.U32 R144, RZ, RZ, R60 ;  /* 0x000000ffff907224 */ /* 0x000fc400078e003c */
[----:B------:R-:W-:Y:S02]  /*c1ae0*/  IMAD.MOV.U32 R145, RZ, RZ, R59 ;  /* 0x000000ffff917224 */ /* 0x000fe400078e003b */
[----:B------:R-:W-:Y:S02]  /*c1af0*/  IMAD.MOV.U32 R142, RZ, RZ, R62 ;  /* 0x000000ffff8e7224 */ /* 0x000fe400078e003e */
[----:B------:R-:W-:Y:S01]  /*c1b00*/  IMAD.MOV.U32 R143, RZ, RZ, R61 ;  /* 0x000000ffff8f7224 */ /* 0x000fe200078e003d */
[-C--:B--2---:R-:W-:Y:S02]  /*c1b10*/  IADD3 R5, P1, R5, R129.reuse, RZ ;  /* 0x0000008105057210 */ /* 0x084fe40007f3e0ff */
[----:B------:R-:W-:-:S03]  /*c1b20*/  IADD3 R35, P2, R35, R129, RZ ;  /* 0x0000008123237210 */ /* 0x000fc60007f5e0ff */
[----:B------:R-:W-:Y:S04]  /*c1b30*/  STL [R1+0x3c0c], R5 ;  /* 0x003c0c0501007387 */ /* 0x000fe80000100800 */
[----:B------:R-:W-:Y:S01]  /*c1b40*/  STL [R1+0x3c24], R35 ;  /* 0x003c242301007387 */ /* 0x000fe20000100800 */
[----:B-1----:R-:W-:Y:S02]  /*c1b50*/  IMAD.MOV.U32 R6, RZ, RZ, R131 ;  /* 0x000000ffff067224 */ /* 0x002fe400078e0083 */
[----:B------:R-:W-:Y:S01]  /*c1b60*/  IMAD.MOV.U32 R7, RZ, RZ, R132 ;  /* 0x000000ffff077224 */ /* 0x000fe200078e0084 */
[----:B------:R-:W-:Y:S01]  /*c1b70*/  MOV R140, R64 ;  /* 0x00000040008c7202 */ /* 0x000fe20000000f00 */
[----:B------:R-:W-:Y:S02]  /*c1b80*/  IMAD.MOV.U32 R141, RZ, RZ, R63 ;  /* 0x000000ffff8d7224 */ /* 0x000fe400078e003f */
[----:B------:R-:W-:-:S02]  /*c1b90*/  IMAD.MOV.U32 R138, RZ, RZ, R66 ;  /* 0x000000ffff8a7224 */ /* 0x000fc400078e0042 */
[----:B------:R-:W-:Y:S02]  /*c1ba0*/  IMAD.MOV.U32 R139, RZ, RZ, R65 ;  /* 0x000000ffff8b7224 */ /* 0x000fe400078e0041 */
[----:B------:R-:W-:Y:S01]  /*c1bb0*/  IMAD.MOV.U32 R136, RZ, RZ, R68 ;  /* 0x000000ffff887224 */ /* 0x000fe200078e0044 */
[----:B------:R-:W-:Y:S01]  /*c1bc0*/  MOV R137, R67 ;  /* 0x0000004300897202 */ /* 0x000fe20000000f00 */
[----:B------:R1:W-:Y:S01]  /*c1bd0*/  LDGSTS.E [R4+0x67000], [R6.64], P0 ;  /* 0x6700000006047fae */ /* 0x0003e20008121844 */
[----:B------:R-:W-:Y:S02]  /*c1be0*/  IMAD.MOV.U32 R134, RZ, RZ, R70 ;  /* 0x000000ffff867224 */ /* 0x000fe400078e0046 */
[----:B------:R-:W-:Y:S02]  /*c1bf0*/  IMAD.MOV.U32 R135, RZ, RZ, R69 ;  /* 0x000000ffff877224 */ /* 0x000fe400078e0045 */
[----:B------:R-:W-:Y:S02]  /*c1c00*/  IMAD.MOV.U32 R132, RZ, RZ, R72 ;  /* 0x000000ffff847224 */ /* 0x000fe400078e0048 */
[----:B------:R-:W-:-:S02]  /*c1c10*/  IMAD.MOV.U32 R133, RZ, RZ, R71 ;  /* 0x000000ffff857224 */ /* 0x000fc400078e0047 */
[----:B------:R-:W-:Y:S02]  /*c1c20*/  IMAD.MOV.U32 R131, RZ, RZ, R73 ;  /* 0x000000ffff837224 */ /* 0x000fe400078e0049 */
[----:B------:R-:W-:Y:S02]  /*c1c30*/  IMAD.MOV.U32 R129, RZ, RZ, R75 ;  /* 0x000000ffff817224 */ /* 0x000fe400078e004b */
[----:B------:R-:W-:Y:S01]  /*c1c40*/  IMAD.MOV.U32 R75, RZ, RZ, R79 ;  /* 0x000000ffff4b7224 */ /* 0x000fe200078e004f */
[----:B-1----:R-:W-:Y:S01]  /*c1c50*/  MOV R6, R128 ;  /* 0x0000008000067202 */ /* 0x002fe20000000f00 */
[----:B------:R-:W-:Y:S01]  /*c1c60*/  IMAD.MOV.U32 R7, RZ, RZ, R130 ;  /* 0x000000ffff077224 */ /* 0x000fe200078e0082 */
[----:B---3--:R-:W-:Y:S01]  /*c1c70*/  MOV R130, R74 ;  /* 0x0000004a00827202 */ /* 0x008fe20000000f00 */
[----:B------:R-:W-:Y:S02]  /*c1c80*/  IMAD.MOV.U32 R128, RZ, RZ, R76 ;  /* 0x000000ffff807224 */ /* 0x000fe400078e004c */
[----:B------:R-:W-:Y:S01]  /*c1c90*/  IMAD.MOV.U32 R76, RZ, RZ, R78 ;  /* 0x000000ffff4c7224 */ /* 0x000fe200078e004e */
[----:B------:R-:W-:Y:S01]  /*c1ca0*/  MOV R74, R80 ;  /* 0x00000050004a7202 */ /* 0x000fe20000000f00 */
[----:B------:R1:W-:Y:S01]  /*c1cb0*/  LDGSTS.E [R4+0x67800], [R6.64], P0 ;  /* 0x6780000006047fae */ /* 0x0003e20008121844 */
        /* <DEDUP_REMOVED lines=9> */
[----:B-1----:R-:W-:-:S02]  /*c1d50*/  IMAD.MOV.U32 R6, RZ, RZ, R3 ;  /* 0x000000ffff067224 */ /* 0x002fc400078e0003 */
[----:B------:R-:W-:Y:S02]  /*c1d60*/  IMAD.MOV.U32 R7, RZ, RZ, R34 ;  /* 0x000000ffff077224 */ /* 0x000fe400078e0022 */
[----:B------:R-:W-:Y:S02]  /*c1d70*/  IMAD.MOV.U32 R67, RZ, RZ, R89 ;  /* 0x000000ffff437224 */ /* 0x000fe400078e0059 */
[----:B------:R-:W-:Y:S02]  /*c1d80*/  IMAD.MOV.U32 R42, RZ, RZ, R92 ;  /* 0x000000ffff2a7224 */ /* 0x000fe400078e005c */
[----:B------:R-:W-:Y:S02]  /*c1d90*/  IMAD.MOV.U32 R43, RZ, RZ, R91 ;  /* 0x000000ffff2b7224 */ /* 0x000fe400078e005b */
[----:B------:R-:W-:Y:S01]  /*c1da0*/  IMAD.MOV.U32 R64, RZ, RZ, R94 ;  /* 0x000000ffff407224 */ /* 0x000fe200078e005e */
[----:B------:R1:W-:Y:S01]  /*c1db0*/  LDGSTS.E [R4+0x68000], [R6.64], P0 ;  /* 0x6800000006047fae */ /* 0x0003e20008121844 */
[----:B------:R-:W-:Y:S01]  /*c1dc0*/  MOV R65, R93 ;  /* 0x0000005d00417202 */ /* 0x000fe20000000f00 */
        /* <DEDUP_REMOVED lines=10> */
[----:B-1----:R-:W-:Y:S02]  /*c1e70*/  IMAD.MOV.U32 R6, RZ, RZ, R96 ;  /* 0x000000ffff067224 */ /* 0x002fe400078e0060 */
        /* <DEDUP_REMOVED lines=20> */
[----:B------:R2:W-:Y:S01]  /*c1fc0*/  LDGSTS.E [R4+0x69000], [R170.64], P0 ;  /* 0x69000000aa047fae */ /* 0x0005e20008121844 */
[----:B------:R3:W-:Y:S01]  /*c1fd0*/  LDGSTS.E [R4+0x69800], [R168.64], P0 ;  /* 0x69800000a8047fae */ /* 0x0007e20008121844 */
[----:B------:R-:W-:-:S02]  /*c1fe0*/  IMAD.MOV.U32 R236, RZ, RZ, R126 ;  /* 0x000000ffffec7224 */ /* 0x000fc400078e007e */
[----:B------:R-:W-:Y:S02]  /*c1ff0*/  IMAD.MOV.U32 R237, RZ, RZ, R125 ;  /* 0x000000ffffed7224 */ /* 0x000fe400078e007d */
[----:B------:R1:W-:Y:S01]  /*c2000*/  LDGSTS.E [R4+0x6a000], [R166.64], P0 ;  /* 0x6a000000a6047fae */ /* 0x0003e20008121844 */
[----:B------:R1:W-:Y:S01]  /*c2010*/  LDGSTS.E [R4+0x6a800], [R164.64], P0 ;  /* 0x6a800000a4047fae */ /* 0x0003e20008121844 */
[----:B------:R1:W-:Y:S02]  /*c2020*/  LDGSTS.E [R4+0x6b000], [R162.64], P0 ;  /* 0x6b000000a2047fae */ /* 0x0003e40008121844 */
[----:B------:R1:W-:Y:S02]  /*c2030*/  LDGSTS.E [R4+0x6b800], [R160.64], P0 ;  /* 0x6b800000a0047fae */ /* 0x0003e40008121844 */
[----:B------:R1:W-:Y:S01]  /*c2040*/  LDGSTS.E [R4+0x6c000], [R156.64], P0 ;  /* 0x6c0000009c047fae */ /* 0x0003e20008121844 */
[----:B------:R-:W1:Y:S04]  /*c2050*/  S2R R3, SR_TID.X ;  /* 0x0000000000037919 */ /* 0x000e680000002100 */
[----:B------:R1:W-:Y:S01]  /*c2060*/  LDGSTS.E [R4+0x6c800], [R154.64], P0 ;  /* 0x6c8000009a047fae */ /* 0x0003e20008121844 */
[----:B------:R1:W-:Y:S02]  /*c2070*/  LDGSTS.E [R4+0x6d000], [R152.64], P0 ;  /* 0x6d00000098047fae */ /* 0x0003e40008121844 */
[----:B------:R1:W-:Y:S02]  /*c2080*/  LDGSTS.E [R4+0x6d800], [R150.64], P0 ;  /* 0x6d80000096047fae */ /* 0x0003e40008121844 */
[----:B------:R1:W-:Y:S01]  /*c2090*/  LDGSTS.E [R4+0x6e000], [R148.64], P0 ;  /* 0x6e00000094047fae */ /* 0x0003e20008121844 */
        /* <DEDUP_REMOVED lines=18> */
[----:B------:R2:W-:Y:S01]  /*c21c0*/  LDGSTS.E [R4+0x77800], [R64.64], P0 ;  /* 0x7780000040047fae */ /* 0x0005e20008121844 */
[----:B-1----:R-:W-:Y:S01]  /*c21d0*/  SHF.R.S32.HI R34, RZ, 0x6, R3 ;  /* 0x00000006ff227819 */ /* 0x002fe20000011403 */
[----:B----4-:R-:W-:Y:S01]  /*c21e0*/  IMAD.X R158, R158, 0x1, R2, P1 ;  /* 0x000000019e9e7824 */ /* 0x010fe200008e0602 */
[----:B------:R1:W-:Y:S01]  /*c21f0*/  LDGSTS.E [R4+0x78000], [R6.64], P0 ;  /* 0x7800000006047fae */ /* 0x0003e20008121844 */
[----:B------:R-:W-:Y:S01]  /*c2200*/  LOP3.LUT R3, R3, 0x3f, RZ, 0xc0, !PT ;  /* 0x0000003f03037812 */ /* 0x000fe200078ec0ff */
[----:B------:R3:W-:Y:S02]  /*c2210*/  LDGSTS.E [R4+0x78800], [R62.64], P0 ;  /* 0x788000003e047fae */ /* 0x0007e40008121844 */
[----:B------:R3:W-:Y:S01]  /*c2220*/  LDGSTS.E [R4+0x79000], [R60.64], P0 ;  /* 0x790000003c047fae */ /* 0x0007e20008121844 */
[----:B------:R-:W-:Y:S01]  /*c2230*/  STL [R1+0x3c08], R158 ;  /* 0x003c089e01007387 */ /* 0x000fe20000100800 */
[----:B------:R1:W-:Y:S02]  /*c2240*/  STL.64 [R1+0x3a30], R172 ;  /* 0x003a30ac01007387 */ /* 0x0003e40000100a00 */
[----:B------:R2:W-:Y:S02]  /*c2250*/  STL.64 [R1+0x3a28], R170 ;  /* 0x003a28aa01007387 */ /* 0x0005e40000100a00 */
[----:B------:R3:W-:Y:S01]  /*c2260*/  STL.64 [R1+0x3a20], R168 ;  /* 0x003a20a801007387 */ /* 0x0007e20000100a00 */
[----:B------:R1:W-:Y:S01]  /*c2270*/  STL.64 [R1+0x3a18], R166 ;  /* 0x003a18a601007387 */ /* 0x0003e20000100a00 */
        /* <DEDUP_REMOVED lines=36> */
[----:B------:R-:W-:Y:S02]  /*c24c0*/  STL.64 [R1+0x38f0], R48 ;  /* 0x0038f03001007387 */ /* 0x000fe40000100a00 */
[----:B------:R-:W-:Y:S02]  /*c24d0*/  STL.64 [R1+0x38e8], R46 ;  /* 0x0038e82e01007387 */ /* 0x000fe40000100a00 */
[----:B------:R-:W-:Y:S01]  /*c24e0*/  STL.64 [R1+0x38e0], R44 ;  /* 0x0038e02c01007387 */ /* 0x000fe20000100a00 */
[----:B------:R3:W-:Y:S01]  /*c24f0*/  STL.64 [R1+0x38d8], R32 ;  /* 0x0038d82001007387 */ /* 0x0007e20000100a00 */
[----:B------:R3:W-:Y:S02]  /*c2500*/  STL.64 [R1+0x38d0], R36 ;  /* 0x0038d02401007387 */ /* 0x0007e40000100a00 */
[----:B-1----:R-:W4:Y:S02]  /*c2510*/  LDL.LU.64 R172, [R1+0x4590] ;  /* 0x0045900001ac7983 */ /* 0x002f240000300a00 */
[----:B------:R-:W-:Y:S01]  /*c2520*/  STL.64 [R1+0x38c8], R238 ;  /* 0x0038c8ee01007387 */ /* 0x000fe20000100a00 */
[----:B--2---:R-:W2:Y:S01]  /*c2530*/  LDL.LU.64 R170, [R1+0x4588] ;  /* 0x0045880001aa7983 */ /* 0x004ea20000300a00 */
[----:B------:R-:W-:Y:S02]  /*c2540*/  STL.64 [R1+0x38c0], R236 ;  /* 0x0038c0ec01007387 */ /* 0x000fe40000100a00 */
[----:B---3--:R-:W3:Y:S01]  /*c2550*/  LDL.LU.64 R168, [R1+0x4580] ;  /* 0x0045800001a87983 */ /* 0x008ee20000300a00 */
[----:B------:R-:W2:Y:S04]  /*c2560*/  LDL.LU.64 R166, [R1+0x4578] ;  /* 0x0045780001a67983 */ /* 0x000ea80000300a00 */
[----:B------:R-:W2:Y:S01]  /*c2570*/  LDL.LU.64 R164, [R1+0x4570] ;  /* 0x0045700001a47983 */ /* 0x000ea20000300a00 */
[----:B------:R-:W2:Y:S02]  /*c2580*/  LDL.LU.64 R162, [R1+0x4568] ;  /* 0x0045680001a27983 */ /* 0x000ea40000300a00 */
[----:B------:R-:W2:Y:S02]  /*c2590*/  LDL.LU.64 R160, [R1+0x4560] ;  /* 0x0045600001a07983 */ /* 0x000ea40000300a00 */
[----:B------:R-:W2:Y:S01]  /*c25a0*/  LDL.LU.64 R156, [R1+0x4558] ;  /* 0x00455800019c7983 */ /* 0x000ea20000300a00 */
        /* <DEDUP_REMOVED lines=14> */
[----:B------:R-:W2:Y:S02]  /*c2690*/  LDL.LU R40, [R1+0x3c34] ;  /* 0x003c340001287983 */ /* 0x000ea40000300800 */
[----:B------:R-:W3:Y:S01]  /*c26a0*/  LDL.LU R42, [R1+0x3c20] ;  /* 0x003c2000012a7983 */ /* 0x000ee20000300800 */
[----:B------:R-:W4:Y:S01]  /*c26b0*/  LDL.LU R6, [R1+0x3c44] ;  /* 0x003c440001067983 */ /* 0x000f220000300800 */
[----:B------:R-:W4:Y:S03]  /*c26c0*/  LDL.LU R41, [R1+0x3c30] ;  /* 0x003c300001297983 */ /* 0x000f260000300800 */
[----:B------:R1:W-:Y:S01]  /*c26d0*/  LDGSTS.E [R4+0x79800], [R58.64], P0 ;  /* 0x798000003a047fae */ /* 0x0003e20008121844 */
[----:B------:R-:W-:Y:S01]  /*c26e0*/  SGXT R34, R34, 0x1 ;  /* 0x000000012222781a */ /* 0x000fe20000000200 */
[----:B------:R-:W-:-:S02]  /*c26f0*/  IMAD.SHL.U32 R3, R3, 0x4, RZ ;  /* 0x0000000403037824 */ /* 0x000fc400078e00ff */
[----:B------:R1:W-:Y:S01]  /*c2700*/  LDGSTS.E [R4+0x7a000], [R56.64], P0 ;  /* 0x7a00000038047fae */ /* 0x0003e20008121844 */
[----:B------:R1:W-:Y:S04]  /*c2710*/  LDGSTS.E [R4+0x7a800], [R54.64], P0 ;  /* 0x7a80000036047fae */ /* 0x0003e80008121844 */
[----:B------:R-:W4:Y:S01]  /*c2720*/  LDL.LU R7, [R1+0x3c54] ;  /* 0x003c540001077983 */ /* 0x000f220000300800 */
[----:B------:R1:W-:Y:S02]  /*c2730*/  LDGSTS.E [R4+0x7b000], [R52.64], P0 ;  /* 0x7b00000034047fae */ /* 0x0003e40008121844 */
[----:B------:R1:W-:Y:S01]  /*c2740*/  LDGSTS.E [R4+0x7b800], [R38.64], P0 ;  /* 0x7b80000026047fae */ /* 0x0003e20008121844 */
[----:B------:R-:W-:Y:S01]  /*c2750*/  LOP3.LUT R3, R3, 0x110, R34, 0x78, !PT ;  /* 0x0000011003037812 */ /* 0x000fe200078e7822 */
[----:B------:R1:W-:Y:S01]  /*c2760*/  LDGSTS.E [R4+0x7c000], [R50.64], P0 ;  /* 0x7c00000032047fae */ /* 0x0003e20008121844 */
[----:B------:R1:W-:Y:S02]  /*c2770*/  LDGSTS.E [R4+0x7c800], [R48.64], P0 ;  /* 0x7c80000030047fae */ /* 0x0003e40008121844 */
[----:B------:R1:W-:Y:S02]  /*c2780*/  LDGSTS.E [R4+0x7d000], [R46.64], P0 ;  /* 0x7d0000002e047fae */ /* 0x0003e40008121844 */
[----:B------:R1:W-:Y:S01]  /*c2790*/  LDGSTS.E [R4+0x7d800], [R44.64], P0 ;  /* 0x7d8000002c047fae */ /* 0x0003e20008121844 */
[----:B------:R1:W-:Y:S01]  /*c27a0*/  LDGSTS.E [R4+0x7e000], [R32.64], P0 ;  /* 0x7e00000020047fae */ /* 0x0003e20008121844 */
[----:B------:R1:W-:Y:S03]  /*c27b0*/  LDGSTS.E [R4+0x7e800], [R36.64], P0 ;  /* 0x7e80000024047fae */ /* 0x0003e60008121844 */
[----:B-1----:R-:W4:Y:S01]  /*c27c0*/  LDL.LU R39, [R1+0x3c40] ;  /* 0x003c400001277983 */ /* 0x002f220000300800 */
[----:B------:R-:W4:Y:S02]  /*c27d0*/  LDL.LU R34, [R1+0x3c64] ;  /* 0x003c640001227983 */ /* 0x000f240000300800 */
[----:B------:R-:W4:Y:S01]  /*c27e0*/  LDL.LU R38, [R1+0x3c50] ;  /* 0x003c500001267983 */ /* 0x000f220000300800 */
[----:B------:R-:W-:-:S02]  /*c27f0*/  MOV R127, c[0x0][0x18c] ;  /* 0x00006300007f7a02 */ /* 0x000fc40000000f00 */
[----:B------:R-:W-:Y:S01]  /*c2800*/  LOP3.LUT R3, R3, 0x20, RZ, 0x3c, !PT ;  /* 0x0000002003037812 */ /* 0x000fe200078e3cff */
[----:B------:R1:W-:Y:S04]  /*c2810*/  LDGSTS.E [R4+0x7f000], [R238.64], P0 ;  /* 0x7f000000ee047fae */ /* 0x0003e80008121844 */
[----:B------:R-:W4:Y:S01]  /*c2820*/  LDL.LU R32, [R1+0x3cc4] ;  /* 0x003cc40001207983 */ /* 0x000f220000300800 */
[----:B------:R-:W4:Y:S02]  /*c2830*/  LDL.LU R36, [R1+0x3c60] ;  /* 0x003c600001247983 */ /* 0x000f240000300800 */
[----:B------:R-:W4:Y:S02]  /*c2840*/  LDL.LU R33, [R1+0x3cbc] ;  /* 0x003cbc0001217983 */ /* 0x000f240000300800 */
[----:B------:R-:W4:Y:S02]  /*c2850*/  LDL.LU R37, [R1+0x3cc0] ;  /* 0x003cc00001257983 */ /* 0x000f240000300800 */
[----:B------:R-:W-:Y:S01]  /*c2860*/  IMAD.SHL.U32 R127, R127, 0x40, RZ ;  /* 0x000000407f7f7824 */ /* 0x000fe200078e00ff */
[----:B------:R1:W-:Y:S03]  /*c2870*/  LDGSTS.E [R4+0x7f800], [R236.64], P0 ;  /* 0x7f800000ec047fae */ /* 0x0003e60008121844 */
[----:B------:R-:W-:-:S02]  /*c2880*/  IMAD.SHL.U32 R127, R127, 0x4, RZ ;  /* 0x000000047f7f7824 */ /* 0x000fc400078e00ff */
[----:B------:R-:W-:Y:S02]  /*c2890*/  IMAD R3, R159, 0x20000, R3 ;  /* 0x000200009f037824 */ /* 0x000fe400078e0203 */
[----:B-1----:R-:W-:Y:S01]  /*c28a0*/  IMAD.MOV.U32 R4, RZ, RZ, R5 ;  /* 0x000000ffff047224 */ /* 0x002fe200078e0005 */
[----:B------:R-:W-:-:S05]  /*c28b0*/  MOV R5, R158 ;  /* 0x0000009e00057202 */ /* 0x000fca0000000f00 */
[----:B------:R1:W-:Y:S02]  /*c28c0*/  LDGSTS.E [R3+0x60200], [R4.64], P0 ;  /* 0x6020000004037fae */ /* 0x0003e40008121844 */
[----:B-1----:R-:W-:Y:S01]  /*c28d0*/  IMAD.MOV.U32 R4, RZ, RZ, R35 ;  /* 0x000000ffff047224 */ /* 0x002fe200078e0023 */
[-C--:B--2---:R-:W-:Y:S01]  /*c28e0*/  IADD3 R40, P1, R40, R127.reuse, RZ ;  /* 0x0000007f28287210 */ /* 0x084fe20007f3e0ff */
[----:B---3--:R-:W-:Y:S01]  /*c28f0*/  IMAD.X R42, R42, 0x1, R2, P2 ;  /* 0x000000012a2a7824 */ /* 0x008fe200010e0602 */
[----:B----4-:R-:W-:-:S03]  /*c2900*/  IADD3 R6, P2, R6, R127, RZ ;  /* 0x0000007f06067210 */ /* 0x010fc60007f5e0ff */
[----:B------:R-:W-:Y:S01]  /*c2910*/  STL [R1+0x3c34], R40 ;  /* 0x003c342801007387 */ /* 0x000fe20000100800 */
[----:B------:R1:W-:Y:S02]  /*c2920*/  STL [R1+0x3c20], R42 ;  /* 0x003c202a01007387 */ /* 0x0003e40000100800 */
[----:B------:R-:W2:Y:S02]  /*c2930*/  LDL.LU R46, [R1+0x3cb4] ;  /* 0x003cb400012e7983 */ /* 0x000ea40000300800 */
[----:B------:R-:W-:Y:S01]  /*c2940*/  IMAD.X R41, R41, 0x1, R2, P1 ;  /* 0x0000000129297824 */ /* 0x000fe200008e0602 */
[----:B------:R-:W3:Y:S01]  /*c2950*/  LDL.LU R35, [R1+0x3cb8] ;  /* 0x003cb80001237983 */ /* 0x000ee20000300800 */
[----:B------:R-:W-:Y:S02]  /*c2960*/  IMAD.MOV.U32 R5, RZ, RZ, R42 ;  /* 0x000000ffff057224 */ /* 0x000fe400078e002a */
[----:B------:R4:W-:Y:S01]  /*c2970*/  STL [R1+0x3c44], R6 ;  /* 0x003c440601007387 */ /* 0x0009e20000100800 */
[-C--:B------:R-:W-:Y:S01]  /*c2980*/  IADD3 R7, P1, R7, R127.reuse, RZ ;  /* 0x0000007f07077210 */ /* 0x080fe20007f3e0ff */
[----:B------:R1:W-:Y:S01]  /*c2990*/  STL [R1+0x3c30], R41 ;  /* 0x003c302901007387 */ /* 0x0003e20000100800 */
[----:B------:R-:W3:Y:S02]  /*c29a0*/  LDL.LU R44, [R1+0x3cac] ;  /* 0x003cac00012c7983 */ /* 0x000ee40000300800 */
[----:B------:R-:W3:Y:S01]  /*c29b0*/  LDL.LU R47, [R1+0x3cb0] ;  /* 0x003cb000012f7983 */ /* 0x000ee20000300800 */
[----:B------:R1:W-:Y:S04]  /*c29c0*/  LDGSTS.E [R3+0x60a00], [R4.64], P0 ;  /* 0x60a0000004037fae */ /* 0x0003e80008121844 */
[----:B------:R1:W-:Y:S01]  /*c29d0*/  STL [R1+0x3c54], R7 ;  /* 0x003c540701007387 */ /* 0x0003e20000100800 */
[--C-:B------:R-:W-:Y:S01]  /*c29e0*/  IMAD.X R39, R39, 0x1, R2.reuse, P2 ;  /* 0x0000000127277824 */ /* 0x100fe200010e0602 */
[-C--:B------:R-:W-:Y:S01]  /*c29f0*/  IADD3 R34, P2, R34, R127.reuse, RZ ;  /* 0x0000007f22227210 */ /* 0x080fe20007f5e0ff */
[----:B------:R-:W-:Y:S01]  /*c2a00*/  IMAD.X R38, R38, 0x1, R2, P1 ;  /* 0x0000000126267824 */ /* 0x000fe200008e0602 */
[----:B-1----:R-:W-:Y:S01]  /*c2a10*/  MOV R4, R40 ;  /* 0x0000002800047202 */ /* 0x002fe20000000f00 */
[----:B------:R-:W-:Y:S01]  /*c2a20*/  IMAD.MOV.U32 R5, RZ, RZ, R41 ;  /* 0x000000ffff057224 */ /* 0x000fe200078e0029 */
[----:B------:R-:W-:Y:S01]  /*c2a30*/  STL [R1+0x3c40], R39 ;  /* 0x003c402701007387 */ /* 0x000fe20000100800 */
[----:B------:R-:W3:Y:S02]  /*c2a40*/  LDL.LU R45, [R1+0x3ca8] ;  /* 0x003ca800012d7983 */ /* 0x000ee40000300800 */
[----:B------:R-:W-:Y:S02]  /*c2a50*/  STL [R1+0x3c64], R34 ;  /* 0x003c642201007387 */ /* 0x000fe40000100800 */
[----:B------:R1:W-:Y:S01]  /*c2a60*/  STL [R1+0x3c50], R38 ;  /* 0x003c502601007387 */ /* 0x0003e20000100800 */
[----:B------:R1:W-:Y:S04]  /*c2a70*/  LDGSTS.E [R3+0x61200], [R4.64], P0 ;  /* 0x6120000004037fae */ /* 0x0003e80008121844 */
[----:B------:R-:W3:Y:S01]  /*c2a80*/  LDL.LU R42, [R1+0x3ca4] ;  /* 0x003ca400012a7983 */ /* 0x000ee20000300800 */
[----:B------:R-:W-:-:S02]  /*c2a90*/  IADD3 R32, P1, R32, R127, RZ ;  /* 0x0000007f20207210 */ /* 0x000fc40007f3e0ff */
[----:B------:R-:W-:Y:S01]  /*c2aa0*/  IADD3.X R36, R36, R2, RZ, P2, !PT ;  /* 0x0000000224247210 */ /* 0x000fe200017fe4ff */
[----:B------:R-:W-:Y:S02]  /*c2ab0*/  IADD3 R33, P2, R33, R127, RZ ;  /* 0x0000007f21217210 */ /* 0x000fe40007f5e0ff */
[----:B-1----:R-:W-:Y:S02]  /*c2ac0*/  IMAD.MOV.U32 R4, RZ, RZ, R6 ;  /* 0x000000ffff047224 */ /* 0x002fe400078e0006 */
[----:B------:R-:W-:Y:S01]  /*c2ad0*/  IMAD.MOV.U32 R5, RZ, RZ, R39 ;  /* 0x000000ffff057224 */ /* 0x000fe200078e0027 */
[----:B----4-:R-:W4:Y:S01]  /*c2ae0*/  LDL.LU R6, [R1+0x3c9c] ;  /* 0x003c9c0001067983 */ /* 0x010f220000300800 */
[----:B------:R-:W4:Y:S02]  /*c2af0*/  LDL.LU R43, [R1+0x3ca0] ;  /* 0x003ca000012b7983 */ /* 0x000f240000300800 */
[----:B------:R-:W-:Y:S02]  /*c2b00*/  STL [R1+0x3cc4], R32 ;  /* 0x003cc42001007387 */ /* 0x000fe40000100800 */
[----:B------:R1:W-:Y:S01]  /*c2b10*/  STL [R1+0x3c60], R36 ;  /* 0x003c602401007387 */ /* 0x0003e20000100800 */
[----:B------:R1:W-:Y:S04]  /*c2b20*/  LDGSTS.E [R3+0x61a00], [R4.64], P0 ;  /* 0x61a0000004037fae */ /* 0x0003e80008121844 */
[----:B------:R-:W4:Y:S01]  /*c2b30*/  LDL.LU R41, [R1+0x3c98] ;  /* 0x003c980001297983 */ /* 0x000f220000300800 */
[----:B------:R-:W-:-:S02]  /*c2b40*/  IMAD.X R37, R37, 0x1, R2, P1 ;  /* 0x0000000125257824 */ /* 0x000fc400008e0602 */
[----:B-1----:R-:W-:Y:S02]  /*c2b50*/  IMAD.MOV.U32 R4, RZ, RZ, R7 ;  /* 0x000000ffff047224 */ /* 0x002fe400078e0007 */
[----:B------:R-:W-:Y:S01]  /*c2b60*/  IMAD.MOV.U32 R5, RZ, RZ, R38 ;  /* 0x000000ffff057224 */ /* 0x000fe200078e0026 */
[----:B------:R-:W4:Y:S01]  /*c2b70*/  LDL.LU R7, [R1+0x3c94] ;  /* 0x003c940001077983 */ /* 0x000f220000300800 */
[----:B------:R-:W4:Y:S02]  /*c2b80*/  LDL.LU R38, [R1+0x3c8c] ;  /* 0x003c8c0001267983 */ /* 0x000f240000300800 */
[----:B------:R-:W4:Y:S02]  /*c2b90*/  LDL.LU R40, [R1+0x3c90] ;  /* 0x003c900001287983 */ /* 0x000f240000300800 */
[----:B------:R-:W-:Y:S01]  /*c2ba0*/  STL [R1+0x3cbc], R33 ;  /* 0x003cbc2101007387 */ /* 0x000fe20000100800 */
[----:B------:R1:W-:Y:S04]  /*c2bb0*/  LDGSTS.E [R3+0x62200], [R4.64], P0 ;  /* 0x6220000004037fae */ /* 0x0003e80008121844 */
[----:B------:R1:W-:Y:S02]  /*c2bc0*/  STL [R1+0x3cc0], R37 ;  /* 0x003cc02501007387 */ /* 0x0003e40000100800 */
[----:B-1----:R-:W-:-:S02]  /*c2bd0*/  MOV R5, R36 ;  /* 0x0000002400057202 */ /* 0x002fc40000000f00 */
[----:B------:R-:W4:Y:S01]  /*c2be0*/  LDL.LU R36, [R1+0x3c84] ;  /* 0x003c840001247983 */ /* 0x000f220000300800 */
[----:B------:R-:W-:Y:S02]  /*c2bf0*/  IMAD.MOV.U32 R4, RZ, RZ, R34 ;  /* 0x000000ffff047224 */ /* 0x000fe400078e0022 */
[----:B------:R-:W4:Y:S02]  /*c2c00*/  LDL.LU R34, [R1+0x3c7c] ;  /* 0x003c7c0001227983 */ /* 0x000f240000300800 */
[----:B------:R-:W4:Y:S01]  /*c2c10*/  LDL.LU R39, [R1+0x3c88] ;  /* 0x003c880001277983 */ /* 0x000f220000300800 */
[----:B------:R1:W-:Y:S02]  /*c2c20*/  LDGSTS.E [R3+0x62a00], [R4.64], P0 ;  /* 0x62a0000004037fae */ /* 0x0003e40008121844 */
[----:B-1----:R-:W-:Y:S02]  /*c2c30*/  IMAD.MOV.U32 R4, RZ, RZ, R32 ;  /* 0x000000ffff047224 */ /* 0x002fe400078e0020 */
[----:B------:R-:W-:-:S05]  /*c2c40*/  IMAD.MOV.U32 R5, RZ, RZ, R37 ;  /* 0x000000ffff057224 */ /* 0x000fca00078e0025 */
[----:B------:R1:W-:Y:S02]  /*c2c50*/  LDGSTS.E [R3+0x63200], [R4.64], P0 ;  /* 0x6320000004037fae */ /* 0x0003e40008121844 */
[----:B-1----:R-:W-:Y:S02]  /*c2c60*/  MOV R4, R33 ;  /* 0x0000002100047202 */ /* 0x002fe40000000f00 */
[----:B--2---:R-:W-:Y:S01]  /*c2c70*/  IADD3 R46, P1, R46, R127, RZ ;  /* 0x0000007f2e2e7210 */ /* 0x004fe20007f3e0ff */
[----:B---3--:R-:W-:-:S04]  /*c2c80*/  IMAD.X R35, R35, 0x1, R2, P2 ;  /* 0x0000000123237824 */ /* 0x008fc800010e0602 */
[----:B------:R-:W-:Y:S01]  /*c2c90*/  IMAD.MOV.U32 R5, RZ, RZ, R35 ;  /* 0x000000ffff057224 */ /* 0x000fe200078e0023 */
[----:B------:R-:W-:Y:S01]  /*c2ca0*/  IADD3 R44, P2, R44, R127, RZ ;  /* 0x0000007f2c2c7210 */ /* 0x000fe20007f5e0ff */
[----:B------:R-:W-:-:S03]  /*c2cb0*/  IMAD.X R47, R47, 0x1, R2, P1 ;  /* 0x000000012f2f7824 */ /* 0x000fc600008e0602 */
[----:B------:R1:W-:Y:S04]  /*c2cc0*/  LDGSTS.E [R3+0x63a00], [R4.64], P0 ;  /* 0x63a0000004037fae */ /* 0x0003e80008121844 */
[----:B------:R-:W-:Y:S01]  /*c2cd0*/  STL [R1+0x3cb4], R46 ;  /* 0x003cb42e01007387 */ /* 0x000fe20000100800 */
[----:B------:R2:W-:Y:S02]  /*c2ce0*/  STL [R1+0x3cb8], R35 ;  /* 0x003cb82301007387 */ /* 0x0005e40000100800 */
[----:B------:R-:W3:Y:S02]  /*c2cf0*/  LDL.LU R32, [R1+0x3c78] ;  /* 0x003c780001207983 */ /* 0x000ee40000300800 */
[----:B------:R-:W3:Y:S02]  /*c2d00*/  LDL.LU R37, [R1+0x3c80] ;  /* 0x003c800001257983 */ /* 0x000ee40000300800 */
[----:B-1----:R-:W-:-:S02]  /*c2d10*/  IMAD.MOV.U32 R4, RZ, RZ, R46 ;  /* 0x000000ffff047224 */ /* 0x002fc400078e002e */
[----:B------:R-:W-:Y:S02]  /*c2d20*/  IMAD.MOV.U32 R5, RZ, RZ, R47 ;  /* 0x000000ffff057224 */ /* 0x000fe400078e002f */
[----:B------:R-:W-:Y:S01]  /*c2d30*/  IMAD.X R45, R45, 0x1, R2, P2 ;  /* 0x000000012d2d7824 */ /* 0x000fe200010e0602 */
[----:B------:R-:W-:Y:S02]  /*c2d40*/  IADD3 R42, P1, R42, R127, RZ ;  /* 0x0000007f2a2a7210 */ /* 0x000fe40007f3e0ff */
[----:B------:R1:W-:Y:S04]  /*c2d50*/  LDGSTS.E [R3+0x64200], [R4.64], P0 ;  /* 0x6420000004037fae */ /* 0x0003e80008121844 */
[----:B------:R-:W-:Y:S01]  /*c2d60*/  STL [R1+0x3cac], R44 ;  /* 0x003cac2c01007387 */ /* 0x000fe20000100800 */
[----:B------:R-:W-:Y:S02]  /*c2d70*/  STL [R1+0x3cb0], R47 ;  /* 0x003cb02f01007387 */ /* 0x000fe40000100800 */
[----:B--2---:R-:W2:Y:S02]  /*c2d80*/  LDL.LU R35, [R1+0x3c70] ;  /* 0x003c700001237983 */ /* 0x004ea40000300800 */
[----:B------:R-:W2:Y:S02]  /*c2d90*/  LDL.LU R33, [R1+0x3c74] ;  /* 0x003c740001217983 */ /* 0x000ea40000300800 */
[----:B-1----:R-:W-:-:S02]  /*c2da0*/  IMAD.MOV.U32 R4, RZ, RZ, R44 ;  /* 0x000000ffff047224 */ /* 0x002fc400078e002c */
[----:B------:R-:W-:Y:S01]  /*c2db0*/  IMAD.MOV.U32 R5, RZ, RZ, R45 ;  /* 0x000000ffff057224 */ /* 0x000fe200078e002d */
[----:B----4-:R-:W-:Y:S02]  /*c2dc0*/  IADD3.X R43, R43, R2, RZ, P1, !PT ;  /* 0x000000022b2b7210 */ /* 0x010fe40000ffe4ff */
[----:B------:R-:W-:Y:S02]  /*c2dd0*/  IADD3 R6, P2, R6, R127, RZ ;  /* 0x0000007f06067210 */ /* 0x000fe40007f5e0ff */
[----:B------:R1:W-:Y:S04]  /*c2de0*/  LDGSTS.E [R3+0x64a00], [R4.64], P0 ;  /* 0x64a0000004037fae */ /* 0x0003e80008121844 */
[----:B------:R-:W-:Y:S01]  /*c2df0*/  STL [R1+0x3ca4], R42 ;  /* 0x003ca42a01007387 */ /* 0x000fe20000100800 */
[----:B------:R-:W-:-:S03]  /*c2e00*/  IMAD.X R41, R41, 0x1, R2, P2 ;  /* 0x0000000129297824 */ /* 0x000fc600010e0602 */
[----:B------:R-:W-:Y:S01]  /*c2e10*/  STL [R1+0x3ca8], R45 ;  /* 0x003ca82d01007387 */ /* 0x000fe20000100800 */
[----:B------:R4:W-:Y:S03]  /*c2e20*/  STL [R1+0x3c9c], R6 ;  /* 0x003c9c0601007387 */ /* 0x0009e60000100800 */
[----:B------:R-:W-:Y:S01]  /*c2e30*/  STL [R1+0x3ca0], R43 ;  /* 0x003ca02b01007387 */ /* 0x000fe20000100800 */
[----:B------:R-:W-:Y:S01]  /*c2e40*/  IADD3 R7, P1, R7, R127, RZ ;  /* 0x0000007f07077210 */ /* 0x000fe20007f3e0ff */
[----:B-1----:R-:W-:Y:S01]  /*c2e50*/  IMAD.MOV.U32 R4, RZ, RZ, R42 ;  /* 0x000000ffff047224 */ /* 0x002fe200078e002a */
[----:B------:R-:W-:Y:S02]  /*c2e60*/  MOV R5, R43 ;  /* 0x0000002b00057202 */ /* 0x000fe40000000f00 */
[-C--:B------:R-:W-:Y:S01]  /*c2e70*/  IADD3 R38, P2, R38, R127.reuse, RZ ;  /* 0x0000007f26267210 */ /* 0x080fe20007f5e0ff */
[----:B------:R-:W-:Y:S01]  /*c2e80*/  IMAD.X R40, R40, 0x1, R2, P1 ;  /* 0x0000000128287824 */ /* 0x000fe200008e0602 */
[----:B------:R-:W-:Y:S04]  /*c2e90*/  STL [R1+0x3c94], R7 ;  /* 0x003c940701007387 */ /* 0x000fe80000100800 */
[----:B------:R1:W-:Y:S01]  /*c2ea0*/  LDGSTS.E [R3+0x65200], [R4.64], P0 ;  /* 0x6520000004037fae */ /* 0x0003e20008121844 */
[----:B------:R1:W-:Y:S01]  /*c2eb0*/  STL [R1+0x3c98], R41 ;  /* 0x003c982901007387 */ /* 0x0003e20000100800 */
[----:B------:R-:W-:Y:S01]  /*c2ec0*/  IADD3 R36, P1, R36, R127, RZ ;  /* 0x0000007f24247210 */ /* 0x000fe20007f3e0ff */
[----:B-1----:R-:W-:-:S02]  /*c2ed0*/  IMAD.MOV.U32 R4, RZ, RZ, R6 ;  /* 0x000000ffff047224 */ /* 0x002fc400078e0006 */
[----:B------:R-:W-:Y:S01]  /*c2ee0*/  IMAD.MOV.U32 R5, RZ, RZ, R41 ;  /* 0x000000ffff057224 */ /* 0x000fe200078e0029 */
[----:B----4-:R-:W4:Y:S01]  /*c2ef0*/  LDL.LU R6, [R1+0x3c14] ;  /* 0x003c140001067983 */ /* 0x010f220000300800 */
[----:B------:R1:W-:Y:S02]  /*c2f00*/  STL [R1+0x3c8c], R38 ;  /* 0x003c8c2601007387 */ /* 0x0003e40000100800 */
[----:B------:R-:W-:Y:S02]  /*c2f10*/  STL [R1+0x3c90], R40 ;  /* 0x003c902801007387 */ /* 0x000fe40000100800 */
[----:B------:R-:W4:Y:S01]  /*c2f20*/  LDL.LU R41, [R1+0x3ba8] ;  /* 0x003ba80001297983 */ /* 0x000f220000300800 */
[----:B------:R1:W-:Y:S04]  /*c2f30*/  LDGSTS.E [R3+0x65a00], [R4.64], P0 ;  /* 0x65a0000004037fae */ /* 0x0003e80008121844 */
[----:B------:R-:W-:Y:S01]  /*c2f40*/  STL [R1+0x3c84], R36 ;  /* 0x003c842401007387 */ /* 0x000fe20000100800 */
[----:B-1----:R-:W-:-:S03]  /*c2f50*/  MOV R4, R7 ;  /* 0x0000000700047202 */ /* 0x002fc60000000f00 */
[----:B------:R-:W4:Y:S01]  /*c2f60*/  LDL.LU R7, [R1+0x3c10] ;  /* 0x003c100001077983 */ /* 0x000f220000300800 */
[----:B------:R-:W-:Y:S01]  /*c2f70*/  IADD3 R34, P3, R34, R127, RZ ;  /* 0x0000007f22227210 */ /* 0x000fe20007f7e0ff */
[----:B------:R-:W-:Y:S01]  /*c2f80*/  IMAD.X R39, R39, 0x1, R2, P2 ;  /* 0x0000000127277824 */ /* 0x000fe200010e0602 */
[----:B------:R-:W-:Y:S01]  /*c2f90*/  LOP3.LUT R129, R129, R128, RZ, 0x3c, !PT ;  /* 0x0000008081817212 */ /* 0x000fe200078e3cff */
[----:B------:R-:W-:-:S03]  /*c2fa0*/  IMAD.MOV.U32 R5, RZ, RZ, R40 ;  /* 0x000000ffff057224 */ /* 0x000fc600078e0028 */
[----:B------:R1:W-:Y:S01]  /*c2fb0*/  STL [R1+0x3c88], R39 ;  /* 0x003c882701007387 */ /* 0x0003e20000100800 */
[C---:B------:R-:W-:Y:S01]  /*c2fc0*/  LOP3.LUT R128, R129.reuse, R128, RZ, 0x3c, !PT ;  /* 0x0000008081807212 */ /* 0x040fe200078e3cff */
[----:B------:R-:W-:Y:S02]  /*c2fd0*/  STL [R1+0x3c7c], R34 ;  /* 0x003c7c2201007387 */ /* 0x000fe40000100800 */
[----:B------:R1:W-:Y:S01]  /*c2fe0*/  LDGSTS.E [R3+0x66200], [R4.64], P0 ;  /* 0x6620000004037fae */ /* 0x0003e20008121844 */
[----:B------:R-:W-:Y:S01]  /*c2ff0*/  IMAD.MOV.U32 R124, RZ, RZ, R131 ;  /* 0x000000ffff7c7224 */ /* 0x000fe200078e0083 */
[----:B------:R-:W-:Y:S02]  /*c3000*/  LOP3.LUT R129, R129, R128, RZ, 0x3c, !PT ;  /* 0x0000008081817212 */ /* 0x000fe400078e3cff */
[----:B------:R-:W-:Y:S01]  /*c3010*/  MOV R125, R130 ;  /* 0x00000082007d7202 */ /* 0x000fe20000000f00 */
[----:B------:R-:W-:Y:S02]  /*c3020*/  IMAD.MOV.U32 R122, RZ, RZ, R133 ;  /* 0x000000ffff7a7224 */ /* 0x000fe400078e0085 */
[----:B------:R-:W-:-:S02]  /*c3030*/  IMAD.MOV.U32 R123, RZ, RZ, R132 ;  /* 0x000000ffff7b7224 */ /* 0x000fc400078e0084 */
[----:B------:R-:W-:Y:S02]  /*c3040*/  IMAD.MOV.U32 R120, RZ, RZ, R135 ;  /* 0x000000ffff787224 */ /* 0x000fe400078e0087 */
[----:B------:R-:W-:Y:S01]  /*c3050*/  IMAD.MOV.U32 R121, RZ, RZ, R134 ;  /* 0x000000ffff797224 */ /* 0x000fe200078e0086 */
[----:B------:R-:W-:Y:S01]  /*c3060*/  MOV R118, R137 ;  /* 0x0000008900767202 */ /* 0x000fe20000000f00 */
[----:B------:R-:W-:Y:S02]  /*c3070*/  IMAD.MOV.U32 R119, RZ, RZ, R136 ;  /* 0x000000ffff777224 */ /* 0x000fe400078e0088 */
[----:B-1----:R-:W-:Y:S01]  /*c3080*/  IMAD.MOV.U32 R4, RZ, RZ, R38 ;  /* 0x000000ffff047224 */ /* 0x002fe200078e0026 */
[----:B------:R-:W-:Y:S01]  /*c3090*/  MOV R5, R39 ;  /* 0x0000002700057202 */ /* 0x000fe20000000f00 */
[----:B------:R-:W-:Y:S02]  /*c30a0*/  IMAD.MOV.U32 R116, RZ, RZ, R139 ;  /* 0x000000ffff747224 */ /* 0x000fe400078e008b */
[----:B------:R-:W-:-:S02]  /*c30b0*/  IMAD.MOV.U32 R117, RZ, RZ, R138 ;  /* 0x000000ffff757224 */ /* 0x000fc400078e008a */
[----:B------:R-:W-:Y:S01]  /*c30c0*/  IMAD.MOV.U32 R114, RZ, RZ, R141 ;  /* 0x000000ffff727224 */ /* 0x000fe200078e008d */
[----:B------:R-:W-:Y:S01]  /*c30d0*/  MOV R115, R140 ;  /* 0x0000008c00737202 */ /* 0x000fe20000000f00 */
[----:B------:R1:W-:Y:S01]  /*c30e0*/  LDGSTS.E [R3+0x66a00], [R4.64], P0 ;  /* 0x66a0000004037fae */ /* 0x0003e20008121844 */
        /* <DEDUP_REMOVED lines=76> */
[----:B---3--:R-:W-:Y:S01]  /*c35b0*/  IADD3 R32, P2, R32, R127, RZ ;  /* 0x0000007f20207210 */ /* 0x008fe20007f5e0ff */
[----:B------:R-:W-:-:S04]  /*c35c0*/  IMAD.X R37, R37, 0x1, R2, P1 ;  /* 0x0000000125257824 */ /* 0x000fc800008e0602 */
[----:B------:R1:W-:Y:S01]  /*c35d0*/  STL [R1+0x3c78], R32 ;  /* 0x003c782001007387 */ /* 0x0003e20000100800 */
[----:B------:R-:W-:Y:S02]  /*c35e0*/  STL [R1+0x3c80], R37 ;  /* 0x003c802501007387 */ /* 0x000fe40000100800 */
[--C-:B--2---:R-:W-:Y:S02]  /*c35f0*/  IMAD.X R35, R35, 0x1, R2.reuse, P3 ;  /* 0x0000000123237824 */ /* 0x104fe400018e0602 */
[----:B------:R-:W-:-:S03]  /*c3600*/  IMAD.X R33, R33, 0x1, R2, P2 ;  /* 0x0000000121217824 */ /* 0x000fc600010e0602 */
[----:B------:R-:W-:Y:S02]  /*c3610*/  STL [R1+0x3c70], R35 ;  /* 0x003c702301007387 */ /* 0x000fe40000100800 */
[----:B------:R2:W-:Y:S02]  /*c3620*/  STL [R1+0x3c74], R33 ;  /* 0x003c742101007387 */ /* 0x0005e40000100800 */
[----:B------:R-:W-:-:S05]  /*c3630*/  IMAD.MOV.U32 R5, RZ, RZ, R37 ;  /* 0x000000ffff057224 */ /* 0x000fca00078e0025 */
[----:B------:R3:W-:Y:S02]  /*c3640*/  LDGSTS.E [R3+0x67200], [R4.64], P0 ;  /* 0x6720000004037fae */ /* 0x0007e40008121844 */
[----:B---3--:R-:W-:Y:S01]  /*c3650*/  IMAD.MOV.U32 R4, RZ, RZ, R34 ;  /* 0x000000ffff047224 */ /* 0x008fe200078e0022 */
[----:B------:R-:W-:-:S05]  /*c3660*/  MOV R5, R35 ;  /* 0x0000002300057202 */ /* 0x000fca0000000f00 */
[----:B------:R3:W-:Y:S01]  /*c3670*/  LDGSTS.E [R3+0x67a00], [R4.64], P0 ;  /* 0x67a0000004037fae */ /* 0x0007e20008121844 */
[-C--:B----4-:R-:W-:Y:S02]  /*c3680*/  IADD3 R6, P1, R6, R127.reuse, RZ ;  /* 0x0000007f06067210 */ /* 0x090fe40007f3e0ff */
[----:B------:R-:W-:-:S03]  /*c3690*/  IADD3 R41, P2, R41, R127, RZ ;  /* 0x0000007f29297210 */ /* 0x000fc60007f5e0ff */
[----:B------:R-:W-:Y:S02]  /*c36a0*/  STL [R1+0x3c14], R6 ;  /* 0x003c140601007387 */ /* 0x000fe40000100800 */
[----:B------:R-:W-:Y:S02]  /*c36b0*/  STL [R1+0x3ba8], R41 ;  /* 0x003ba82901007387 */ /* 0x000fe40000100800 */
[----:B------:R-:W-:-:S05]  /*c36c0*/  IMAD.X R7, R7, 0x1, R2, P1 ;  /* 0x0000000107077824 */ /* 0x000fca00008e0602 */
        /* <DEDUP_REMOVED lines=15> */
[----:B---3--:R-:W-:-:S02]  /*c37c0*/  IMAD.MOV.U32 R4, RZ, RZ, R32 ;  /* 0x000000ffff047224 */ /* 0x008fc400078e0020 */
[----:B------:R-:W-:Y:S01]  /*c37d0*/  IMAD.MOV.U32 R5, RZ, RZ, R33 ;  /* 0x000000ffff057224 */ /* 0x000fe200078e0021 */
[----:B------:R-:W-:Y:S01]  /*c37e0*/  STL.64 [R1+0x3848], R98 ;  /* 0x0038486201007387 */ /* 0x000fe20000100a00 */
[----:B------:R-:W-:Y:S02]  /*c37f0*/  STL.64 [R1+0x3840], R96 ;  /* 0x0038406001007387 */ /* 0x000fe40000100a00 */
[----:B------:R-:W-:Y:S02]  /*c3800*/  STL.64 [R1+0x3838], R94 ;  /* 0x0038385e01007387 */ /* 0x000fe40000100a00 */
[----:B------:R-:W-:Y:S01]  /*c3810*/  STL.64 [R1+0x3830], R92 ;  /* 0x0038305c01007387 */ /* 0x000fe20000100a00 */
[----:B------:R-:W-:Y:S04]  /*c3820*/  STL.64 [R1+0x3828], R90 ;  /* 0x0038285a01007387 */ /* 0x000fe80000100a00 */
[----:B------:R3:W-:Y:S01]  /*c3830*/  LDGSTS.E [R3+0x68200], [R4.64], P0 ;  /* 0x6820000004037fae */ /* 0x0007e20008121844 */
[----:B------:R-:W-:Y:S02]  /*c3840*/  STL.64 [R1+0x3820], R88 ;  /* 0x0038205801007387 */ /* 0x000fe40000100a00 */
[----:B------:R-:W-:Y:S02]  /*c3850*/  STL.64 [R1+0x3818], R86 ;  /* 0x0038185601007387 */ /* 0x000fe40000100a00 */
[----:B------:R4:W-:Y:S01]  /*c3860*/  LDGSTS.E [R3+0x68a00], [R128.64], P0 ;  /* 0x68a0000080037fae */ /* 0x0009e20008121844 */
[----:B------:R-:W-:Y:S04]  /*c3870*/  STL.64 [R1+0x3810], R84 ;  /* 0x0038105401007387 */ /* 0x000fe80000100a00 */
[----:B------:R4:W-:Y:S01]  /*c3880*/  LDGSTS.E [R3+0x69200], [R124.64], P0 ;  /* 0x692000007c037fae */ /* 0x0009e20008121844 */
[----:B------:R-:W-:Y:S02]  /*c3890*/  STL.64 [R1+0x3808], R82 ;  /* 0x0038085201007387 */ /* 0x000fe40000100a00 */
[----:B------:R4:W-:Y:S02]  /*c38a0*/  LDGSTS.E [R3+0x69a00], [R122.64], P0 ;  /* 0x69a000007a037fae */ /* 0x0009e40008121844 */
[----:B------:R-:W-:Y:S01]  /*c38b0*/  STL.64 [R1+0x3800], R80 ;  /* 0x0038005001007387 */ /* 0x000fe20000100a00 */
[----:B------:R4:W-:Y:S04]  /*c38c0*/  LDGSTS.E [R3+0x6a200], [R120.64], P0 ;  /* 0x6a20000078037fae */ /* 0x0009e80008121844 */
[----:B------:R-:W-:Y:S01]  /*c38d0*/  STL.64 [R1+0x37f8], R78 ;  /* 0x0037f84e01007387 */ /* 0x000fe20000100a00 */
[----:B-1----:R-:W-:Y:S01]  /*c38e0*/  MOV R32, R189 ;  /* 0x000000bd00207202 */ /* 0x002fe20000000f00 */
[----:B--2---:R-:W-:-:S02]  /*c38f0*/  IMAD.MOV.U32 R33, RZ, RZ, R188 ;  /* 0x000000ffff217224 */ /* 0x004fc400078e00bc */
[----:B------:R4:W-:Y:S01]  /*c3900*/  LDGSTS.E [R3+0x6aa00], [R118.64], P0 ;  /* 0x6aa0000076037fae */ /* 0x0009e20008121844 */
[----:B------:R-:W-:Y:S04]  /*c3910*/  STL.64 [R1+0x37f0], R76 ;  /* 0x0037f04c01007387 */ /* 0x000fe80000100a00 */
[----:B------:R4:W-:Y:S01]  /*c3920*/  LDGSTS.E [R3+0x6b200], [R116.64], P0 ;  /* 0x6b20000074037fae */ /* 0x0009e20008121844 */
[----:B------:R-:W-:Y:S02]  /*c3930*/  STL.64 [R1+0x37e8], R74 ;  /* 0x0037e84a01007387 */ /* 0x000fe40000100a00 */
[----:B------:R4:W-:Y:S02]  /*c3940*/  LDGSTS.E [R3+0x6ba00], [R114.64], P0 ;  /* 0x6ba0000072037fae */ /* 0x0009e40008121844 */
[----:B------:R1:W-:Y:S02]  /*c3950*/  STL.64 [R1+0x37e0], R42 ;  /* 0x0037e02a01007387 */ /* 0x0003e40000100a00 */
[----:B------:R-:W-:-:S02]  /*c3960*/  IMAD.MOV.U32 R34, RZ, RZ, R195 ;  /* 0x000000ffff227224 */ /* 0x000fc400078e00c3 */
[----:B------:R-:W-:Y:S01]  /*c3970*/  IMAD.MOV.U32 R35, RZ, RZ, R194 ;  /* 0x000000ffff237224 */ /* 0x000fe200078e00c2 */
[----:B------:R4:W-:Y:S04]  /*c3980*/  LDGSTS.E [R3+0x6c200], [R112.64], P0 ;  /* 0x6c20000070037fae */ /* 0x0009e80008121844 */
[----:B------:R-:W-:Y:S01]  /*c3990*/  STL.64 [R1+0x37d8], R72 ;  /* 0x0037d84801007387 */ /* 0x000fe20000100a00 */
[----:B------:R4:W-:Y:S02]  /*c39a0*/  LDGSTS.E [R3+0x6ca00], [R110.64], P0 ;  /* 0x6ca000006e037fae */ /* 0x0009e40008121844 */
[----:B------:R2:W-:Y:S02]  /*c39b0*/  STL.64 [R1+0x37d0], R32 ;  /* 0x0037d02001007387 */ /* 0x0005e40000100a00 */
[----:B------:R4:W-:Y:S01]  /*c39c0*/  LDGSTS.E [R3+0x6d200], [R108.64], P0 ;  /* 0x6d2000006c037fae */ /* 0x0009e20008121844 */
[----:B------:R-:W-:Y:S04]  /*c39d0*/  STL.64 [R1+0x37c8], R70 ;  /* 0x0037c84601007387 */ /* 0x000fe80000100a00 */
[----:B------:R4:W-:Y:S01]  /*c39e0*/  LDGSTS.E [R3+0x6da00], [R106.64], P0 ;  /* 0x6da000006a037fae */ /* 0x0009e20008121844 */
[----:B------:R-:W-:Y:S02]  /*c39f0*/  STL.64 [R1+0x37c0], R68 ;  /* 0x0037c04401007387 */ /* 0x000fe40000100a00 */
[----:B------:R4:W-:Y:S02]  /*c3a00*/  LDGSTS.E [R3+0x6e200], [R104.64], P0 ;  /* 0x6e20000068037fae */ /* 0x0009e40008121844 */
[----:B------:R1:W-:Y:S02]  /*c3a10*/  STL.64 [R1+0x37b8], R34 ;  /* 0x0037b82201007387 */ /* 0x0003e40000100a00 */
[----:B------:R-:W-:Y:S01]  /*c3a20*/  IMAD.MOV.U32 R37, RZ, RZ, R204 ;  /* 0x000000ffff257224 */ /* 0x000fe200078e00cc */
[----:B------:R4:W-:Y:S04]  /*c3a30*/  LDGSTS.E [R3+0x6ea00], [R102.64], P0 ;  /* 0x6ea0000066037fae */ /* 0x0009e80008121844 */
[----:B------:R-:W-:Y:S01]  /*c3a40*/  STL.64 [R1+0x37b0], R66 ;  /* 0x0037b04201007387 */ /* 0x000fe20000100a00 */
[----:B------:R4:W-:Y:S02]  /*c3a50*/  LDGSTS.E [R3+0x6f200], [R100.64], P0 ;  /* 0x6f20000064037fae */ /* 0x0009e40008121844 */
[----:B------:R-:W-:Y:S02]  /*c3a60*/  STL.64 [R1+0x37a8], R64 ;  /* 0x0037a84001007387 */ /* 0x000fe40000100a00 */
[----:B------:R4:W-:Y:S01]  /*c3a70*/  LDGSTS.E [R3+0x6fa00], [R98.64], P0 ;  /* 0x6fa0000062037fae */ /* 0x0009e20008121844 */
[----:B------:R1:W-:Y:S04]  /*c3a80*/  STL.64 [R1+0x37a0], R38 ;  /* 0x0037a02601007387 */ /* 0x0003e80000100a00 */
[----:B------:R4:W-:Y:S01]  /*c3a90*/  LDGSTS.E [R3+0x70200], [R96.64], P0 ;  /* 0x7020000060037fae */ /* 0x0009e20008121844 */
[----:B------:R-:W-:Y:S02]  /*c3aa0*/  STL.64 [R1+0x3798], R62 ;  /* 0x0037983e01007387 */ /* 0x000fe40000100a00 */
[----:B------:R4:W-:Y:S02]  /*c3ab0*/  LDGSTS.E [R3+0x70a00], [R94.64], P0 ;  /* 0x70a000005e037fae */ /* 0x0009e40008121844 */
[----:B------:R1:W-:Y:S01]  /*c3ac0*/  STL.64 [R1+0x3790], R36 ;  /* 0x0037902401007387 */ /* 0x0003e20000100a00 */
[----:B------:R4:W-:Y:S04]  /*c3ad0*/  LDGSTS.E [R3+0x71200], [R92.64], P0 ;  /* 0x712000005c037fae */ /* 0x0009e80008121844 */
[----:B------:R-:W-:Y:S01]  /*c3ae0*/  STL.64 [R1+0x3788], R60 ;  /* 0x0037883c01007387 */ /* 0x000fe20000100a00 */
[----:B------:R4:W-:Y:S02]  /*c3af0*/  LDGSTS.E [R3+0x71a00], [R90.64], P0 ;  /* 0x71a000005a037fae */ /* 0x0009e40008121844 */
        /* <DEDUP_REMOVED lines=9> */
[----:B------:R4:W-:Y:S02]  /*c3b90*/  LDGSTS.E [R3+0x74200], [R80.64], P0 ;  /* 0x7420000050037fae */ /* 0x0009e40008121844 */
[----:B------:R-:W-:Y:S02]  /*c3ba0*/  STL.64 [R1+0x3758], R48 ;  /* 0x0037583001007387 */ /* 0x000fe40000100a00 */
[----:B------:R4:W-:Y:S01]  /*c3bb0*/  LDGSTS.E [R3+0x74a00], [R78.64], P0 ;  /* 0x74a000004e037fae */ /* 0x0009e20008121844 */
[----:B------:R1:W-:Y:S04]  /*c3bc0*/  STL.64 [R1+0x3750], R46 ;  /* 0x0037502e01007387 */ /* 0x0003e80000100a00 */
[----:B------:R4:W-:Y:S01]  /*c3bd0*/  LDGSTS.E [R3+0x75200], [R76.64], P0 ;  /* 0x752000004c037fae */ /* 0x0009e20008121844 */
[----:B------:R1:W-:Y:S02]  /*c3be0*/  STL.64 [R1+0x3748], R44 ;  /* 0x0037482c01007387 */ /* 0x0003e40000100a00 */
[----:B------:R4:W-:Y:S02]  /*c3bf0*/  LDGSTS.E [R3+0x75a00], [R74.64], P0 ;  /* 0x75a000004a037fae */ /* 0x0009e40008121844 */
[----:B---3--:R-:W3:Y:S01]  /*c3c00*/  LDL.LU R5, [R1+0x3ba0] ;  /* 0x003ba00001057983 */ /* 0x008ee20000300800 */
[----:B------:R1:W-:Y:S04]  /*c3c10*/  LDGSTS.E [R3+0x76200], [R42.64], P0 ;  /* 0x762000002a037fae */ /* 0x0003e80008121844 */
[----:B------:R-:W4:Y:S01]  /*c3c20*/  S2R R239, SR_TID.X ;  /* 0x0000000000ef7919 */ /* 0x000f220000002100 */
[----:B------:R2:W-:Y:S02]  /*c3c30*/  LDGSTS.E [R3+0x76a00], [R72.64], P0 ;  /* 0x76a0000048037fae */ /* 0x0005e40008121844 */
[----:B------:R2:W-:Y:S02]  /*c3c40*/  LDGSTS.E [R3+0x77200], [R32.64], P0 ;  /* 0x7720000020037fae */ /* 0x0005e40008121844 */
[----:B------:R3:W-:Y:S01]  /*c3c50*/  LDGSTS.E [R3+0x77a00], [R70.64], P0 ;  /* 0x77a0000046037fae */ /* 0x0007e20008121844 */
[----:B------:R3:W-:Y:S01]  /*c3c60*/  LDGSTS.E [R3+0x78200], [R68.64], P0 ;  /* 0x7820000044037fae */ /* 0x0007e20008121844 */
[----:B------:R4:W-:Y:S02]  /*c3c70*/  LDGSTS.E [R3+0x78a00], [R34.64], P0 ;  /* 0x78a0000022037fae */ /* 0x0009e40008121844 */
[----:B------:R3:W-:Y:S02]  /*c3c80*/  LDGSTS.E [R3+0x79200], [R66.64], P0 ;  /* 0x7920000042037fae */ /* 0x0007e40008121844 */
[----:B------:R3:W-:Y:S01]  /*c3c90*/  LDGSTS.E [R3+0x79a00], [R64.64], P0 ;  /* 0x79a0000040037fae */ /* 0x0007e20008121844 */
[----:B------:R4:W-:Y:S04]  /*c3ca0*/  LDGSTS.E [R3+0x7a200], [R38.64], P0 ;  /* 0x7a20000026037fae */ /* 0x0009e80008121844 */
[----:B-1----:R-:W3:Y:S01]  /*c3cb0*/  LDL.LU R42, [R1+0x3ba4] ;  /* 0x003ba400012a7983 */ /* 0x002ee20000300800 */
[----:B------:R1:W-:Y:S02]  /*c3cc0*/  LDGSTS.E [R3+0x7aa00], [R62.64], P0 ;  /* 0x7aa000003e037fae */ /* 0x0003e40008121844 */
[----:B------:R1:W-:Y:S02]  /*c3cd0*/  LDGSTS.E [R3+0x7b200], [R36.64], P0 ;  /* 0x7b20000024037fae */ /* 0x0003e40008121844 */
[----:B------:R1:W-:Y:S01]  /*c3ce0*/  LDGSTS.E [R3+0x7ba00], [R60.64], P0 ;  /* 0x7ba000003c037fae */ /* 0x0003e20008121844 */
[----:B------:R1:W-:Y:S04]  /*c3cf0*/  LDGSTS.E [R3+0x7c200], [R58.64], P0 ;  /* 0x7c2000003a037fae */ /* 0x0003e80008121844 */
[----:B--2---:R-:W2:Y:S01]  /*c3d00*/  LDL.LU R33, [R1+0x3b98] ;  /* 0x003b980001217983 */ /* 0x004ea20000300800 */
[----:B------:R1:W-:Y:S02]  /*c3d10*/  LDGSTS.E [R3+0x7ca00], [R56.64], P0 ;  /* 0x7ca0000038037fae */ /* 0x0003e40008121844 */
[----:B------:R1:W-:Y:S02]  /*c3d20*/  LDGSTS.E [R3+0x7d200], [R54.64], P0 ;  /* 0x7d20000036037fae */ /* 0x0003e40008121844 */
[----:B------:R1:W-:Y:S01]  /*c3d30*/  LDGSTS.E [R3+0x7da00], [R52.64], P0 ;  /* 0x7da0000034037fae */ /* 0x0003e20008121844 */
[----:B------:R1:W-:Y:S01]  /*c3d40*/  LDGSTS.E [R3+0x7e200], [R50.64], P0 ;  /* 0x7e20000032037fae */ /* 0x0003e20008121844 */
[----:B------:R1:W-:Y:S02]  /*c3d50*/  LDGSTS.E [R3+0x7ea00], [R48.64], P0 ;  /* 0x7ea0000030037fae */ /* 0x0003e40008121844 */
[----:B------:R1:W-:Y:S02]  /*c3d60*/  LDGSTS.E [R3+0x7f200], [R46.64], P0 ;  /* 0x7f2000002e037fae */ /* 0x0003e40008121844 */
[----:B------:R1:W-:Y:S01]  /*c3d70*/  LDGSTS.E [R3+0x7fa00], [R44.64], P0 ;  /* 0x7fa000002c037fae */ /* 0x0003e20008121844 */
[----:B----4-:R-:W-:Y:S01]  /*c3d80*/  SHF.R.S32.HI R158, RZ, 0x6, R239 ;  /* 0x00000006ff9e7819 */ /* 0x010fe200000114ef */
[----:B------:R-:W-:-:S03]  /*c3d90*/  LOP3.LUT R239, R239, 0x3f, RZ, 0xc0, !PT ;  /* 0x0000003fefef7812 */ /* 0x000fc600078ec0ff */
[----:B------:R-:W-:Y:S02]  /*c3da0*/  SGXT R158, R158, 0x1 ;  /* 0x000000019e9e781a */ /* 0x000fe40000000200 */
[----:B------:R-:W-:-:S05]  /*c3db0*/  IMAD.SHL.U32 R40, R239, 0x4, RZ ;  /* 0x00000004ef287824 */ /* 0x000fca00078e00ff */
[----:B------:R-:W-:-:S04]  /*c3dc0*/  LOP3.LUT R40, R40, 0x110, R158, 0x78, !PT ;  /* 0x0000011028287812 */ /* 0x000fc800078e789e */
[----:B------:R-:W-:-:S05]  /*c3dd0*/  LOP3.LUT R40, R40, 0x40, RZ, 0x3c, !PT ;  /* 0x0000004028287812 */ /* 0x000fca00078e3cff */
[----:B------:R-:W-:Y:S02]  /*c3de0*/  IMAD R4, R159, 0x20000, R40 ;  /* 0x000200009f047824 */ /* 0x000fe400078e0228 */
[----:B------:R-:W4:Y:S01]  /*c3df0*/  LDL.LU R40, [R1+0x3b9c] ;  /* 0x003b9c0001287983 */ /* 0x000f220000300800 */
[----:B------:R-:W4:Y:S02]  /*c3e00*/  LDL.LU R34, [R1+0x3b90] ;  /* 0x003b900001227983 */ /* 0x000f240000300800 */
[----:B------:R-:W4:Y:S02]  /*c3e10*/  LDL.LU R38, [R1+0x3b94] ;  /* 0x003b940001267983 */ /* 0x000f240000300800 */
[----:B-1----:R-:W4:Y:S01]  /*c3e20*/  LDL.LU R37, [R1+0x3b88] ;  /* 0x003b880001257983 */ /* 0x002f220000300800 */
[----:B------:R-:W4:Y:S01]  /*c3e30*/  LDL.LU R36, [R1+0x3b8c] ;  /* 0x003b8c0001247983 */ /* 0x000f220000300800 */
[----:B------:R-:W4:Y:S02]  /*c3e40*/  LDL.LU R32, [R1+0x3b80] ;  /* 0x003b800001207983 */ /* 0x000f240000300800 */
[----:B------:R-:W4:Y:S02]  /*c3e50*/  LDL.LU R39, [R1+0x3b84] ;  /* 0x003b840001277983 */ /* 0x000f240000300800 */
[----:B------:R-:W4:Y:S01]  /*c3e60*/  LDL.LU R46, [R1+0x3b78] ;  /* 0x003b7800012e7983 */ /* 0x000f220000300800 */
[----:B------:R-:W4:Y:S04]  /*c3e70*/  LDL.LU R35, [R1+0x3b7c] ;  /* 0x003b7c0001237983 */ /* 0x000f280000300800 */
[----:B------:R1:W-:Y:S01]  /*c3e80*/  LDGSTS.E [R4+0x60400], [R6.64], P0 ;  /* 0x6040000006047fae */ /* 0x0003e20008121844 */
[----:B---3--:R-:W-:-:S05]  /*c3e90*/  IADD3 R5, P1, R5, R127, RZ ;  /* 0x0000007f05057210 */ /* 0x008fca0007f3e0ff */
[----:B------:R-:W-:Y:S01]  /*c3ea0*/  STL [R1+0x3ba0], R5 ;  /* 0x003ba00501007387 */ /* 0x000fe20000100800 */
[----:B------:R-:W-:-:S05]  /*c3eb0*/  IMAD.X R42, R42, 0x1, R2, P2 ;  /* 0x000000012a2a7824 */ /* 0x000fca00010e0602 */
[----:B------:R4:W-:Y:S01]  /*c3ec0*/  STL [R1+0x3ba4], R42 ;  /* 0x003ba42a01007387 */ /* 0x0009e20000100800 */
[----:B------:R-:W3:Y:S02]  /*c3ed0*/  LDL.LU R44, [R1+0x3b70] ;  /* 0x003b7000012c7983 */ /* 0x000ee40000300800 */
[----:B------:R-:W3:Y:S01]  /*c3ee0*/  LDL.LU R47, [R1+0x3b74] ;  /* 0x003b7400012f7983 */ /* 0x000ee20000300800 */
[----:B--2---:R-:W-:Y:S02]  /*c3ef0*/  IADD3 R33, P2, R33, R127, RZ ;  /* 0x0000007f21217210 */ /* 0x004fe40007f5e0ff */
[----:B-1----:R-:W-:Y:S01]  /*c3f00*/  MOV R6, R41 ;  /* 0x0000002900067202 */ /* 0x002fe20000000f00 */
[----:B------:R-:W-:Y:S02]  /*c3f10*/  IMAD.MOV.U32 R7, RZ, RZ, R42 ;  /* 0x000000ffff077224 */ /* 0x000fe400078e002a */
[----:B------:R1:W-:Y:S04]  /*c3f20*/  STL [R1+0x3b98], R33 ;  /* 0x003b982101007387 */ /* 0x0003e80000100800 */
[----:B------:R2:W-:Y:S02]  /*c3f30*/  LDGSTS.E [R4+0x60c00], [R6.64], P0 ;  /* 0x60c0000006047fae */ /* 0x0005e40008121844 */
[----:B--2---:R-:W-:-:S02]  /*c3f40*/  IMAD.MOV.U32 R6, RZ, RZ, R5 ;  /* 0x000000ffff067224 */ /* 0x004fc400078e0005 */
[--C-:B----4-:R-:W-:Y:S01]  /*c3f50*/  IMAD.X R40, R40, 0x1, R2.reuse, P1 ;  /* 0x0000000128287824 */ /* 0x110fe200008e0602 */
[----:B------:R-:W-:Y:S01]  /*c3f60*/  IADD3 R34, P1, R34, R127, RZ ;  /* 0x0000007f22227210 */ /* 0x000fe20007f3e0ff */
[----:B------:R-:W-:-:S03]  /*c3f70*/  IMAD.X R38, R38, 0x1, R2, P2 ;  /* 0x0000000126267824 */ /* 0x000fc600010e0602 */
[----:B------:R2:W-:Y:S01]  /*c3f80*/  STL [R1+0x3b9c], R40 ;  /* 0x003b9c2801007387 */ /* 0x0005e20000100800 */
[----:B------:R-:W4:Y:S02]  /*c3f90*/  LDL.LU R45, [R1+0x3b6c] ;  /* 0x003b6c00012d7983 */ /* 0x000f240000300800 */
[----:B------:R-:W-:Y:S02]  /*c3fa0*/  STL [R1+0x3b90], R34 ;  /* 0x003b902201007387 */ /* 0x000fe40000100800 */
[----:B------:R1:W-:Y:S01]  /*c3fb0*/  STL [R1+0x3b94], R38 ;  /* 0x003b942601007387 */ /* 0x0003e20000100800 */
[----:B------:R-:W4:Y:S01]  /*c3fc0*/  LDL.LU R42, [R1+0x3b68] ;  /* 0x003b6800012a7983 */ /* 0x000f220000300800 */
[----:B------:R-:W-:Y:S02]  /*c3fd0*/  IMAD.MOV.U32 R7, RZ, RZ, R40 ;  /* 0x000000ffff077224 */ /* 0x000fe400078e0028 */
[----:B------:R-:W4:Y:S01]  /*c3fe0*/  LDL.LU R5, [R1+0x3b60] ;  /* 0x003b600001057983 */ /* 0x000f220000300800 */
[----:B------:R-:W-:-:S02]  /*c3ff0*/  IADD3 R37, P2, R37, R127, RZ ;  /* 0x0000007f25257210 */ /* 0x000fc40007f5e0ff */
[----:B------:R-:W-:Y:S01]  /*c4000*/  IADD3.X R36, R36, R2, RZ, P1, !PT ;  /* 0x0000000224247210 */ /* 0x000fe20000ffe4ff */
[----:B------:R-:W4:Y:S04]  /*c4010*/  LDL.LU R43, [R1+0x3b64] ;  /* 0x003b6400012b7983 */ /* 0x000f280000300800 */
[----:B------:R1:W-:Y:S01]  /*c4020*/  LDGSTS.E [R4+0x61400], [R6.64], P0 ;  /* 0x6140000006047fae */ /* 0x0003e20008121844 */
[----:B------:R-:W-:Y:S02]  /*c4030*/  STL [R1+0x3b88], R37 ;  /* 0x003b882501007387 */ /* 0x000fe40000100800 */
[----:B------:R1:W-:Y:S01]  /*c4040*/  STL [R1+0x3b8c], R36 ;  /* 0x003b8c2401007387 */ /* 0x0003e20000100800 */
[----:B------:R-:W-:Y:S01]  /*c4050*/  IADD3 R32, P1, R32, R127, RZ ;  /* 0x0000007f20207210 */ /* 0x000fe20007f3e0ff */
[----:B------:R-:W-:-:S02]  /*c4060*/  IMAD.X R39, R39, 0x1, R2, P2 ;  /* 0x0000000127277824 */ /* 0x000fc400010e0602 */
[----:B-1----:R-:W-:Y:S02]  /*c4070*/  IMAD.MOV.U32 R6, RZ, RZ, R33 ;  /* 0x000000ffff067224 */ /* 0x002fe400078e0021 */
[----:B------:R-:W-:Y:S01]  /*c4080*/  IMAD.MOV.U32 R7, RZ, RZ, R38 ;  /* 0x000000ffff077224 */ /* 0x000fe200078e0026 */
[----:B------:R-:W4:Y:S01]  /*c4090*/  LDL.LU R33, [R1+0x3b5c] ;  /* 0x003b5c0001217983 */ /* 0x000f220000300800 */
[----:B--2---:R-:W2:Y:S02]  /*c40a0*/  LDL.LU R40, [R1+0x3b58] ;  /* 0x003b580001287983 */ /* 0x004ea40000300800 */
[----:B------:R-:W2:Y:S02]  /*c40b0*/  LDL.LU R38, [R1+0x3b50] ;  /* 0x003b500001267983 */ /* 0x000ea40000300800 */
[----:B------:R-:W2:Y:S01]  /*c40c0*/  LDL.LU R41, [R1+0x3b54] ;  /* 0x003b540001297983 */ /* 0x000ea20000300800 */
[----:B------:R1:W-:Y:S04]  /*c40d0*/  LDGSTS.E [R4+0x61c00], [R6.64], P0 ;  /* 0x61c0000006047fae */ /* 0x0003e80008121844 */
[----:B------:R-:W-:Y:S01]  /*c40e0*/  STL [R1+0x3b80], R32 ;  /* 0x003b802001007387 */ /* 0x000fe20000100800 */
[----:B------:R1:W-:Y:S01]  /*c40f0*/  STL [R1+0x3b84], R39 ;  /* 0x003b842701007387 */ /* 0x0003e20000100800 */
[----:B------:R-:W-:Y:S01]  /*c4100*/  IADD3 R46, P2, R46, R127, RZ ;  /* 0x0000007f2e2e7210 */ /* 0x000fe20007f5e0ff */
[----:B------:R-:W-:-:S02]  /*c4110*/  IMAD.X R35, R35, 0x1, R2, P1 ;  /* 0x0000000123237824 */ /* 0x000fc400008e0602 */
[----:B-1----:R-:W-:Y:S01]  /*c4120*/  IMAD.MOV.U32 R6, RZ, RZ, R34 ;  /* 0x000000ffff067224 */ /* 0x002fe200078e0022 */
[----:B------:R-:W-:Y:S02]  /*c4130*/  MOV R7, R36 ;  /* 0x0000002400077202 */ /* 0x000fe40000000f00 */
[----:B------:R-:W2:Y:S04]  /*c4140*/  LDL.LU R36, [R1+0x3b48] ;  /* 0x003b480001247983 */ /* 0x000ea80000300800 */
[----:B------:R1:W-:Y:S01]  /*c4150*/  LDGSTS.E [R4+0x62400], [R6.64], P0 ;  /* 0x6240000006047fae */ /* 0x0003e20008121844 */
[----:B------:R-:W2:Y:S02]  /*c4160*/  LDL.LU R34, [R1+0x3b40] ;  /* 0x003b400001227983 */ /* 0x000ea40000300800 */
[----:B-1----:R-:W-:-:S02]  /*c4170*/  IMAD.MOV.U32 R7, RZ, RZ, R39 ;  /* 0x000000ffff077224 */ /* 0x002fc400078e0027 */
[----:B------:R-:W2:Y:S01]  /*c4180*/  LDL.LU R39, [R1+0x3b4c] ;  /* 0x003b4c0001277983 */ /* 0x000ea20000300800 */
[----:B------:R-:W-:Y:S02]  /*c4190*/  STL [R1+0x3b78], R46 ;  /* 0x003b782e01007387 */ /* 0x000fe40000100800 */
[----:B------:R-:W-:Y:S02]  /*c41a0*/  IMAD.MOV.U32 R6, RZ, RZ, R37 ;  /* 0x000000ffff067224 */ /* 0x000fe400078e0025 */
[----:B------:R1:W-:Y:S01]  /*c41b0*/  STL [R1+0x3b7c], R35 ;  /* 0x003b7c2301007387 */ /* 0x0003e20000100800 */
[----:B------:R-:W2:Y:S01]  /*c41c0*/  LDL.LU R3, [R1+0x3b38] ;  /* 0x003b380001037983 */ /* 0x000ea20000300800 */
[----:B------:R-:W2:Y:S03]  /*c41d0*/  LDL.LU R37, [R1+0x3b44] ;  /* 0x003b440001257983 */ /* 0x000ea60000300800 */
[----:B------:R1:W-:Y:S02]  /*c41e0*/  LDGSTS.E [R4+0x62c00], [R6.64], P0 ;  /* 0x62c0000006047fae */ /* 0x0003e40008121844 */
[----:B-1----:R-:W-:Y:S01]  /*c41f0*/  IMAD.MOV.U32 R7, RZ, RZ, R35 ;  /* 0x000000ffff077224 */ /* 0x002fe200078e0023 */
[----:B------:R-:W-:-:S05]  /*c4200*/  MOV R6, R32 ;  /* 0x0000002000067202 */ /* 0x000fca0000000f00 */
[----:B------:R1:W-:Y:S01]  /*c4210*/  LDGSTS.E [R4+0x63400], [R6.64], P0 ;  /* 0x6340000006047fae */ /* 0x0003e20008121844 */
[----:B---3--:R-:W-:Y:S01]  /*c4220*/  IADD3 R44, P1, R44, R127, RZ ;  /* 0x0000007f2c2c7210 */ /* 0x008fe20007f3e0ff */
[----:B------:R-:W-:-:S04]  /*c4230*/  IMAD.X R47, R47, 0x1, R2, P2 ;  /* 0x000000012f2f7824 */ /* 0x000fc800010e0602 */
[----:B------:R-:W-:Y:S01]  /*c4240*/  STL [R1+0x3b70], R44 ;  /* 0x003b702c01007387 */ /* 0x000fe20000100800 */
[----:B------:R-:W-:Y:S02]  /*c4250*/  STL [R1+0x3b74], R47 ;  /* 0x003b742f01007387 */ /* 0x000fe40000100800 */
[----:B------:R-:W3:Y:S02]  /*c4260*/  LDL.LU R35, [R1+0x3b3c] ;  /* 0x003b3c0001237983 */ /* 0x000ee40000300800 */
[----:B------:R-:W3:Y:S02]  /*c4270*/  LDL.LU R32, [R1+0x3b34] ;  /* 0x003b340001207983 */ /* 0x000ee40000300800 */
[----:B-1----:R-:W-:Y:S02]  /*c4280*/  IMAD.MOV.U32 R6, RZ, RZ, R46 ;  /* 0x000000ffff067224 */ /* 0x002fe400078e002e */
[----:B------:R-:W-:-:S05]  /*c4290*/  IMAD.MOV.U32 R7, RZ, RZ, R47 ;  /* 0x000000ffff077224 */ /* 0x000fca00078e002f */
[----:B------:R1:W-:Y:S02]  /*c42a0*/  LDGSTS.E [R4+0x63c00], [R6.64], P0 ;  /* 0x63c0000006047fae */ /* 0x0003e40008121844 */
[----:B-1----:R-:W-:Y:S02]  /*c42b0*/  IMAD.MOV.U32 R6, RZ, RZ, R44 ;  /* 0x000000ffff067224 */ /* 0x002fe400078e002c */
[----:B----4-:R-:W-:Y:S01]  /*c42c0*/  IMAD.X R45, R45, 0x1, R2, P1 ;  /* 0x000000012d2d7824 */ /* 0x010fe200008e0602 */
[----:B------:R-:W-:-:S03]  /*c42d0*/  IADD3 R42, P2, R42, R127, RZ ;  /* 0x0000007f2a2a7210 */ /* 0x000fc60007f5e0ff */
[----:B------:R-:W-:Y:S01]  /*c42e0*/  IMAD.MOV.U32 R7, RZ, RZ, R45 ;  /* 0x000000ffff077224 */ /* 0x000fe200078e002d */
[----:B------:R-:W-:Y:S02]  /*c42f0*/  IADD3 R5, P1, R5, R127, RZ ;  /* 0x0000007f05057210 */ /* 0x000fe40007f3e0ff */
[----:B------:R-:W-:Y:S02]  /*c4300*/  IADD3.X R43, R43, R2, RZ, P2, !PT ;  /* 0x000000022b2b7210 */ /* 0x000fe400017fe4ff */
[----:B------:R1:W-:Y:S02]  /*c4310*/  LDGSTS.E [R4+0x64400], [R6.64], P0 ;  /* 0x6440000006047fae */ /* 0x0003e40008121844 */
[----:B-1----:R-:W-:Y:S01]  /*c4320*/  IMAD.MOV.U32 R6, RZ, RZ, R42 ;  /* 0x000000ffff067224 */ /* 0x002fe200078e002a */
[----:B------:R-:W-:Y:S01]  /*c4330*/  MOV R7, R43 ;  /* 0x0000002b00077202 */ /* 0x000fe20000000f00 */
[----:B------:R-:W-:Y:S01]  /*c4340*/  IMAD.X R33, R33, 0x1, R2, P1 ;  /* 0x0000000121217824 */ /* 0x000fe200008e0602 */
[----:B--2---:R-:W-:-:S03]  /*c4350*/  IADD3 R40, P2, R40, R127, RZ ;  /* 0x0000007f28287210 */ /* 0x004fc60007f5e0ff */
[----:B------:R1:W-:Y:S01]  /*c4360*/  LDGSTS.E [R4+0x64c00], [R6.64], P0 ;  /* 0x64c0000006047fae */ /* 0x0003e20008121844 */
[-C--:B------:R-:W-:Y:S01]  /*c4370*/  IADD3 R38, P1, R38, R127.reuse, RZ ;  /* 0x0000007f26267210 */ /* 0x080fe20007f3e0ff */
[----:B------:R-:W-:Y:S02]  /*c4380*/  IMAD.X R41, R41, 0x1, R2, P2 ;  /* 0x0000000129297824 */ /* 0x000fe400010e0602 */
[----:B------:R-:W-:Y:S01]  /*c4390*/  STL [R1+0x3b68], R42 ;  /* 0x003b682a01007387 */ /* 0x000fe20000100800 */
[----:B------:R-:W-:Y:S02]  /*c43a0*/  STL [R1+0x3b6c], R45 ;  /* 0x003b6c2d01007387 */ /* 0x000fe40000100800 */
[----:B-1----:R-:W-:Y:S02]  /*c43b0*/  IMAD.MOV.U32 R6, RZ, RZ, R5 ;  /* 0x000000ffff067224 */ /* 0x002fe400078e0005 */
[----:B------:R-:W-:Y:S01]  /*c43c0*/  IMAD.MOV.U32 R7, RZ, RZ, R33 ;  /* 0x000000ffff077224 */ /* 0x000fe200078e0021 */
[----:B------:R1:W-:Y:S04]  /*c43d0*/  STL [R1+0x3b60], R5 ;  /* 0x003b600501007387 */ /* 0x0003e80000100800 */
[----:B------:R2:W-:Y:S01]  /*c43e0*/  LDGSTS.E [R4+0x65400], [R6.64], P0 ;  /* 0x6540000006047fae */ /* 0x0005e20008121844 */
[----:B------:R-:W-:Y:S01]  /*c43f0*/  STL [R1+0x3b64], R43 ;  /* 0x003b642b01007387 */ /* 0x000fe20000100800 */
[----:B------:R-:W-:Y:S01]  /*c4400*/  IADD3 R36, P2, R36, R127, RZ ;  /* 0x0000007f24247210 */ /* 0x000fe20007f5e0ff */
[----:B------:R-:W-:Y:S01]  /*c4410*/  STL [R1+0x3b58], R40 ;  /* 0x003b582801007387 */ /* 0x000fe20000100800 */
[----:B------:R4:W-:Y:S01]  /*c4420*/  STL [R1+0x3b5c], R33 ;  /* 0x003b5c2101007387 */ /* 0x0009e20000100800 */
[----:B-1----:R-:W3:Y:S01]  /*c4430*/  LDL.LU R5, [R1+0x3b30] ;  /* 0x003b300001057983 */ /* 0x002ee20000300800 */
[----:B--2---:R-:W-:Y:S01]  /*c4440*/  MOV R6, R40 ;  /* 0x0000002800067202 */ /* 0x004fe20000000f00 */
[----:B------:R-:W-:-:S02]  /*c4450*/  IMAD.MOV.U32 R7, RZ, RZ, R41 ;  /* 0x000000ffff077224 */ /* 0x000fc400078e0029 */
[--C-:B------:R-:W-:Y:S01]  /*c4460*/  IMAD.X R39, R39, 0x1, R2.reuse, P1 ;  /* 0x0000000127277824 */ /* 0x100fe200008e0602 */
[----:B------:R-:W-:Y:S04]  /*c4470*/  STL [R1+0x3b50], R38 ;  /* 0x003b502601007387 */ /* 0x000fe80000100800 */
[----:B------:R1:W-:Y:S01]  /*c4480*/  LDGSTS.E [R4+0x65c00], [R6.64], P0 ;  /* 0x65c0000006047fae */ /* 0x0003e20008121844 */
[----:B------:R-:W-:Y:S01]  /*c4490*/  STL [R1+0x3b54], R41 ;  /* 0x003b542901007387 */ /* 0x000fe20000100800 */
[----:B------:R-:W-:Y:S01]  /*c44a0*/  IADD3 R34, P3, R34, R127, RZ ;  /* 0x0000007f22227210 */ /* 0x000fe20007f7e0ff */
[----:B------:R-:W-:Y:S01]  /*c44b0*/  IMAD.X R37, R37, 0x1, R2, P2 ;  /* 0x0000000125257824 */ /* 0x000fe200010e0602 */
[----:B----4-:R-:W2:Y:S01]  /*c44c0*/  LDL.LU R33, [R1+0x3b00] ;  /* 0x003b000001217983 */ /* 0x010ea20000300800 */
[----:B------:R-:W-:Y:S02]  /*c44d0*/  STL [R1+0x3b48], R36 ;  /* 0x003b482401007387 */ /* 0x000fe40000100800 */
[----:B------:R-:W4:Y:S02]  /*c44e0*/  LDL.LU R43, [R1+0x3b2c] ;  /* 0x003b2c00012b7983 */ /* 0x000f240000300800 */
[----:B-1----:R-:W-:Y:S01]  /*c44f0*/  IMAD.MOV.U32 R6, RZ, RZ, R38 ;  /* 0x000000ffff067224 */ /* 0x002fe200078e0026 */
[----:B------:R-:W-:-:S02]  /*c4500*/  MOV R7, R39 ;  /* 0x0000002700077202 */ /* 0x000fc40000000f00 */
[----:B------:R-:W-:-:S03]  /*c4510*/  IADD3 R3, P1, R3, R127, RZ ;  /* 0x0000007f03037210 */ /* 0x000fc60007f3e0ff */
[----:B------:R1:W-:Y:S04]  /*c4520*/  LDGSTS.E [R4+0x66400], [R6.64], P0 ;  /* 0x6640000006047fae */ /* 0x0003e80008121844 */
[----:B------:R-:W-:Y:S01]  /*c4530*/  STL [R1+0x3b4c], R39 ;  /* 0x003b4c2701007387 */ /* 0x000fe20000100800 */
[----:B------:R-:W-:Y:S02]  /*c4540*/  STL [R1+0x3b40], R34 ;  /* 0x003b402201007387 */ /* 0x000fe40000100800 */
[----:B------:R-:W-:Y:S02]  /*c4550*/  STL [R1+0x3b38], R3 ;  /* 0x003b380301007387 */ /* 0x000fe40000100800 */
[----:B------:R3:W-:Y:S02]  /*c4560*/  STL [R1+0x3b44], R37 ;  /* 0x003b442501007387 */ /* 0x0007e40000100800 */
[----:B-1----:R-:W-:-:S02]  /*c4570*/  IMAD.MOV.U32 R6, RZ, RZ, R36 ;  /* 0x000000ffff067224 */ /* 0x002fc400078e0024 */
[----:B------:R-:W-:-:S05]  /*c4580*/  IMAD.MOV.U32 R7, RZ, RZ, R37 ;  /* 0x000000ffff077224 */ /* 0x000fca00078e0025 */
[----:B------:R1:W-:Y:S02]  /*c4590*/  LDGSTS.E [R4+0x66c00], [R6.64], P0 ;  /* 0x66c0000006047fae */ /* 0x0003e40008121844 */
[----:B-1----:R-:W-:Y:S02]  /*c45a0*/  IMAD.MOV.U32 R6, RZ, RZ, R34 ;  /* 0x000000ffff067224 */ /* 0x002fe400078e0022 */
[--C-:B---3--:R-:W-:Y:S02]  /*c45b0*/  IMAD.X R35, R35, 0x1, R2.reuse, P3 ;  /* 0x0000000123237824 */ /* 0x108fe400018e0602 */
[----:B------:R-:W-:-:S03]  /*c45c0*/  IMAD.X R32, R32, 0x1, R2, P1 ;  /* 0x0000000120207824 */ /* 0x000fc600008e0602 */
[----:B------:R-:W-:Y:S01]  /*c45d0*/  MOV R7, R35 ;  /* 0x0000002300077202 */ /* 0x000fe20000000f00 */
[----:B------:R-:W-:Y:S01]  /*c45e0*/  STL [R1+0x3b3c], R35 ;  /* 0x003b3c2301007387 */ /* 0x000fe20000100800 */
[----:B------:R1:W-:Y:S02]  /*c45f0*/  STL [R1+0x3b34], R32 ;  /* 0x003b342001007387 */ /* 0x0003e40000100800 */
[----:B------:R-:W3:Y:S02]  /*c4600*/  LDL.LU R37, [R1] ;  /* 0x0000000001257983 */ /* 0x000ee40000300800 */
[----:B------:R-:W3:Y:S01]  /*c4610*/  LDL.LU R36, [R1+0x4] ;  /* 0x0000040001247983 */ /* 0x000ee20000300800 */
[----:B------:R1:W-:Y:S02]  /*c4620*/  LDGSTS.E [R4+0x67400], [R6.64], P0 ;  /* 0x6740000006047fae */ /* 0x0003e40008121844 */
[----:B-1----:R-:W-:Y:S02]  /*c4630*/  IMAD.MOV.U32 R7, RZ, RZ, R32 ;  /* 0x000000ffff077224 */ /* 0x002fe400078e0020 */
        /* <DEDUP_REMOVED lines=31> */
[----:B------:R-:W-:Y:S01]  /*c4830*/  IMAD.MOV.U32 R107, RZ, RZ, R250 ;  /* 0x000000ffff6b7224 */ /* 0x000fe200078e00fa */
[----:B------:R-:W-:-:S05]  /*c4840*/  IADD3 R5, P1, R5, R127, RZ ;  /* 0x0000007f05057210 */ /* 0x000fca0007f3e0ff */
[----:B------:R-:W-:Y:S01]  /*c4850*/  STL [R1+0x3b30], R5 ;  /* 0x003b300501007387 */ /* 0x000fe20000100800 */
[----:B--2---:R-:W-:Y:S01]  /*c4860*/  IADD3 R33, P2, R33, R127, RZ ;  /* 0x0000007f21217210 */ /* 0x004fe20007f5e0ff */
[----:B----4-:R-:W-:-:S04]  /*c4870*/  IMAD.X R43, R43, 0x1, R2, P1 ;  /* 0x000000012b2b7824 */ /* 0x010fc800008e0602 */
[----:B------:R-:W-:Y:S01]  /*c4880*/  STL [R1+0x3b00], R33 ;  /* 0x003b002101007387 */ /* 0x000fe20000100800 */
[----:B------:R-:W-:Y:S02]  /*c4890*/  STL [R1+0x3b2c], R43 ;  /* 0x003b2c2b01007387 */ /* 0x000fe40000100800 */
        /* <DEDUP_REMOVED lines=11> */
[----:B---3--:R-:W-:-:S02]  /*c4950*/  IMAD.MOV.U32 R105, RZ, RZ, R37 ;  /* 0x000000ffff697224 */ /* 0x008fc400078e0025 */
[----:B------:R-:W-:Y:S02]  /*c4960*/  IMAD.MOV.U32 R104, RZ, RZ, R36 ;  /* 0x000000ffff687224 */ /* 0x000fe400078e0024 */
[----:B------:R-:W-:Y:S02]  /*c4970*/  IMAD.MOV.U32 R101, RZ, RZ, R34 ;  /* 0x000000ffff657224 */ /* 0x000fe400078e0022 */
[----:B------:R-:W-:Y:S01]  /*c4980*/  IMAD.MOV.U32 R100, RZ, RZ, R35 ;  /* 0x000000ffff647224 */ /* 0x000fe200078e0023 */
[----:B------:R-:W2:Y:S01]  /*c4990*/  LDL.LU R34, [R1+0x28] ;  /* 0x0000280001227983 */ /* 0x000ea20000300800 */
[----:B------:R-:W3:Y:S02]  /*c49a0*/  LDL.LU R35, [R1+0x2c] ;  /* 0x00002c0001237983 */ /* 0x000ee40000300800 */
[----:B------:R-:W-:Y:S02]  /*c49b0*/  STL.64 [R1+0x36e8], R106 ;  /* 0x0036e86a01007387 */ /* 0x000fe40000100a00 */
        /* <DEDUP_REMOVED lines=15> */
[----:B------:R-:W-:Y:S01]  /*c4ab0*/  MOV R102, R236 ;  /* 0x000000ec00667202 */ /* 0x000fe20000000f00 */
[----:B------:R-:W4:Y:S02]  /*c4ac0*/  LDL.LU R40, [R1+0x6c] ;  /* 0x00006c0001287983 */ /* 0x000f240000300800 */
[----:B------:R-:W-:Y:S01]  /*c4ad0*/  IMAD.MOV.U32 R98, RZ, RZ, R238 ;  /* 0x000000ffff627224 */ /* 0x000fe200078e00ee */
[----:B------:R-:W4:Y:S01]  /*c4ae0*/  LDL.LU R236, [R1+0x70] ;  /* 0x0000700001ec7983 */ /* 0x000f220000300800 */
[----:B------:R-:W4:Y:S02]  /*c4af0*/  LDL.LU R238, [R1+0x74] ;  /* 0x0000740001ee7983 */ /* 0x000f240000300800 */
[----:B------:R-:W-:Y:S02]  /*c4b00*/  STL.64 [R1+0x36e0], R104 ;  /* 0x0036e06801007387 */ /* 0x000fe40000100a00 */
[----:B------:R-:W4:Y:S01]  /*c4b10*/  LDL.LU R39, [R1+0x78] ;  /* 0x0000780001277983 */ /* 0x000f220000300800 */
[----:B------:R-:W4:Y:S01]  /*c4b20*/  LDL.LU R38, [R1+0x7c] ;  /* 0x00007c0001267983 */ /* 0x000f220000300800 */
[----:B------:R-:W4:Y:S02]  /*c4b30*/  LDL.LU R37, [R1+0x80] ;  /* 0x0000800001257983 */ /* 0x000f240000300800 */
[----:B------:R-:W-:-:S02]  /*c4b40*/  IMAD.MOV.U32 R103, RZ, RZ, R32 ;  /* 0x000000ffff677224 */ /* 0x000fc400078e0020 */
[----:B------:R-:W4:Y:S01]  /*c4b50*/  LDL.LU R36, [R1+0x84] ;  /* 0x0000840001247983 */ /* 0x000f220000300800 */
[----:B------:R-:W-:Y:S01]  /*c4b60*/  MOV R99, R237 ;  /* 0x000000ed00637202 */ /* 0x000fe20000000f00 */
[----:B------:R-:W4:Y:S01]  /*c4b70*/  LDL.LU R32, [R1+0x88] ;  /* 0x0000880001207983 */ /* 0x000f220000300800 */
[----:B------:R-:W-:Y:S02]  /*c4b80*/  IMAD.MOV.U32 R97, RZ, RZ, R239 ;  /* 0x000000ffff617224 */ /* 0x000fe400078e00ef */
[----:B------:R-:W4:Y:S02]  /*c4b90*/  LDL.LU R237, [R1+0x8c] ;  /* 0x00008c0001ed7983 */ /* 0x000f240000300800 */
[----:B------:R-:W-:Y:S01]  /*c4ba0*/  IMAD.MOV.U32 R96, RZ, RZ, R158 ;  /* 0x000000ffff607224 */ /* 0x000fe200078e009e */
[----:B------:R-:W4:Y:S01]  /*c4bb0*/  LDL.LU R239, [R1+0x90] ;  /* 0x0000900001ef7983 */ /* 0x000f220000300800 */
[----:B------:R-:W4:Y:S02]  /*c4bc0*/  LDL.LU R158, [R1+0x94] ;  /* 0x00009400019e7983 */ /* 0x000f240000300800 */
[----:B------:R-:W-:Y:S02]  /*c4bd0*/  STL.64 [R1+0x36d8], R102 ;  /* 0x0036d86601007387 */ /* 0x000fe40000100a00 */
[----:B--2---:R-:W-:-:S02]  /*c4be0*/  IMAD.MOV.U32 R95, RZ, RZ, R34 ;  /* 0x000000ffff5f7224 */ /* 0x004fc400078e0022 */
[----:B---3--:R-:W-:Y:S01]  /*c4bf0*/  IMAD.MOV.U32 R94, RZ, RZ, R35 ;  /* 0x000000ffff5e7224 */ /* 0x008fe200078e0023 */
[----:B------:R-:W2:Y:S01]  /*c4c00*/  LDL.LU R34, [R1+0x98] ;  /* 0x0000980001227983 */ /* 0x000ea20000300800 */
[----:B------:R-:W3:Y:S01]  /*c4c10*/  LDL.LU R35, [R1+0x9c] ;  /* 0x00009c0001237983 */ /* 0x000ee20000300800 */
[----:B----4-:R-:W-:Y:S01]  /*c4c20*/  MOV R92, R55 ;  /* 0x00000037005c7202 */ /* 0x010fe20000000f00 */
[----:B------:R-:W-:Y:S01]  /*c4c30*/  IMAD.MOV.U32 R93, RZ, RZ, R56 ;  /* 0x000000ffff5d7224 */ /* 0x000fe200078e0038 */
[----:B------:R-:W-:Y:S01]  /*c4c40*/  STL.64 [R1+0x36d0], R100 ;  /* 0x0036d06401007387 */ /* 0x000fe20000100a00 */
[----:B------:R-:W-:Y:S02]  /*c4c50*/  IMAD.MOV.U32 R90, RZ, RZ, R53 ;  /* 0x000000ffff5a7224 */ /* 0x000fe400078e0035 */
[----:B------:R-:W-:Y:S02]  /*c4c60*/  IMAD.MOV.U32 R91, RZ, RZ, R54 ;  /* 0x000000ffff5b7224 */ /* 0x000fe400078e0036 */
[----:B------:R-:W-:Y:S02]  /*c4c70*/  STL.64 [R1+0x36c8], R98 ;  /* 0x0036c86201007387 */ /* 0x000fe40000100a00 */
[----:B------:R-:W-:Y:S01]  /*c4c80*/  IMAD.MOV.U32 R88, RZ, RZ, R51 ;  /* 0x000000ffff587224 */ /* 0x000fe200078e0033 */
[----:B------:R-:W-:Y:S01]  /*c4c90*/  MOV R89, R52 ;  /* 0x0000003400597202 */ /* 0x000fe20000000f00 */
[----:B------:R-:W-:Y:S01]  /*c4ca0*/  STL.64 [R1+0x36c0], R96 ;  /* 0x0036c06001007387 */ /* 0x000fe20000100a00 */
[----:B------:R-:W-:-:S02]  /*c4cb0*/  IMAD.MOV.U32 R86, RZ, RZ, R49 ;  /* 0x000000ffff567224 */ /* 0x000fc400078e0031 */
[----:B------:R-:W-:Y:S02]  /*c4cc0*/  IMAD.MOV.U32 R87, RZ, RZ, R50 ;  /* 0x000000ffff577224 */ /* 0x000fe400078e0032 */
[----:B------:R-:W-:Y:S02]  /*c4cd0*/  STL.64 [R1+0x36b8], R94 ;  /* 0x0036b85e01007387 */ /* 0x000fe40000100a00 */
[----:B------:R-:W-:Y:S02]  /*c4ce0*/  IMAD.MOV.U32 R84, RZ, RZ, R47 ;  /* 0x000000ffff547224 */ /* 0x000fe400078e002f */
[----:B------:R-:W-:Y:S01]  /*c4cf0*/  IMAD.MOV.U32 R85, RZ, RZ, R48 ;  /* 0x000000ffff557224 */ /* 0x000fe200078e0030 */
[----:B------:R-:W-:Y:S01]  /*c4d00*/  STL.64 [R1+0x36b0], R92 ;  /* 0x0036b05c01007387 */ /* 0x000fe20000100a00 */
[----:B------:R-:W-:Y:S02]  /*c4d10*/  STL.64 [R1+0x36a8], R90 ;  /* 0x0036a85a01007387 */ /* 0x000fe40000100a00 */
[----:B------:R-:W-:Y:S01]  /*c4d20*/  STL.64 [R1+0x36a0], R88 ;  /* 0x0036a05801007387 */ /* 0x000fe20000100a00 */
[----:B------:R-:W-:Y:S01]  /*c4d30*/  MOV R82, R45 ;  /* 0x0000002d00527202 */ /* 0x000fe20000000f00 */
[----:B------:R-:W-:Y:S01]  /*c4d40*/  IMAD.MOV.U32 R83, RZ, RZ, R46 ;  /* 0x000000ffff537224 */ /* 0x000fe200078e002e */
[----:B------:R-:W-:Y:S01]  /*c4d50*/  STL.64 [R1+0x3698], R86 ;  /* 0x0036985601007387 */ /* 0x000fe20000100a00 */
[----:B------:R-:W-:-:S02]  /*c4d60*/  IMAD.MOV.U32 R80, RZ, RZ, R42 ;  /* 0x000000ffff507224 */ /* 0x000fc400078e002a */
[----:B------:R-:W-:Y:S02]  /*c4d70*/  IMAD.MOV.U32 R81, RZ, RZ, R44 ;  /* 0x000000ffff517224 */ /* 0x000fe400078e002c */
[----:B------:R-:W-:Y:S02]  /*c4d80*/  STL.64 [R1+0x3690], R84 ;  /* 0x0036905401007387 */ /* 0x000fe40000100a00 */
[----:B------:R-:W-:Y:S02]  /*c4d90*/  IMAD.MOV.U32 R77, RZ, RZ, R236 ;  /* 0x000000ffff4d7224 */ /* 0x000fe400078e00ec */
[----:B------:R-:W-:Y:S01]  /*c4da0*/  IMAD.MOV.U32 R78, RZ, RZ, R40 ;  /* 0x000000ffff4e7224 */ /* 0x000fe200078e0028 */
[----:B------:R-:W-:Y:S01]  /*c4db0*/  MOV R79, R41 ;  /* 0x00000029004f7202 */ /* 0x000fe20000000f00 */
[----:B------:R-:W-:Y:S01]  /*c4dc0*/  IMAD.MOV.U32 R76, RZ, RZ, R238 ;  /* 0x000000ffff4c7224 */ /* 0x000fe200078e00ee */
[----:B------:R-:W4:Y:S01]  /*c4dd0*/  LDL.LU R236, [R1+0xa0] ;  /* 0x0000a00001ec7983 */ /* 0x000f220000300800 */
[----:B------:R-:W4:Y:S02]  /*c4de0*/  LDL.LU R238, [R1+0xa4] ;  /* 0x0000a40001ee7983 */ /* 0x000f240000300800 */
[----:B------:R-:W-:Y:S02]  /*c4df0*/  STL.64 [R1+0x3688], R82 ;  /* 0x0036885201007387 */ /* 0x000fe40000100a00 */
[----:B------:R-:W-:Y:S02]  /*c4e00*/  STL.64 [R1+0x3680], R80 ;  /* 0x0036805001007387 */ /* 0x000fe40000100a00 */
[----:B------:R-:W-:Y:S01]  /*c4e10*/  IMAD.MOV.U32 R41, RZ, RZ, R39 ;  /* 0x000000ffff297224 */ /* 0x000fe200078e0027 */
[----:B------:R-:W-:Y:S01]  /*c4e20*/  STL.64 [R1+0x3678], R78 ;  /* 0x0036784e01007387 */ /* 0x000fe20000100a00 */
[----:B------:R-:W-:-:S02]  /*c4e30*/  IMAD.MOV.U32 R40, RZ, RZ, R38 ;  /* 0x000000ffff287224 */ /* 0x000fc400078e0026 */
[----:B------:R-:W-:Y:S01]  /*c4e40*/  STL.64 [R1+0x3670], R76 ;  /* 0x0036704c01007387 */ /* 0x000fe20000100a00 */
[----:B------:R-:W-:Y:S01]  /*c4e50*/  MOV R39, R239 ;  /* 0x000000ef00277202 */ /* 0x000fe20000000f00 */
[----:B------:R-:W-:Y:S01]  /*c4e60*/  IMAD.MOV.U32 R38, RZ, RZ, R158 ;  /* 0x000000ffff267224 */ /* 0x000fe200078e009e */
[----:B------:R-:W4:Y:S01]  /*c4e70*/  LDL.LU R239, [R1+0xa8] ;  /* 0x0000a80001ef7983 */ /* 0x000f220000300800 */
[----:B------:R-:W4:Y:S02]  /*c4e80*/  LDL.LU R158, [R1+0xac] ;  /* 0x0000ac00019e7983 */ /* 0x000f240000300800 */
[----:B------:R-:W-:Y:S02]  /*c4e90*/  IMAD.MOV.U32 R75, RZ, RZ, R37 ;  /* 0x000000ffff4b7224 */ /* 0x000fe400078e0025 */
[----:B------:R1:W-:Y:S01]  /*c4ea0*/  STL.64 [R1+0x3668], R40 ;  /* 0x0036682801007387 */ /* 0x0003e20000100a00 */
[----:B------:R-:W-:Y:S01]  /*c4eb0*/  MOV R74, R36 ;  /* 0x00000024004a7202 */ /* 0x000fe20000000f00 */
        /* <DEDUP_REMOVED lines=15> */
[----:B------:R-:W4:Y:S01]  /*c4fb0*/  LDL.LU R48, [R1+0xe8] ;  /* 0x0000e80001307983 */ /* 0x000f220000300800 */
[----:B------:R-:W4:Y:S01]  /*c4fc0*/  LDL.LU R237, [R1+0xec] ;  /* 0x0000ec0001ed7983 */ /* 0x000f220000300800 */
[----:B------:R-:W-:Y:S02]  /*c4fd0*/  IMAD.MOV.U32 R73, RZ, RZ, R32 ;  /* 0x000000ffff497224 */ /* 0x000fe400078e0020 */
[----:B--2---:R-:W-:Y:S02]  /*c4fe0*/  IMAD.MOV.U32 R71, RZ, RZ, R34 ;  /* 0x000000ffff477224 */ /* 0x004fe400078e0022 */
[----:B---3--:R-:W-:Y:S01]  /*c4ff0*/  IMAD.MOV.U32 R70, RZ, RZ, R35 ;  /* 0x000000ffff467224 */ /* 0x008fe200078e0023 */
[----:B------:R-:W2:Y:S01]  /*c5000*/  LDL.LU R34, [R1+0xf0] ;  /* 0x0000f00001227983 */ /* 0x000ea20000300800 */
[----:B------:R-:W2:Y:S02]  /*c5010*/  LDL.LU R35, [R1+0xf4] ;  /* 0x0000f40001237983 */ /* 0x000ea40000300800 */
[----:B------:R-:W-:Y:S02]  /*c5020*/  STL.64 [R1+0x3660], R74 ;  /* 0x0036604a01007387 */ /* 0x000fe40000100a00 */
[----:B------:R-:W3:Y:S01]  /*c5030*/  LDL.LU R47, [R1+0xf8] ;  /* 0x0000f800012f7983 */ /* 0x000ee20000300800 */
[----:B------:R-:W3:Y:S01]  /*c5040*/  LDL.LU R46, [R1+0xfc] ;  /* 0x0000fc00012e7983 */ /* 0x000ee20000300800 */
[----:B------:R-:W3:Y:S02]  /*c5050*/  LDL.LU R45, [R1+0x100] ;  /* 0x00010000012d7983 */ /* 0x000ee40000300800 */
[----:B----4-:R-:W-:-:S02]  /*c5060*/  IMAD.MOV.U32 R68, RZ, RZ, R238 ;  /* 0x000000ffff447224 */ /* 0x010fc400078e00ee */
[----:B------:R-:W4:Y:S01]  /*c5070*/  LDL.LU R238, [R1+0x104] ;  /* 0x0001040001ee7983 */ /* 0x000f220000300800 */
[----:B------:R-:W4:Y:S02]  /*c5080*/  LDL.LU R44, [R1+0x108] ;  /* 0x00010800012c7983 */ /* 0x000f240000300800 */
[----:B------:R-:W4:Y:S02]  /*c5090*/  LDL.LU R42, [R1+0x10c] ;  /* 0x00010c00012a7983 */ /* 0x000f240000300800 */
[----:B------:R-:W-:Y:S01]  /*c50a0*/  IMAD.MOV.U32 R69, RZ, RZ, R236 ;  /* 0x000000ffff457224 */ /* 0x000fe200078e00ec */
[----:B------:R-:W4:Y:S01]  /*c50b0*/  LDL.LU R32, [R1+0x140] ;  /* 0x0001400001207983 */ /* 0x000f220000300800 */
[----:B------:R-:W4:Y:S02]  /*c50c0*/  LDL.LU R236, [R1+0x144] ;  /* 0x0001440001ec7983 */ /* 0x000f240000300800 */
[----:B------:R-:W-:Y:S02]  /*c50d0*/  STL.64 [R1+0x3658], R72 ;  /* 0x0036584801007387 */ /* 0x000fe40000100a00 */
[----:B------:R-:W-:Y:S01]  /*c50e0*/  IMAD.MOV.U32 R67, RZ, RZ, R239 ;  /* 0x000000ffff437224 */ /* 0x000fe200078e00ef */
[----:B------:R-:W-:Y:S01]  /*c50f0*/  MOV R66, R158 ;  /* 0x0000009e00427202 */ /* 0x000fe20000000f00 */
[----:B------:R-:W4:Y:S01]  /*c5100*/  LDL.LU R239, [R1+0x148] ;  /* 0x0001480001ef7983 */ /* 0x000f220000300800 */
[----:B------:R-:W4:Y:S02]  /*c5110*/  LDL.LU R158, [R1+0x14c] ;  /* 0x00014c00019e7983 */ /* 0x000f240000300800 */
[----:B------:R-:W-:-:S05]  /*c5120*/  IMAD.MOV.U32 R6, RZ, RZ, R3 ;  /* 0x000000ffff067224 */ /* 0x000fca00078e0003 */
        /* <DEDUP_REMOVED lines=11> */
[----:B------:R1:W-:Y:S01]  /*c51e0*/  STL.64 [R1+0x3650], R38 ;  /* 0x0036502601007387 */ /* 0x0003e20000100a00 */
[----:B------:R-:W-:-:S02]  /*c51f0*/  IMAD.MOV.U32 R64, RZ, RZ, R59 ;  /* 0x000000ffff407224 */ /* 0x000fc400078e003b */
[----:B------:R-:W-:Y:S02]  /*c5200*/  IMAD.MOV.U32 R65, RZ, RZ, R60 ;  /* 0x000000ffff417224 */ /* 0x000fe400078e003c */
[----:B------:R1:W-:Y:S01]  /*c5210*/  LDGSTS.E [R4+0x6d400], [R108.64], P0 ;  /* 0x6d4000006c047fae */ /* 0x0003e20008121844 */
[----:B------:R-:W-:Y:S01]  /*c5220*/  STL.64 [R1+0x3648], R70 ;  /* 0x0036484601007387 */ /* 0x000fe20000100a00 */
[----:B------:R-:W-:Y:S01]  /*c5230*/  IMAD.MOV.U32 R62, RZ, RZ, R57 ;  /* 0x000000ffff3e7224 */ /* 0x000fe200078e0039 */
[----:B------:R-:W-:Y:S02]  /*c5240*/  MOV R63, R58 ;  /* 0x0000003a003f7202 */ /* 0x000fe40000000f00 */
[----:B------:R2:W-:Y:S01]  /*c5250*/  LDGSTS.E [R4+0x6dc00], [R106.64], P0 ;  /* 0x6dc000006a047fae */ /* 0x0005e20008121844 */
[----:B------:R-:W-:Y:S02]  /*c5260*/  STL.64 [R1+0x3640], R68 ;  /* 0x0036404401007387 */ /* 0x000fe40000100a00 */
[----:B------:R-:W-:-:S02]  /*c5270*/  IMAD.MOV.U32 R60, RZ, RZ, R55 ;  /* 0x000000ffff3c7224 */ /* 0x000fc400078e0037 */
[----:B------:R-:W-:Y:S01]  /*c5280*/  IMAD.MOV.U32 R61, RZ, RZ, R56 ;  /* 0x000000ffff3d7224 */ /* 0x000fe200078e0038 */
[----:B------:R2:W-:Y:S04]  /*c5290*/  LDGSTS.E [R4+0x6e400], [R104.64], P0 ;  /* 0x6e40000068047fae */ /* 0x0005e80008121844 */
[----:B------:R-:W-:Y:S01]  /*c52a0*/  STL.64 [R1+0x3638], R66 ;  /* 0x0036384201007387 */ /* 0x000fe20000100a00 */
[----:B------:R-:W-:Y:S02]  /*c52b0*/  IMAD.MOV.U32 R58, RZ, RZ, R53 ;  /* 0x000000ffff3a7224 */ /* 0x000fe400078e0035 */
[----:B------:R-:W-:Y:S02]  /*c52c0*/  IMAD.MOV.U32 R59, RZ, RZ, R54 ;  /* 0x000000ffff3b7224 */ /* 0x000fe400078e0036 */
[----:B------:R2:W-:Y:S01]  /*c52d0*/  LDGSTS.E [R4+0x6ec00], [R102.64], P0 ;  /* 0x6ec0000066047fae */ /* 0x0005e20008121844 */
[----:B------:R2:W-:Y:S01]  /*c52e0*/  STL.64 [R1+0x3630], R36 ;  /* 0x0036302401007387 */ /* 0x0005e20000100a00 */
[----:B-1----:R-:W-:Y:S01]  /*c52f0*/  MOV R6, R51 ;  /* 0x0000003300067202 */ /* 0x002fe20000000f00 */
[----:B------:R-:W-:-:S02]  /*c5300*/  IMAD.MOV.U32 R7, RZ, RZ, R52 ;  /* 0x000000ffff077224 */ /* 0x000fc400078e0034 */
[----:B------:R1:W-:Y:S01]  /*c5310*/  LDGSTS.E [R4+0x6f400], [R100.64], P0 ;  /* 0x6f40000064047fae */ /* 0x0003e20008121844 */
[----:B------:R-:W-:Y:S02]  /*c5320*/  STL.64 [R1+0x3628], R64 ;  /* 0x0036284001007387 */ /* 0x000fe40000100a00 */
[----:B------:R-:W-:Y:S02]  /*c5330*/  IMAD.MOV.U32 R56, RZ, RZ, R49 ;  /* 0x000000ffff387224 */ /* 0x000fe400078e0031 */
[----:B------:R-:W-:Y:S01]  /*c5340*/  IMAD.MOV.U32 R57, RZ, RZ, R50 ;  /* 0x000000ffff397224 */ /* 0x000fe200078e0032 */
[----:B------:R1:W-:Y:S04]  /*c5350*/  LDGSTS.E [R4+0x6fc00], [R98.64], P0 ;  /* 0x6fc0000062047fae */ /* 0x0003e80008121844 */
[----:B------:R-:W-:Y:S01]  /*c5360*/  STL.64 [R1+0x3620], R62 ;  /* 0x0036203e01007387 */ /* 0x000fe20000100a00 */
[----:B------:R-:W-:Y:S01]  /*c5370*/  IMAD.MOV.U32 R54, RZ, RZ, R237 ;  /* 0x000000ffff367224 */ /* 0x000fe200078e00ed */
[----:B------:R-:W-:Y:S01]  /*c5380*/  MOV R55, R48 ;  /* 0x0000003000377202 */ /* 0x000fe20000000f00 */
[----:B------:R1:W-:Y:S01]  /*c5390*/  LDGSTS.E [R4+0x70400], [R96.64], P0 ;  /* 0x7040000060047fae */ /* 0x0003e20008121844 */
[----:B------:R-:W-:Y:S04]  /*c53a0*/  STL.64 [R1+0x3618], R60 ;  /* 0x0036183c01007387 */ /* 0x000fe80000100a00 */
        /* <DEDUP_REMOVED lines=18> */
[----:B--2---:R-:W-:Y:S01]  /*c54d0*/  LOP3.LUT R35, R35, R34, RZ, 0x3c, !PT ;  /* 0x0000002223237212 */ /* 0x004fe200078e3cff */
[----:B---3--:R-:W-:-:S02]  /*c54e0*/  IMAD.MOV.U32 R53, RZ, RZ, R47 ;  /* 0x000000ffff357224 */ /* 0x008fc400078e002f */
[----:B------:R-:W-:Y:S01]  /*c54f0*/  IMAD.MOV.U32 R52, RZ, RZ, R46 ;  /* 0x000000ffff347224 */ /* 0x000fe200078e002e */
[C---:B------:R-:W-:Y:S01]  /*c5500*/  LOP3.LUT R34, R35.reuse, R34, RZ, 0x3c, !PT ;  /* 0x0000002223227212 */ /* 0x040fe200078e3cff */
[----:B------:R-:W-:Y:S02]  /*c5510*/  IMAD.MOV.U32 R51, RZ, RZ, R45 ;  /* 0x000000ffff337224 */ /* 0x000fe400078e002d */
[----:B----4-:R-:W-:Y:S01]  /*c5520*/  IMAD.MOV.U32 R50, RZ, RZ, R238 ;  /* 0x000000ffff327224 */ /* 0x010fe200078e00ee */
[----:B------:R-:W-:Y:S02]  /*c5530*/  LOP3.LUT R35, R35, R34, RZ, 0x3c, !PT ;  /* 0x0000002223237212 */ /* 0x000fe400078e3cff */
[----:B------:R-:W-:Y:S01]  /*c5540*/  MOV R48, R42 ;  /* 0x0000002a00307202 */ /* 0x000fe20000000f00 */
[----:B------:R-:W-:Y:S02]  /*c5550*/  IMAD.MOV.U32 R49, RZ, RZ, R44 ;  /* 0x000000ffff317224 */ /* 0x000fe400078e002c */
[----:B------:R-:W-:-:S02]  /*c5560*/  IMAD.MOV.U32 R47, RZ, RZ, R32 ;  /* 0x000000ffff2f7224 */ /* 0x000fc400078e0020 */
[----:B------:R-:W-:Y:S01]  /*c5570*/  IMAD.MOV.U32 R46, RZ, RZ, R236 ;  /* 0x000000ffff2e7224 */ /* 0x000fe200078e00ec */
[----:B------:R2:W-:Y:S01]  /*c5580*/  STL.64 [R1+0x35f0], R34 ;  /* 0x0035f02201007387 */ /* 0x0005e20000100a00 */
[----:B------:R-:W-:Y:S03]  /*c5590*/  STL.64 [R1+0x35e8], R52 ;  /* 0x0035e83401007387 */ /* 0x000fe60000100a00 */
[----:B------:R-:W3:Y:S01]  /*c55a0*/  S2R R237, SR_TID.X ;  /* 0x0000000000ed7919 */ /* 0x000ee20000002100 */
[----:B------:R-:W-:Y:S01]  /*c55b0*/  IMAD.MOV.U32 R45, RZ, RZ, R239 ;  /* 0x000000ffff2d7224 */ /* 0x000fe200078e00ef */
[----:B------:R-:W-:Y:S01]  /*c55c0*/  MOV R44, R158 ;  /* 0x0000009e002c7202 */ /* 0x000fe20000000f00 */
[----:B------:R-:W-:Y:S01]  /*c55d0*/  STL.64 [R1+0x35e0], R50 ;  /* 0x0035e03201007387 */ /* 0x000fe20000100a00 */
[----:B------:R-:W-:Y:S01]  /*c55e0*/  STL.64 [R1+0x35d8], R48 ;  /* 0x0035d83001007387 */ /* 0x000fe20000100a00 */
[----:B------:R2:W-:Y:S02]  /*c55f0*/  STL.64 [R1+0x35d0], R46 ;  /* 0x0035d02e01007387 */ /* 0x0005e40000100a00 */
[----:B------:R2:W-:Y:S02]  /*c5600*/  STL.64 [R1+0x35c8], R44 ;  /* 0x0035c82c01007387 */ /* 0x0005e40000100a00 */
[----:B-1----:R-:W4:Y:S01]  /*c5610*/  LDL.LU R40, [R1+0x3af8] ;  /* 0x003af80001287983 */ /* 0x002f220000300800 */
[----:B------:R-:W4:Y:S01]  /*c5620*/  LDL.LU R42, [R1+0x3afc] ;  /* 0x003afc00012a7983 */ /* 0x000f220000300800 */
[----:B------:R-:W4:Y:S02]  /*c5630*/  LDL.LU R38, [R1+0x3af0] ;  /* 0x003af00001267983 */ /* 0x000f240000300800 */
[----:B------:R-:W4:Y:S01]  /*c5640*/  LDL.LU R41, [R1+0x3af4] ;  /* 0x003af40001297983 */ /* 0x000f220000300800 */
        /* <DEDUP_REMOVED lines=13> */
[----:B---3--:R-:W-:Y:S01]  /*c5720*/  SHF.R.S32.HI R238, RZ, 0x6, R237 ;  /* 0x00000006ffee7819 */ /* 0x008fe200000114ed */
[----:B------:R-:W-:-:S02]  /*c5730*/  LOP3.LUT R237, R237, 0x3f, RZ, 0xc0, !PT ;  /* 0x0000003feded7812 */ /* 0x000fc400078ec0ff */
[----:B-1----:R-:W3:Y:S01]  /*c5740*/  LDL.LU R36, [R1+0x3ae8] ;  /* 0x003ae80001247983 */ /* 0x002ee20000300800 */
[----:B------:R-:W3:Y:S01]  /*c5750*/  LDL.LU R39, [R1+0x3aec] ;  /* 0x003aec0001277983 */ /* 0x000ee20000300800 */
[----:B------:R-:W-:Y:S01]  /*c5760*/  SGXT R238, R238, 0x1 ;  /* 0x00000001eeee781a */ /* 0x000fe20000000200 */
[----:B------:R-:W3:Y:S02]  /*c5770*/  LDL.LU R32, [R1+0x3ae0] ;  /* 0x003ae00001207983 */ /* 0x000ee40000300800 */
[----:B------:R-:W-:Y:S01]  /*c5780*/  IMAD.SHL.U32 R3, R237, 0x4, RZ ;  /* 0x00000004ed037824 */ /* 0x000fe200078e00ff */
[----:B------:R-:W3:Y:S01]  /*c5790*/  LDL.LU R37, [R1+0x3ae4] ;  /* 0x003ae40001257983 */ /* 0x000ee20000300800 */
[----:B--2---:R-:W2:Y:S03]  /*c57a0*/  LDL.LU R6, [R1+0x3ad8] ;  /* 0x003ad80001067983 */ /* 0x004ea60000300800 */
[----:B------:R-:W2:Y:S04]  /*c57b0*/  LDL.LU R35, [R1+0x3adc] ;  /* 0x003adc0001237983 */ /* 0x000ea80000300800 */
[----:B------:R1:W-:Y:S01]  /*c57c0*/  LDGSTS.E [R4+0x7e400], [R50.64], P0 ;  /* 0x7e40000032047fae */ /* 0x0003e20008121844 */
[----:B------:R-:W-:Y:S01]  /*c57d0*/  LOP3.LUT R3, R3, 0x110, R238, 0x78, !PT ;  /* 0x0000011003037812 */ /* 0x000fe200078e78ee */
[----:B------:R-:W2:Y:S02]  /*c57e0*/  LDL.LU R7, [R1+0x3ad0] ;  /* 0x003ad00001077983 */ /* 0x000ea40000300800 */
[----:B------:R1:W-:Y:S01]  /*c57f0*/  LDGSTS.E [R4+0x7ec00], [R48.64], P0 ;  /* 0x7ec0000030047fae */ /* 0x0003e20008121844 */
[----:B------:R-:W2:Y:S01]  /*c5800*/  LDL.LU R34, [R1+0x3ad4] ;  /* 0x003ad40001227983 */ /* 0x000ea20000300800 */
[----:B------:R-:W-:-:S03]  /*c5810*/  LOP3.LUT R3, R3, 0x60, RZ, 0x3c, !PT ;  /* 0x0000006003037812 */ /* 0x000fc600078e3cff */
[----:B------:R1:W-:Y:S01]  /*c5820*/  LDGSTS.E [R4+0x7f400], [R46.64], P0 ;  /* 0x7f4000002e047fae */ /* 0x0003e20008121844 */
[----:B------:R1:W-:Y:S02]  /*c5830*/  LDGSTS.E [R4+0x7fc00], [R44.64], P0 ;  /* 0x7fc000002c047fae */ /* 0x0003e40008121844 */
[----:B------:R-:W-:Y:S01]  /*c5840*/  IMAD R3, R159, 0x20000, R3 ;  /* 0x000200009f037824 */ /* 0x000fe200078e0203 */
[----:B-1----:R-:W2:Y:S01]  /*c5850*/  LDL.LU R46, [R1+0x3ac8] ;  /* 0x003ac800012e7983 */ /* 0x002ea20000300800 */
[----:B------:R-:W-:Y:S01]  /*c5860*/  IMAD.MOV.U32 R4, RZ, RZ, R5 ;  /* 0x000000ffff047224 */ /* 0x000fe200078e0005 */
[----:B------:R-:W-:-:S05]  /*c5870*/  MOV R5, R43 ;  /* 0x0000002b00057202 */ /* 0x000fca0000000f00 */
[----:B------:R1:W-:Y:S02]  /*c5880*/  LDGSTS.E [R3+0x60600], [R4.64], P0 ;  /* 0x6060000004037fae */ /* 0x0003e40008121844 */
[----:B-1----:R-:W-:Y:S01]  /*c5890*/  IMAD.MOV.U32 R4, RZ, RZ, R33 ;  /* 0x000000ffff047224 */ /* 0x002fe200078e0021 */
[-C--:B----4-:R-:W-:Y:S01]  /*c58a0*/  IADD3 R40, P1, R40, R127.reuse, RZ ;  /* 0x0000007f28287210 */ /* 0x090fe20007f3e0ff */
[----:B------:R-:W-:Y:S01]  /*c58b0*/  IMAD.X R42, R42, 0x1, R2, P2 ;  /* 0x000000012a2a7824 */ /* 0x000fe200010e0602 */
[----:B------:R-:W-:-:S03]  /*c58c0*/  IADD3 R38, P2, R38, R127, RZ ;  /* 0x0000007f26267210 */ /* 0x000fc60007f5e0ff */
[----:B------:R-:W-:Y:S01]  /*c58d0*/  IMAD.X R41, R41, 0x1, R2, P1 ;  /* 0x0000000129297824 */ /* 0x000fe200008e0602 */
[----:B------:R-:W-:Y:S01]  /*c58e0*/  STL [R1+0x3af8], R40 ;  /* 0x003af82801007387 */ /* 0x000fe20000100800 */
[----:B------:R1:W-:Y:S02]  /*c58f0*/  STL [R1+0x3afc], R42 ;  /* 0x003afc2a01007387 */ /* 0x0003e40000100800 */
[----:B------:R-:W4:Y:S02]  /*c5900*/  LDL.LU R33, [R1+0x3acc] ;  /* 0x003acc0001217983 */ /* 0x000f240000300800 */
[----:B------:R-:W-:Y:S01]  /*c5910*/  STL [R1+0x3af0], R38 ;  /* 0x003af02601007387 */ /* 0x000fe20000100800 */
[----:B------:R1:W-:Y:S01]  /*c5920*/  STL [R1+0x3af4], R41 ;  /* 0x003af42901007387 */ /* 0x0003e20000100800 */
[----:B------:R-:W4:Y:S02]  /*c5930*/  LDL.LU R44, [R1+0x3ac0] ;  /* 0x003ac000012c7983 */ /* 0x000f240000300800 */
[----:B------:R-:W4:Y:S02]  /*c5940*/  LDL.LU R47, [R1+0x3ac4] ;  /* 0x003ac400012f7983 */ /* 0x000f240000300800 */
[----:B------:R-:W-:-:S05]  /*c5950*/  IMAD.MOV.U32 R5, RZ, RZ, R42 ;  /* 0x000000ffff057224 */ /* 0x000fca00078e002a */
[----:B------:R1:W-:Y:S01]  /*c5960*/  LDGSTS.E [R3+0x60e00], [R4.64], P0 ;  /* 0x60e0000004037fae */ /* 0x0003e20008121844 */
[-C--:B---3--:R-:W-:Y:S01]  /*c5970*/  IADD3 R36, P1, R36, R127.reuse, RZ ;  /* 0x0000007f24247210 */ /* 0x088fe20007f3e0ff */
[----:B------:R-:W-:Y:S01]  /*c5980*/  IMAD.X R39, R39, 0x1, R2, P2 ;  /* 0x0000000127277824 */ /* 0x000fe200010e0602 */
[----:B------:R-:W-:-:S03]  /*c5990*/  IADD3 R32, P2, R32, R127, RZ ;  /* 0x0000007f20207210 */ /* 0x000fc60007f5e0ff */
[--C-:B------:R-:W-:Y:S01]  /*c59a0*/  IMAD.X R37, R37, 0x1, R2.reuse, P1 ;  /* 0x0000000125257824 */ /* 0x100fe200008e0602 */
[----:B-1----:R-:W-:Y:S01]  /*c59b0*/  MOV R4, R40 ;  /* 0x0000002800047202 */ /* 0x002fe20000000f00 */
[----:B------:R-:W-:Y:S01]  /*c59c0*/  IMAD.MOV.U32 R5, RZ, RZ, R41 ;  /* 0x000000ffff057224 */ /* 0x000fe200078e0029 */
[-C--:B--2---:R-:W-:Y:S01]  /*c59d0*/  IADD3 R6, P1, R6, R127.reuse, RZ ;  /* 0x0000007f06067210 */ /* 0x084fe20007f3e0ff */
[----:B------:R1:W-:Y:S04]  /*c59e0*/  STL [R1+0x3ae8], R36 ;  /* 0x003ae82401007387 */ /* 0x0003e80000100800 */
[----:B------:R2:W-:Y:S01]  /*c59f0*/  LDGSTS.E [R3+0x61600], [R4.64], P0 ;  /* 0x6160000004037fae */ /* 0x0005e20008121844 */
[----:B------:R-:W-:Y:S01]  /*c5a00*/  STL [R1+0x3aec], R39 ;  /* 0x003aec2701007387 */ /* 0x000fe20000100800 */
[----:B------:R-:W-:Y:S01]  /*c5a10*/  IADD3.X R35, R35, R2, RZ, P2, !PT ;  /* 0x0000000223237210 */ /* 0x000fe200017fe4ff */
[----:B------:R3:W-:Y:S01]  /*c5a20*/  STL [R1+0x3ae0], R32 ;  /* 0x003ae02001007387 */ /* 0x0007e20000100800 */
[----:B------:R-:W-:Y:S01]  /*c5a30*/  STL [R1+0x3ae4], R37 ;  /* 0x003ae42501007387 */ /* 0x000fe20000100800 */
[----:B------:R-:W-:Y:S01]  /*c5a40*/  IADD3 R7, P2, R7, R127, RZ ;  /* 0x0000007f07077210 */ /* 0x000fe20007f5e0ff */
[----:B------:R-:W4:Y:S02]  /*c5a50*/  LDL.LU R42, [R1+0x3ab8] ;  /* 0x003ab800012a7983 */ /* 0x000f240000300800 */
[----:B------:R-:W-:-:S02]  /*c5a60*/  IMAD.X R34, R34, 0x1, R2, P1 ;  /* 0x0000000122227824 */ /* 0x000fc400008e0602 */
[----:B--2---:R-:W-:Y:S02]  /*c5a70*/  IMAD.MOV.U32 R4, RZ, RZ, R38 ;  /* 0x000000ffff047224 */ /* 0x004fe400078e0026 */
[----:B------:R-:W-:Y:S01]  /*c5a80*/  IMAD.MOV.U32 R5, RZ, RZ, R39 ;  /* 0x000000ffff057224 */ /* 0x000fe200078e0027 */
[----:B------:R2:W-:Y:S01]  /*c5a90*/  STL [R1+0x3ad8], R6 ;  /* 0x003ad80601007387 */ /* 0x0005e20000100800 */
[----:B------:R-:W-:Y:S02]  /*c5aa0*/  STL [R1+0x3adc], R35 ;  /* 0x003adc2301007387 */ /* 0x000fe40000100800 */
[----:B------:R-:W4:Y:S01]  /*c5ab0*/  LDL.LU R45, [R1+0x3abc] ;  /* 0x003abc00012d7983 */ /* 0x000f220000300800 */
[----:B------:R1:W-:Y:S01]  /*c5ac0*/  LDGSTS.E [R3+0x61e00], [R4.64], P0 ;  /* 0x61e0000004037fae */ /* 0x0003e20008121844 */
[----:B------:R-:W-:Y:S02]  /*c5ad0*/  STL [R1+0x3ad0], R7 ;  /* 0x003ad00701007387 */ /* 0x000fe40000100800 */
[----:B------:R-:W-:Y:S02]  /*c5ae0*/  STL [R1+0x3ad4], R34 ;  /* 0x003ad42201007387 */ /* 0x000fe40000100800 */
[----:B------:R-:W4:Y:S01]  /*c5af0*/  LDL.LU R43, [R1+0x3ab4] ;  /* 0x003ab400012b7983 */ /* 0x000f220000300800 */
[----:B------:R-:W4:Y:S01]  /*c5b00*/  LDL.LU R41, [R1+0x3aac] ;  /* 0x003aac0001297983 */ /* 0x000f220000300800 */
[----:B------:R-:W4:Y:S01]  /*c5b10*/  LDL.LU R40, [R1+0x3ab0] ;  /* 0x003ab00001287983 */ /* 0x000f220000300800 */
[----:B------:R-:W-:Y:S01]  /*c5b20*/  IADD3 R46, P1, R46, R127, RZ ;  /* 0x0000007f2e2e7210 */ /* 0x000fe20007f3e0ff */
[----:B------:R-:W4:Y:S02]  /*c5b30*/  LDL.LU R38, [R1+0x3aa8] ;  /* 0x003aa80001267983 */ /* 0x000f240000300800 */
[----:B-1----:R-:W-:-:S02]  /*c5b40*/  IMAD.MOV.U32 R4, RZ, RZ, R36 ;  /* 0x000000ffff047224 */ /* 0x002fc400078e0024 */
[----:B------:R-:W-:Y:S01]  /*c5b50*/  IMAD.MOV.U32 R5, RZ, RZ, R37 ;  /* 0x000000ffff057224 */ /* 0x000fe200078e0025 */
[----:B------:R-:W4:Y:S04]  /*c5b60*/  LDL.LU R36, [R1+0x3aa0] ;  /* 0x003aa00001247983 */ /* 0x000f280000300800 */
[----:B------:R1:W-:Y:S02]  /*c5b70*/  LDGSTS.E [R3+0x62600], [R4.64], P0 ;  /* 0x6260000004037fae */ /* 0x0003e40008121844 */
[----:B-1----:R-:W-:Y:S01]  /*c5b80*/  IMAD.MOV.U32 R4, RZ, RZ, R32 ;  /* 0x000000ffff047224 */ /* 0x002fe200078e0020 */
[----:B------:R-:W-:Y:S01]  /*c5b90*/  MOV R5, R35 ;  /* 0x0000002300057202 */ /* 0x000fe20000000f00 */
[----:B---3--:R-:W3:Y:S01]  /*c5ba0*/  LDL.LU R32, [R1+0x3a98] ;  /* 0x003a980001207983 */ /* 0x008ee20000300800 */
[----:B------:R-:W3:Y:S02]  /*c5bb0*/  LDL.LU R39, [R1+0x3aa4] ;  /* 0x003aa40001277983 */ /* 0x000ee40000300800 */
[----:B------:R-:W-:Y:S01]  /*c5bc0*/  STL [R1+0x3ac8], R46 ;  /* 0x003ac82e01007387 */ /* 0x000fe20000100800 */
[----:B------:R1:W-:Y:S02]  /*c5bd0*/  LDGSTS.E [R3+0x62e00], [R4.64], P0 ;  /* 0x62e0000004037fae */ /* 0x0003e40008121844 */
[----:B-1----:R-:W-:-:S02]  /*c5be0*/  IMAD.MOV.U32 R4, RZ, RZ, R6 ;  /* 0x000000ffff047224 */ /* 0x002fc400078e0006 */
[----:B------:R-:W-:-:S05]  /*c5bf0*/  IMAD.MOV.U32 R5, RZ, RZ, R34 ;  /* 0x000000ffff057224 */ /* 0x000fca00078e0022 */
[----:B------:R1:W-:Y:S02]  /*c5c00*/  LDGSTS.E [R3+0x63600], [R4.64], P0 ;  /* 0x6360000004037fae */ /* 0x0003e40008121844 */
[----:B-1----:R-:W-:Y:S01]  /*c5c10*/  MOV R4, R7 ;  /* 0x0000000700047202 */ /* 0x002fe20000000f00 */
[--C-:B----4-:R-:W-:Y:S01]  /*c5c20*/  IMAD.X R33, R33, 0x1, R2.reuse, P2 ;  /* 0x0000000121217824 */ /* 0x110fe200010e0602 */
[----:B------:R-:W-:Y:S01]  /*c5c30*/  IADD3 R44, P2, R44, R127, RZ ;  /* 0x0000007f2c2c7210 */ /* 0x000fe20007f5e0ff */
[----:B------:R-:W-:-:S03]  /*c5c40*/  IMAD.X R47, R47, 0x1, R2, P1 ;  /* 0x000000012f2f7824 */ /* 0x000fc600008e0602 */
[----:B------:R1:W-:Y:S01]  /*c5c50*/  STL [R1+0x3acc], R33 ;  /* 0x003acc2101007387 */ /* 0x0003e20000100800 */
[----:B--2---:R-:W2:Y:S02]  /*c5c60*/  LDL.LU R6, [R1+0x3a90] ;  /* 0x003a900001067983 */ /* 0x004ea40000300800 */
[----:B------:R-:W4:Y:S02]  /*c5c70*/  LDL.LU R37, [R1+0x3a9c] ;  /* 0x003a9c0001257983 */ /* 0x000f240000300800 */
[----:B------:R-:W-:Y:S02]  /*c5c80*/  STL [R1+0x3ac0], R44 ;  /* 0x003ac02c01007387 */ /* 0x000fe40000100800 */
[----:B------:R-:W-:Y:S01]  /*c5c90*/  IMAD.MOV.U32 R5, RZ, RZ, R33 ;  /* 0x000000ffff057224 */ /* 0x000fe200078e0021 */
[----:B------:R2:W-:Y:S04]  /*c5ca0*/  STL [R1+0x3ac4], R47 ;  /* 0x003ac42f01007387 */ /* 0x0005e80000100800 */
[----:B------:R1:W-:Y:S04]  /*c5cb0*/  LDGSTS.E [R3+0x63e00], [R4.64], P0 ;  /* 0x63e0000004037fae */ /* 0x0003e80008121844 */
        /* <DEDUP_REMOVED lines=10> */
[----:B------:R-:W-:Y:S01]  /*c5d60*/  IMAD.MOV.U32 R4, RZ, RZ, R46 ;  /* 0x000000ffff047224 */ /* 0x000fe200078e002e */
[----:B------:R-:W-:Y:S01]  /*c5d70*/  IADD3 R42, P1, R42, R127, RZ ;  /* 0x0000007f2a2a7210 */ /* 0x000fe20007f3e0ff */
[----:B------:R-:W-:-:S02]  /*c5d80*/  IMAD.MOV.U32 R5, RZ, RZ, R47 ;  /* 0x000000ffff057224 */ /* 0x000fc400078e002f */
[----:B------:R-:W-:Y:S01]  /*c5d90*/  IMAD.X R45, R45, 0x1, R2, P2 ;  /* 0x000000012d2d7824 */ /* 0x000fe200010e0602 */
[----:B------:R-:W-:Y:S01]  /*c5da0*/  IADD3.X R43, R43, R2, RZ, P1, !PT ;  /* 0x000000022b2b7210 */ /* 0x000fe20000ffe4ff */
[----:B------:R-:W-:Y:S01]  /*c5db0*/  STL [R1+0x3ab8], R42 ;  /* 0x003ab82a01007387 */ /* 0x000fe20000100800 */
[----:B------:R-:W-:-:S03]  /*c5dc0*/  IADD3 R40, P2, R40, R127, RZ ;  /* 0x0000007f28287210 */ /* 0x000fc60007f5e0ff */
[----:B------:R1:W-:Y:S01]  /*c5dd0*/  LDGSTS.E [R3+0x64600], [R4.64], P0 ;  /* 0x6460000004037fae */ /* 0x0003e20008121844 */
[-C--:B------:R-:W-:Y:S01]  /*c5de0*/  IADD3 R38, P1, R38, R127.reuse, RZ ;  /* 0x0000007f26267210 */ /* 0x080fe20007f3e0ff */
[----:B------:R1:W-:Y:S02]  /*c5df0*/  STL [R1+0x3abc], R45 ;  /* 0x003abc2d01007387 */ /* 0x0003e40000100800 */
[----:B------:R-:W-:Y:S01]  /*c5e00*/  IMAD.X R41, R41, 0x1, R2, P2 ;  /* 0x0000000129297824 */ /* 0x000fe200010e0602 */
[----:B------:R-:W-:Y:S01]  /*c5e10*/  STL [R1+0x3ab0], R40 ;  /* 0x003ab02801007387 */ /* 0x000fe20000100800 */
[----:B------:R-:W-:-:S03]  /*c5e20*/  IADD3 R36, P2, R36, R127, RZ ;  /* 0x0000007f24247210 */ /* 0x000fc60007f5e0ff */
[----:B------:R2:W-:Y:S01]  /*c5e30*/  STL [R1+0x3ab4], R43 ;  /* 0x003ab42b01007387 */ /* 0x0005e20000100800 */
[----:B------:R-:W-:Y:S02]  /*c5e40*/  STL [R1+0x3aa8], R38 ;  /* 0x003aa82601007387 */ /* 0x000fe40000100800 */
[----:B-1----:R-:W-:Y:S02]  /*c5e50*/  IMAD.MOV.U32 R4, RZ, RZ, R44 ;  /* 0x000000ffff047224 */ /* 0x002fe400078e002c */
[----:B------:R-:W-:Y:S01]  /*c5e60*/  IMAD.MOV.U32 R5, RZ, RZ, R45 ;  /* 0x000000ffff057224 */ /* 0x000fe200078e002d */
[----:B------:R1:W-:Y:S01]  /*c5e70*/  STL [R1+0x3aac], R41 ;  /* 0x003aac2901007387 */ /* 0x0003e20000100800 */
[----:B------:R-:W-:Y:S03]  /*c5e80*/  STL [R1+0x3aa0], R36 ;  /* 0x003aa02401007387 */ /* 0x000fe60000100800 */
[----:B------:R1:W-:Y:S01]  /*c5e90*/  LDGSTS.E [R3+0x64e00], [R4.64], P0 ;  /* 0x64e0000004037fae */ /* 0x0003e20008121844 */
[----:B---3--:R-:W-:Y:S01]  /*c5ea0*/  IADD3 R32, P3, R32, R127, RZ ;  /* 0x0000007f20207210 */ /* 0x008fe20007f7e0ff */
[----:B------:R-:W-:-:S02]  /*c5eb0*/  IMAD.X R39, R39, 0x1, R2, P1 ;  /* 0x0000000127277824 */ /* 0x000fc400008e0602 */
[----:B-1----:R-:W-:-:S03]  /*c5ec0*/  IMAD.MOV.U32 R4, RZ, RZ, R42 ;  /* 0x000000ffff047224 */ /* 0x002fc600078e002a */
[----:B------:R1:W-:Y:S01]  /*c5ed0*/  STL [R1+0x3aa4], R39 ;  /* 0x003aa42701007387 */ /* 0x0003e20000100800 */
[----:B------:R-:W-:Y:S01]  /*c5ee0*/  STL [R1+0x3a98], R32 ;  /* 0x003a982001007387 */ /* 0x000fe20000100800 */
[----:B------:R-:W-:-:S05]  /*c5ef0*/  MOV R5, R43 ;  /* 0x0000002b00057202 */ /* 0x000fca0000000f00 */
[----:B------:R3:W-:Y:S02]  /*c5f00*/  LDGSTS.E [R3+0x65600], [R4.64], P0 ;  /* 0x6560000004037fae */ /* 0x0007e40008121844 */
[----:B---3--:R-:W-:Y:S02]  /*c5f10*/  IMAD.MOV.U32 R4, RZ, RZ, R40 ;  /* 0x000000ffff047224 */ /* 0x008fe400078e0028 */
[----:B------:R-:W-:-:S05]  /*c5f20*/  IMAD.MOV.U32 R5, RZ, RZ, R41 ;  /* 0x000000ffff057224 */ /* 0x000fca00078e0029 */
[----:B------:R3:W-:Y:S02]  /*c5f30*/  LDGSTS.E [R3+0x65e00], [R4.64], P0 ;  /* 0x65e0000004037fae */ /* 0x0007e40008121844 */
[----:B---3--:R-:W-:Y:S02]  /*c5f40*/  IMAD.MOV.U32 R4, RZ, RZ, R38 ;  /* 0x000000ffff047224 */ /* 0x008fe400078e0026 */
[----:B------:R-:W-:-:S05]  /*c5f50*/  IMAD.MOV.U32 R5, RZ, RZ, R39 ;  /* 0x000000ffff057224 */ /* 0x000fca00078e0027 */
[----:B------:R3:W-:Y:S02]  /*c5f60*/  LDGSTS.E [R3+0x66600], [R4.64], P0 ;  /* 0x6660000004037fae */ /* 0x0007e40008121844 */
[----:B---3--:R-:W-:Y:S01]  /*c5f70*/  IMAD.MOV.U32 R4, RZ, RZ, R36 ;  /* 0x000000ffff047224 */ /* 0x008fe200078e0024 */
[----:B--2---:R-:W-:Y:S01]  /*c5f80*/  IADD3 R6, P1, R6, R127, RZ ;  /* 0x0000007f06067210 */ /* 0x004fe20007f3e0ff */
[----:B----4-:R-:W-:-:S04]  /*c5f90*/  IMAD.X R37, R37, 0x1, R2, P2 ;  /* 0x0000000125257824 */ /* 0x010fc800010e0602 */
[----:B------:R-:W-:Y:S01]  /*c5fa0*/  STL [R1+0x3a90], R6 ;  /* 0x003a900601007387 */ /* 0x000fe20000100800 */
[----:B------:R-:W-:Y:S01]  /*c5fb0*/  IADD3.X R33, R33, R2, RZ, P3, !PT ;  /* 0x0000000221217210 */ /* 0x000fe20001ffe4ff */
[----:B------:R-:W-:Y:S02]  /*c5fc0*/  IMAD.X R7, R7, 0x1, R2, P1 ;  /* 0x0000000107077824 */ /* 0x000fe400008e0602 */
[----:B------:R2:W-:Y:S02]  /*c5fd0*/  STL [R1+0x3a9c], R37 ;  /* 0x003a9c2501007387 */ /* 0x0005e40000100800 */
[----:B------:R3:W-:Y:S02]  /*c5fe0*/  STL [R1+0x3a94], R33 ;  /* 0x003a942101007387 */ /* 0x0007e40000100800 */
[----:B------:R4:W-:Y:S01]  /*c5ff0*/  STL [R1+0x3a8c], R7 ;  /* 0x003a8c0701007387 */ /* 0x0009e20000100800 */
        /* <DEDUP_REMOVED lines=14> */
[----:B------:R-:W-:Y:S01]  /*c60e0*/  MOV R5, R37 ;  /* 0x0000002500057202 */ /* 0x000fe20000000f00 */
[----:B------:R-:W4:Y:S01]  /*c60f0*/  LDL.LU R42, [R1+0x1a8] ;  /* 0x0001a800012a7983 */ /* 0x000f220000300800 */
[----:B------:R-:W4:Y:S02]  /*c6100*/  LDL.LU R41, [R1+0x1ac] ;  /* 0x0001ac0001297983 */ /* 0x000f240000300800 */
[----:B------:R-:W4:Y:S02]  /*c6110*/  LDL.LU R40, [R1+0x1b0] ;  /* 0x0001b00001287983 */ /* 0x000f240000300800 */
[----:B-1----:R-:W4:Y:S01]  /*c6120*/  LDL.LU R39, [R1+0x1b4] ;  /* 0x0001b40001277983 */ /* 0x002f220000300800 */
[----:B------:R-:W4:Y:S04]  /*c6130*/  LDL.LU R38, [R1+0x1b8] ;  /* 0x0001b80001267983 */ /* 0x000f280000300800 */
[----:B------:R1:W-:Y:S01]  /*c6140*/  LDGSTS.E [R3+0x66e00], [R4.64], P0 ;  /* 0x66e0000004037fae */ /* 0x0003e20008121844 */
[----:B--2---:R-:W2:Y:S02]  /*c6150*/  LDL.LU R37, [R1+0x1bc] ;  /* 0x0001bc0001257983 */ /* 0x004ea40000300800 */
[----:B------:R-:W2:Y:S02]  /*c6160*/  LDL.LU R36, [R1+0x1c0] ;  /* 0x0001c00001247983 */ /* 0x000ea40000300800 */
[----:B-1----:R-:W-:-:S02]  /*c6170*/  IMAD.MOV.U32 R5, RZ, RZ, R33 ;  /* 0x000000ffff057224 */ /* 0x002fc400078e0021 */
[----:B------:R-:W-:Y:S01]  /*c6180*/  IMAD.MOV.U32 R4, RZ, RZ, R32 ;  /* 0x000000ffff047224 */ /* 0x000fe200078e0020 */
[----:B---3--:R-:W3:Y:S01]  /*c6190*/  LDL.LU R33, [R1+0x1c4] ;  /* 0x0001c40001217983 */ /* 0x008ee20000300800 */
[----:B------:R-:W3:Y:S02]  /*c61a0*/  LDL.LU R127, [R1+0x1c8] ;  /* 0x0001c800017f7983 */ /* 0x000ee40000300800 */
[----:B------:R-:W3:Y:S02]  /*c61b0*/  LDL.LU R32, [R1+0x1cc] ;  /* 0x0001cc0001207983 */ /* 0x000ee40000300800 */
[----:B------:R-:W-:Y:S01]  /*c61c0*/  IMAD.MOV.U32 R123, RZ, RZ, R236 ;  /* 0x000000ffff7b7224 */ /* 0x000fe200078e00ec */
[----:B------:R-:W-:Y:S01]  /*c61d0*/  MOV R122, R237 ;  /* 0x000000ed007a7202 */ /* 0x000fe20000000f00 */
[----:B------:R-:W3:Y:S01]  /*c61e0*/  LDL.LU R236, [R1+0x1d0] ;  /* 0x0001d00001ec7983 */ /* 0x000ee20000300800 */
[----:B------:R-:W-:Y:S02]  /*c61f0*/  IMAD.MOV.U32 R121, RZ, RZ, R238 ;  /* 0x000000ffff797224 */ /* 0x000fe400078e00ee */
[----:B------:R-:W3:Y:S02]  /*c6200*/  LDL.LU R237, [R1+0x1d4] ;  /* 0x0001d40001ed7983 */ /* 0x000ee40000300800 */
[----:B------:R-:W3:Y:S02]  /*c6210*/  LDL.LU R238, [R1+0x1d8] ;  /* 0x0001d80001ee7983 */ /* 0x000ee40000300800 */
[----:B------:R-:W-:Y:S01]  /*c6220*/  IMAD.MOV.U32 R120, RZ, RZ, R239 ;  /* 0x000000ffff787224 */ /* 0x000fe200078e00ef */
[----:B------:R-:W-:Y:S01]  /*c6230*/  MOV R119, R158 ;  /* 0x0000009e00777202 */ /* 0x000fe20000000f00 */
[----:B------:R-:W3:Y:S01]  /*c6240*/  LDL.LU R239, [R1+0x1dc] ;  /* 0x0001dc0001ef7983 */ /* 0x000ee20000300800 */
[----:B------:R-:W3:Y:S02]  /*c6250*/  LDL.LU R158, [R1+0x1e0] ;  /* 0x0001e000019e7983 */ /* 0x000ee40000300800 */
[----:B------:R-:W-:-:S02]  /*c6260*/  IMAD.MOV.U32 R118, RZ, RZ, R159 ;  /* 0x000000ffff767224 */ /* 0x000fc400078e009f */
[----:B------:R-:W-:Y:S01]  /*c6270*/  IMAD.MOV.U32 R117, RZ, RZ, R34 ;  /* 0x000000ffff757224 */ /* 0x000fe200078e0022 */
[----:B------:R-:W3:Y:S01]  /*c6280*/  LDL.LU R159, [R1+0x1e4] ;  /* 0x0001e400019f7983 */ /* 0x000ee20000300800 */
[----:B------:R-:W-:Y:S02]  /*c6290*/  IMAD.MOV.U32 R116, RZ, RZ, R35 ;  /* 0x000000ffff747224 */ /* 0x000fe400078e0023 */
[----:B------:R-:W3:Y:S02]  /*c62a0*/  LDL.LU R34, [R1+0x1e8] ;  /* 0x0001e80001227983 */ /* 0x000ee40000300800 */
[----:B------:R-:W3:Y:S01]  /*c62b0*/  LDL.LU R35, [R1+0x1ec] ;  /* 0x0001ec0001237983 */ /* 0x000ee20000300800 */
[----:B------:R-:W-:Y:S01]  /*c62c0*/  STL.64 [R1+0x35b0], R122 ;  /* 0x0035b07a01007387 */ /* 0x000fe20000100a00 */
[----:B------:R-:W-:Y:S02]  /*c62d0*/  STL.64 [R1+0x35a8], R120 ;  /* 0x0035a87801007387 */ /* 0x000fe40000100a00 */
[----:B------:R-:W-:Y:S02]  /*c62e0*/  STL.64 [R1+0x35a0], R118 ;  /* 0x0035a07601007387 */ /* 0x000fe40000100a00 */
[----:B------:R-:W-:Y:S01]  /*c62f0*/  STL.64 [R1+0x3598], R116 ;  /* 0x0035987401007387 */ /* 0x000fe20000100a00 */
[----:B------:R1:W-:Y:S01]  /*c6300*/  LDGSTS.E [R3+0x67600], [R4.64], P0 ;  /* 0x6760000004037fae */ /* 0x0003e20008121844 */
[----:B----4-:R-:W-:-:S02]  /*c6310*/  IMAD.MOV.U32 R115, RZ, RZ, R56 ;  /* 0x000000ffff737224 */ /* 0x010fc400078e0038 */
[----:B------:R-:W-:Y:S02]  /*c6320*/  IMAD.MOV.U32 R114, RZ, RZ, R55 ;  /* 0x000000ffff727224 */ /* 0x000fe400078e0037 */
[----:B------:R-:W-:Y:S01]  /*c6330*/  IMAD.MOV.U32 R113, RZ, RZ, R54 ;  /* 0x000000ffff717224 */ /* 0x000fe200078e0036 */
[----:B------:R-:W-:Y:S01]  /*c6340*/  MOV R112, R53 ;  /* 0x0000003500707202 */ /* 0x000fe20000000f00 */
[----:B------:R-:W-:Y:S02]  /*c6350*/  IMAD.MOV.U32 R111, RZ, RZ, R52 ;  /* 0x000000ffff6f7224 */ /* 0x000fe400078e0034 */
[----:B------:R-:W-:Y:S01]  /*c6360*/  IMAD.MOV.U32 R110, RZ, RZ, R51 ;  /* 0x000000ffff6e7224 */ /* 0x000fe200078e0033 */
[----:B------:R-:W-:Y:S01]  /*c6370*/  MOV R109, R50 ;  /* 0x00000032006d7202 */ /* 0x000fe20000000f00 */
[----:B------:R-:W-:Y:S02]  /*c6380*/  IMAD.MOV.U32 R108, RZ, RZ, R49 ;  /* 0x000000ffff6c7224 */ /* 0x000fe400078e0031 */
[----:B------:R-:W-:-:S02]  /*c6390*/  IMAD.MOV.U32 R107, RZ, RZ, R48 ;  /* 0x000000ffff6b7224 */ /* 0x000fc400078e0030 */
[----:B------:R-:W-:Y:S01]  /*c63a0*/  IMAD.MOV.U32 R106, RZ, RZ, R47 ;  /* 0x000000ffff6a7224 */ /* 0x000fe200078e002f */
[----:B------:R-:W-:Y:S01]  /*c63b0*/  STL.64 [R1+0x3590], R114 ;  /* 0x0035907201007387 */ /* 0x000fe20000100a00 */
[----:B------:R-:W-:Y:S02]  /*c63c0*/  IMAD.MOV.U32 R104, RZ, RZ, R45 ;  /* 0x000000ffff687224 */ /* 0x000fe400078e002d */
[----:B------:R-:W-:Y:S02]  /*c63d0*/  IMAD.MOV.U32 R105, RZ, RZ, R46 ;  /* 0x000000ffff697224 */ /* 0x000fe400078e002e */
[----:B------:R-:W-:Y:S01]  /*c63e0*/  STL.64 [R1+0x3588], R112 ;  /* 0x0035887001007387 */ /* 0x000fe20000100a00 */
[----:B------:R-:W-:Y:S01]  /*c63f0*/  MOV R102, R43 ;  /* 0x0000002b00667202 */ /* 0x000fe20000000f00 */
[----:B------:R-:W-:Y:S01]  /*c6400*/  IMAD.MOV.U32 R103, RZ, RZ, R44 ;  /* 0x000000ffff677224 */ /* 0x000fe200078e002c */
[----:B------:R-:W-:Y:S01]  /*c6410*/  STL.64 [R1+0x3580], R110 ;  /* 0x0035806e01007387 */ /* 0x000fe20000100a00 */
[----:B------:R-:W-:-:S02]  /*c6420*/  IMAD.MOV.U32 R100, RZ, RZ, R41 ;  /* 0x000000ffff647224 */ /* 0x000fc400078e0029 */
[----:B------:R-:W-:Y:S02]  /*c6430*/  IMAD.MOV.U32 R101, RZ, RZ, R42 ;  /* 0x000000ffff657224 */ /* 0x000fe400078e002a */
[----:B------:R-:W-:Y:S02]  /*c6440*/  STL.64 [R1+0x3578], R108 ;  /* 0x0035786c01007387 */ /* 0x000fe40000100a00 */
[----:B------:R-:W-:Y:S01]  /*c6450*/  IMAD.MOV.U32 R98, RZ, RZ, R39 ;  /* 0x000000ffff627224 */ /* 0x000fe200078e0027 */
[----:B------:R-:W-:Y:S01]  /*c6460*/  MOV R99, R40 ;  /* 0x0000002800637202 */ /* 0x000fe20000000f00 */
[----:B------:R-:W-:Y:S01]  /*c6470*/  STL.64 [R1+0x3570], R106 ;  /* 0x0035706a01007387 */ /* 0x000fe20000100a00 */
[----:B--2---:R-:W-:Y:S02]  /*c6480*/  IMAD.MOV.U32 R96, RZ, RZ, R37 ;  /* 0x000000ffff607224 */ /* 0x004fe400078e0025 */
[----:B------:R-:W-:Y:S02]  /*c6490*/  IMAD.MOV.U32 R97, RZ, RZ, R38 ;  /* 0x000000ffff617224 */ /* 0x000fe400078e0026 */
[----:B------:R-:W-:Y:S02]  /*c64a0*/  STL.64 [R1+0x3568], R104 ;  /* 0x0035686801007387 */ /* 0x000fe40000100a00 */
[----:B------:R-:W-:Y:S01]  /*c64b0*/  IMAD.MOV.U32 R95, RZ, RZ, R36 ;  /* 0x000000ffff5f7224 */ /* 0x000fe200078e0024 */
[----:B------:R-:W-:Y:S01]  /*c64c0*/  STL.64 [R1+0x3560], R102 ;  /* 0x0035606601007387 */ /* 0x000fe20000100a00 */
[----:B------:R-:W-:Y:S02]  /*c64d0*/  STL.64 [R1+0x3558], R100 ;  /* 0x0035586401007387 */ /* 0x000fe40000100a00 */
[----:B------:R-:W-:Y:S02]  /*c64e0*/  STL.64 [R1+0x3550], R98 ;  /* 0x0035506201007387 */ /* 0x000fe40000100a00 */
[----:B------:R-:W-:Y:S02]  /*c64f0*/  STL.64 [R1+0x3548], R96 ;  /* 0x0035486001007387 */ /* 0x000fe40000100a00 */
[----:B---3--:R-:W-:-:S02]  /*c6500*/  IMAD.MOV.U32 R94, RZ, RZ, R33 ;  /* 0x000000ffff5e7224 */ /* 0x008fc400078e0021 */
[----:B------:R-:W-:Y:S01]  /*c6510*/  IMAD.MOV.U32 R93, RZ, RZ, R127 ;  /* 0x000000ffff5d7224 */ /* 0x000fe200078e007f */
[----:B------:R-:W-:Y:S02]  /*c6520*/  MOV R92, R32 ;  /* 0x00000020005c7202 */ /* 0x000fe40000000f00 */
[----:B------:R-:W-:Y:S03]  /*c6530*/  STL.64 [R1+0x3540], R94 ;  /* 0x0035405e01007387 */ /* 0x000fe60000100a00 */
[----:B------:R-:W-:Y:S02]  /*c6540*/  STL.64 [R1+0x3538], R92 ;  /* 0x0035385c01007387 */ /* 0x000fe40000100a00 */
        /* <DEDUP_REMOVED lines=22> */
[----:B------:R-:W-:Y:S01]  /*c66b0*/  IMAD.MOV.U32 R91, RZ, RZ, R236 ;  /* 0x000000ffff5b7224 */ /* 0x000fe200078e00ec */
[----:B------:R-:W4:Y:S01]  /*c66c0*/  LDL.LU R32, [R1+0x248] ;  /* 0x0002480001207983 */ /* 0x000f220000300800 */
[----:B------:R-:W4:Y:S02]  /*c66d0*/  LDL.LU R236, [R1+0x24c] ;  /* 0x00024c0001ec7983 */ /* 0x000f240000300800 */
[----:B------:R-:W-:Y:S01]  /*c66e0*/  IMAD.MOV.U32 R90, RZ, RZ, R237 ;  /* 0x000000ffff5a7224 */ /* 0x000fe200078e00ed */
[----:B------:R-:W-:Y:S01]  /*c66f0*/  MOV R89, R238 ;  /* 0x000000ee00597202 */ /* 0x000fe20000000f00 */
[----:B------:R-:W4:Y:S01]  /*c6700*/  LDL.LU R237, [R1+0x250] ;  /* 0x0002500001ed7983 */ /* 0x000f220000300800 */
[----:B------:R-:W4:Y:S02]  /*c6710*/  LDL.LU R238, [R1+0x254] ;  /* 0x0002540001ee7983 */ /* 0x000f240000300800 */
[----:B------:R-:W-:-:S02]  /*c6720*/  IMAD.MOV.U32 R88, RZ, RZ, R239 ;  /* 0x000000ffff587224 */ /* 0x000fc400078e00ef */
[----:B------:R-:W-:Y:S01]  /*c6730*/  IMAD.MOV.U32 R87, RZ, RZ, R158 ;  /* 0x000000ffff577224 */ /* 0x000fe200078e009e */
[----:B------:R-:W4:Y:S01]  /*c6740*/  LDL.LU R239, [R1+0x258] ;  /* 0x0002580001ef7983 */ /* 0x000f220000300800 */
[----:B------:R-:W4:Y:S02]  /*c6750*/  LDL.LU R158, [R1+0x25c] ;  /* 0x00025c00019e7983 */ /* 0x000f240000300800 */
[----:B------:R-:W-:Y:S02]  /*c6760*/  IMAD.MOV.U32 R86, RZ, RZ, R159 ;  /* 0x000000ffff567224 */ /* 0x000fe400078e009f */
[----:B------:R-:W-:Y:S01]  /*c6770*/  IMAD.MOV.U32 R85, RZ, RZ, R34 ;  /* 0x000000ffff557224 */ /* 0x000fe200078e0022 */
[----:B------:R-:W4:Y:S01]  /*c6780*/  LDL.LU R159, [R1+0x260] ;  /* 0x00026000019f7983 */ /* 0x000f220000300800 */
[----:B------:R-:W4:Y:S02]  /*c6790*/  LDL.LU R34, [R1+0x264] ;  /* 0x0002640001227983 */ /* 0x000f240000300800 */
[----:B------:R-:W-:-:S02]  /*c67a0*/  IMAD.MOV.U32 R84, RZ, RZ, R35 ;  /* 0x000000ffff547224 */ /* 0x000fc400078e0023 */
[----:B------:R-:W4:Y:S01]  /*c67b0*/  LDL.LU R35, [R1+0x268] ;  /* 0x0002680001237983 */ /* 0x000f220000300800 */
[----:B------:R-:W-:Y:S02]  /*c67c0*/  STL.64 [R1+0x3530], R90 ;  /* 0x0035305a01007387 */ /* 0x000fe40000100a00 */
[----:B------:R-:W-:Y:S02]  /*c67d0*/  STL.64 [R1+0x3528], R88 ;  /* 0x0035285801007387 */ /* 0x000fe40000100a00 */
[----:B------:R-:W-:Y:S01]  /*c67e0*/  STL.64 [R1+0x3520], R86 ;  /* 0x0035205601007387 */ /* 0x000fe20000100a00 */
[----:B------:R-:W-:Y:S01]  /*c67f0*/  STL.64 [R1+0x3518], R84 ;  /* 0x0035185401007387 */ /* 0x000fe20000100a00 */
[----:B-1----:R-:W-:Y:S02]  /*c6800*/  IMAD.MOV.U32 R4, RZ, RZ, R6 ;  /* 0x000000ffff047224 */ /* 0x002fe400078e0006 */
        /* <DEDUP_REMOVED lines=30> */
[----:B------:R-:W-:Y:S02]  /*c69f0*/  IMAD.MOV.U32 R75, RZ, RZ, R47 ;  /* 0x000000ffff4b7224 */ /* 0x000fe400078e002f */
[----:B------:R-:W-:Y:S01]  /*c6a00*/  IMAD.MOV.U32 R74, RZ, RZ, R46 ;  /* 0x000000ffff4a7224 */ /* 0x000fe200078e002e */
[----:B------:R-:W-:Y:S01]  /*c6a10*/  STL.64 [R1+0x3510], R82 ;  /* 0x0035105201007387 */ /* 0x000fe20000100a00 */
[----:B------:R-:W-:Y:S01]  /*c6a20*/  MOV R72, R44 ;  /* 0x0000002c00487202 */ /* 0x000fe20000000f00 */
[----:B------:R-:W-:-:S02]  /*c6a30*/  IMAD.MOV.U32 R73, RZ, RZ, R45 ;  /* 0x000000ffff497224 */ /* 0x000fc400078e002d */
[----:B------:R-:W-:Y:S02]  /*c6a40*/  STL.64 [R1+0x3508], R80 ;  /* 0x0035085001007387 */ /* 0x000fe40000100a00 */
[----:B------:R-:W-:Y:S02]  /*c6a50*/  IMAD.MOV.U32 R70, RZ, RZ, R42 ;  /* 0x000000ffff467224 */ /* 0x000fe400078e002a */
[----:B------:R-:W-:Y:S01]  /*c6a60*/  IMAD.MOV.U32 R71, RZ, RZ, R43 ;  /* 0x000000ffff477224 */ /* 0x000fe200078e002b */
[----:B------:R-:W-:Y:S01]  /*c6a70*/  STL.64 [R1+0x3500], R78 ;  /* 0x0035004e01007387 */ /* 0x000fe20000100a00 */
[----:B------:R-:W-:Y:S01]  /*c6a80*/  IMAD.MOV.U32 R68, RZ, RZ, R40 ;  /* 0x000000ffff447224 */ /* 0x000fe200078e0028 */
[----:B------:R-:W-:Y:S01]  /*c6a90*/  MOV R69, R41 ;  /* 0x0000002900457202 */ /* 0x000fe20000000f00 */
[----:B------:R-:W-:Y:S02]  /*c6aa0*/  STL.64 [R1+0x34f8], R76 ;  /* 0x0034f84c01007387 */ /* 0x000fe40000100a00 */
        /* <DEDUP_REMOVED lines=11> */
[----:B------:R-:W-:Y:S01]  /*c6b60*/  STL.64 [R1+0x34d8], R68 ;  /* 0x0034d84401007387 */ /* 0x000fe20000100a00 */
[----:B------:R-:W-:Y:S01]  /*c6b70*/  STL.64 [R1+0x34d0], R66 ;  /* 0x0034d04201007387 */ /* 0x000fe20000100a00 */
[----:B------:R-:W-:Y:S02]  /*c6b80*/  STL.64 [R1+0x34c8], R64 ;  /* 0x0034c84001007387 */ /* 0x000fe40000100a00 */
[----:B------:R-:W-:Y:S02]  /*c6b90*/  STL.64 [R1+0x34c0], R62 ;  /* 0x0034c03e01007387 */ /* 0x000fe40000100a00 */
[----:B------:R-:W-:Y:S01]  /*c6ba0*/  STL.64 [R1+0x34b8], R60 ;  /* 0x0034b83c01007387 */ /* 0x000fe20000100a00 */
[----:B------:R-:W-:Y:S01]  /*c6bb0*/  MOV R52, R252 ;  /* 0x000000fc00347202 */ /* 0x000fe20000000f00 */
[----:B------:R-:W-:Y:S01]  /*c6bc0*/  IMAD.MOV.U32 R58, RZ, RZ, R238 ;  /* 0x000000ffff3a7224 */ /* 0x000fe200078e00ee */
[----:B------:R-:W2:Y:S01]  /*c6bd0*/  LDL.LU R252, [R1+0x44e4] ;  /* 0x0044e40001fc7983 */ /* 0x000ea20000300800 */
[----:B------:R-:W-:Y:S01]  /*c6be0*/  MOV R59, R237 ;  /* 0x000000ed003b7202 */ /* 0x000fe20000000f00 */
[----:B------:R-:W-:-:S02]  /*c6bf0*/  IMAD.MOV.U32 R56, RZ, RZ, R158 ;  /* 0x000000ffff387224 */ /* 0x000fc400078e009e */
[----:B------:R-:W-:Y:S02]  /*c6c00*/  IMAD.MOV.U32 R57, RZ, RZ, R239 ;  /* 0x000000ffff397224 */ /* 0x000fe400078e00ef */
[----:B------:R-:W-:Y:S02]  /*c6c10*/  IMAD.MOV.U32 R51, RZ, RZ, R8 ;  /* 0x000000ffff337224 */ /* 0x000fe400078e0008 */
[----:B------:R-:W-:Y:S01]  /*c6c20*/  IMAD.MOV.U32 R54, RZ, RZ, R34 ;  /* 0x000000ffff367224 */ /* 0x000fe200078e0022 */
[----:B------:R-:W-:Y:S01]  /*c6c30*/  STL.64 [R1+0x34b0], R58 ;  /* 0x0034b03a01007387 */ /* 0x000fe20000100a00 */
[----:B------:R-:W-:Y:S02]  /*c6c40*/  IMAD.MOV.U32 R55, RZ, RZ, R159 ;  /* 0x000000ffff377224 */ /* 0x000fe400078e009f */
[----:B------:R-:W-:Y:S02]  /*c6c50*/  IMAD.MOV.U32 R50, RZ, RZ, R9 ;  /* 0x000000ffff327224 */ /* 0x000fe400078e0009 */
[----:B------:R3:W5:Y:S01]  /*c6c60*/  LDL.LU R8, [R1+0x44e0] ;  /* 0x0044e00001087983 */ /* 0x0007620000300800 */
[----:B------:R3:W5:Y:S01]  /*c6c70*/  LDL.LU R9, [R1+0x44dc] ;  /* 0x0044dc0001097983 */ /* 0x0007620000300800 */
[----:B------:R-:W-:Y:S01]  /*c6c80*/  STL.64 [R1+0x34a8], R56 ;  /* 0x0034a83801007387 */ /* 0x000fe20000100a00 */
[----:B------:R-:W-:Y:S01]  /*c6c90*/  MOV R49, R10 ;  /* 0x0000000a00317202 */ /* 0x000fe20000000f00 */
[----:B------:R-:W-:-:S02]  /*c6ca0*/  IMAD.MOV.U32 R53, RZ, RZ, R35 ;  /* 0x000000ffff357224 */ /* 0x000fc400078e0023 */
[----:B------:R-:W-:Y:S01]  /*c6cb0*/  IMAD.MOV.U32 R48, RZ, RZ, R11 ;  /* 0x000000ffff307224 */ /* 0x000fe200078e000b */
[----:B------:R3:W5:Y:S01]  /*c6cc0*/  LDL.LU R10, [R1+0x44d8] ;  /* 0x0044d800010a7983 */ /* 0x0007620000300800 */
[----:B------:R3:W5:Y:S02]  /*c6cd0*/  LDL.LU R11, [R1+0x44d4] ;  /* 0x0044d400010b7983 */ /* 0x0007640000300800 */
[----:B------:R-:W-:Y:S02]  /*c6ce0*/  STL.64 [R1+0x34a0], R54 ;  /* 0x0034a03601007387 */ /* 0x000fe40000100a00 */
[----:B------:R-:W-:Y:S02]  /*c6cf0*/  IMAD.MOV.U32 R47, RZ, RZ, R12 ;  /* 0x000000ffff2f7224 */ /* 0x000fe400078e000c */
[----:B------:R-:W-:Y:S01]  /*c6d00*/  IMAD.MOV.U32 R46, RZ, RZ, R13 ;  /* 0x000000ffff2e7224 */ /* 0x000fe200078e000d */
[----:B------:R3:W5:Y:S01]  /*c6d10*/  LDL.LU R12, [R1+0x44d0] ;  /* 0x0044d000010c7983 */ /* 0x0007620000300800 */
[----:B------:R3:W5:Y:S02]  /*c6d20*/  LDL.LU R13, [R1+0x44cc] ;  /* 0x0044cc00010d7983 */ /* 0x0007640000300800 */
[----:B------:R-:W-:Y:S02]  /*c6d30*/  STL.64 [R1+0x3498], R52 ;  /* 0x0034983401007387 */ /* 0x000fe40000100a00 */
[----:B------:R-:W-:Y:S01]  /*c6d40*/  IMAD.MOV.U32 R45, RZ, RZ, R14 ;  /* 0x000000ffff2d7224 */ /* 0x000fe200078e000e */
[----:B------:R3:W-:Y:S01]  /*c6d50*/  LDGSTS.E [R3+0x72600], [R82.64], P0 ;  /* 0x7260000052037fae */ /* 0x0007e20008121844 */
[----:B------:R-:W-:-:S03]  /*c6d60*/  IMAD.MOV.U32 R44, RZ, RZ, R15 ;  /* 0x000000ffff2c7224 */ /* 0x000fc600078e000f */
[----:B------:R3:W5:Y:S01]  /*c6d70*/  LDL.LU R14, [R1+0x44c8] ;  /* 0x0044c800010e7983 */ /* 0x0007620000300800 */
[----:B------:R3:W-:Y:S02]  /*c6d80*/  LDGSTS.E [R3+0x72e00], [R80.64], P0 ;  /* 0x72e0000050037fae */ /* 0x0007e40008121844 */
[----:B------:R3:W5:Y:S02]  /*c6d90*/  LDL.LU R15, [R1+0x44c4] ;  /* 0x0044c400010f7983 */ /* 0x0007640000300800 */
[----:B------:R3:W-:Y:S01]  /*c6da0*/  LDGSTS.E [R3+0x73600], [R78.64], P0 ;  /* 0x736000004e037fae */ /* 0x0007e20008121844 */
[----:B------:R-:W-:Y:S01]  /*c6db0*/  STL.64 [R1+0x3490], R50 ;  /* 0x0034903201007387 */ /* 0x000fe20000100a00 */
[----:B------:R-:W-:-:S03]  /*c6dc0*/  IMAD.MOV.U32 R43, RZ, RZ, R16 ;  /* 0x000000ffff2b7224 */ /* 0x000fc600078e0010 */
[----:B------:R3:W-:Y:S01]  /*c6dd0*/  LDGSTS.E [R3+0x73e00], [R76.64], P0 ;  /* 0x73e000004c037fae */ /* 0x0007e20008121844 */
[----:B------:R-:W-:Y:S01]  /*c6de0*/  MOV R42, R17 ;  /* 0x00000011002a7202 */ /* 0x000fe20000000f00 */
[----:B------:R3:W5:Y:S02]  /*c6df0*/  LDL.LU R16, [R1+0x44c0] ;  /* 0x0044c00001107983 */ /* 0x0007640000300800 */
[----:B------:R3:W-:Y:S01]  /*c6e00*/  LDGSTS.E [R3+0x74600], [R74.64], P0 ;  /* 0x746000004a037fae */ /* 0x0007e20008121844 */
[----:B------:R3:W5:Y:S04]  /*c6e10*/  LDL.LU R17, [R1+0x44bc] ;  /* 0x0044bc0001117983 */ /* 0x0007680000300800 */
[----:B------:R3:W-:Y:S01]  /*c6e20*/  LDGSTS.E [R3+0x74e00], [R72.64], P0 ;  /* 0x74e0000048037fae */ /* 0x0007e20008121844 */
[----:B------:R-:W-:Y:S02]  /*c6e30*/  STL.64 [R1+0x3488], R48 ;  /* 0x0034883001007387 */ /* 0x000fe40000100a00 */
[----:B------:R-:W-:-:S02]  /*c6e40*/  IMAD.MOV.U32 R35, RZ, RZ, R18 ;  /* 0x000000ffff237224 */ /* 0x000fc400078e0012 */
[----:B------:R3:W-:Y:S02]  /*c6e50*/  LDGSTS.E [R3+0x75600], [R70.64], P0 ;  /* 0x7560000046037fae */ /* 0x0007e40008121844 */
[----:B------:R-:W-:Y:S01]  /*c6e60*/  IMAD.MOV.U32 R34, RZ, RZ, R19 ;  /* 0x000000ffff227224 */ /* 0x000fe200078e0013 */
[----:B------:R3:W5:Y:S04]  /*c6e70*/  LDL.LU R18, [R1+0x44b8] ;  /* 0x0044b80001127983 */ /* 0x0007680000300800 */
[----:B------:R3:W-:Y:S01]  /*c6e80*/  LDGSTS.E [R3+0x75e00], [R68.64], P0 ;  /* 0x75e0000044037fae */ /* 0x0007e20008121844 */
[----:B------:R3:W5:Y:S02]  /*c6e90*/  LDL.LU R19, [R1+0x44b4] ;  /* 0x0044b40001137983 */ /* 0x0007640000300800 */
[----:B------:R3:W-:Y:S02]  /*c6ea0*/  LDGSTS.E [R3+0x76600], [R66.64], P0 ;  /* 0x7660000042037fae */ /* 0x0007e40008121844 */
[----:B------:R-:W-:Y:S01]  /*c6eb0*/  STL.64 [R1+0x3480], R46 ;  /* 0x0034802e01007387 */ /* 0x000fe20000100a00 */
[----:B------:R-:W-:Y:S01]  /*c6ec0*/  MOV R41, R20 ;  /* 0x0000001400297202 */ /* 0x000fe20000000f00 */
        /* <DEDUP_REMOVED lines=9> */
[----:B------:R-:W-:Y:S02]  /*c6f60*/  IMAD.MOV.U32 R38, RZ, RZ, R23 ;  /* 0x000000ffff267224 */ /* 0x000fe400078e0017 */
        /* <DEDUP_REMOVED lines=12> */
[----:B------:R4:W-:Y:S02]  /*c7030*/  STL.64 [R1+0x3468], R34 ;  /* 0x0034682201007387 */ /* 0x0009e40000100a00 */
[----:B------:R-:W-:Y:S01]  /*c7040*/  IMAD.MOV.U32 R33, RZ, RZ, R26 ;  /* 0x000000ffff217224 */ /* 0x000fe200078e001a */
[----:B------:R3:W-:Y:S01]  /*c7050*/  LDGSTS.E [R3+0x7b600], [R46.64], P0 ;  /* 0x7b6000002e037fae */ /* 0x0007e20008121844 */
[----:B------:R-:W-:-:S03]  /*c7060*/  MOV R32, R27 ;  /* 0x0000001b00207202 */ /* 0x000fc60000000f00 */
        /* <DEDUP_REMOVED lines=9> */
[----:B------:R3:W5:Y:S01]  /*c7100*/  LDL.LU R29, [R1+0x448c] ;  /* 0x00448c00011d7983 */ /* 0x0007620000300800 */
[----:B------:R-:W-:Y:S01]  /*c7110*/  STL.64 [R1+0x3458], R38 ;  /* 0x0034582601007387 */ /* 0x000fe20000100a00 */
[----:B-1----:R-:W-:Y:S01]  /*c7120*/  MOV R5, R30 ;  /* 0x0000001e00057202 */ /* 0x002fe20000000f00 */
[----:B------:R-:W-:Y:S02]  /*c7130*/  IMAD.MOV.U32 R4, RZ, RZ, R31 ;  /* 0x000000ffff047224 */ /* 0x000fe400078e001f */
[----:B------:R3:W5:Y:S01]  /*c7140*/  LDL.LU R30, [R1+0x4488] ;  /* 0x00448800011e7983 */ /* 0x0007620000300800 */
[----:B------:R3:W-:Y:S04]  /*c7150*/  LDGSTS.E [R3+0x7d600], [R40.64], P0 ;  /* 0x7d60000028037fae */ /* 0x0007e80008121844 */
[----:B------:R3:W5:Y:S01]  /*c7160*/  LDL.LU R31, [R1+0x4484] ;  /* 0x00448400011f7983 */ /* 0x0007620000300800 */
[----:B------:R3:W-:Y:S02]  /*c7170*/  LDGSTS.E [R3+0x7de00], [R38.64], P0 ;  /* 0x7de0000026037fae */ /* 0x0007e40008121844 */
[----:B----4-:R-:W-:Y:S01]  /*c7180*/  IMAD.MOV.U32 R35, RZ, RZ, 0x3f ;  /* 0x0000003fff237424 */ /* 0x010fe200078e00ff */
[----:B------:R-:W-:Y:S04]  /*c7190*/  STL.64 [R1+0x3450], R36 ;  /* 0x0034502401007387 */ /* 0x000fe80000100a00 */
[----:B------:R3:W-:Y:S01]  /*c71a0*/  LDGSTS.E [R3+0x7e600], [R36.64], P0 ;  /* 0x7e60000024037fae */ /* 0x0007e20008121844 */
[----:B------:R-:W-:Y:S02]  /*c71b0*/  STL.64 [R1+0x3448], R32 ;  /* 0x0034482001007387 */ /* 0x000fe40000100a00 */
[----:B------:R3:W-:Y:S01]  /*c71c0*/  LDGSTS.E [R3+0x7ee00], [R32.64], P0 ;  /* 0x7ee0000020037fae */ /* 0x0007e20008121844 */
[----:B------:R-:W-:Y:S01]  /*c71d0*/  IADD3 R35, R35, c[0x0][0x180], RZ ;  /* 0x0000600023237a10 */ /* 0x000fe20007ffe0ff */
[----:B------:R-:W-:Y:S04]  /*c71e0*/  STL.64 [R1+0x35b8], R6 ;  /* 0x0035b80601007387 */ /* 0x000fe80000100a00 */
[----:B------:R3:W-:Y:S01]  /*c71f0*/  LDGSTS.E [R3+0x7f600], [R6.64], P0 ;  /* 0x7f60000006037fae */ /* 0x0007e20008121844 */
[----:B------:R1:W-:Y:S02]  /*c7200*/  STL.64 [R1+0x35c0], R4 ;  /* 0x0035c00401007387 */ /* 0x0003e40000100a00 */
[----:B------:R1:W-:Y:S02]  /*c7210*/  LDGSTS.E [R3+0x7fe00], [R4.64], P0 ;  /* 0x7fe0000004037fae */ /* 0x0003e40008121844 */
[----:B------:R-:W0:Y:S01]  /*c7220*/  LDGDEPBAR ;  /* 0x00000000000079af */ /* 0x000e220000000000 */
[----:B-1----:R-:W-:-:S04]  /*c7230*/  SHF.R.S32.HI R4, RZ, 0x1f, R35 ;  /* 0x0000001fff047819 */ /* 0x002fc80000011423 */
[----:B------:R-:W-:-:S04]  /*c7240*/  LEA.HI R4, R4, R35, RZ, 0x6 ;  /* 0x0000002304047211 */ /* 0x000fc800078f30ff */
[----:B------:R-:W-:Y:S02]  /*c7250*/  SHF.R.S32.HI R4, RZ, 0x6, R4 ;  /* 0x00000006ff047819 */ /* 0x000fe40000011404 */
[----:B--2---:R-:W-:-:S04]  /*c7260*/  IADD3 R252, R252, 0x1, RZ ;  /* 0x00000001fcfc7810 */ /* 0x004fc80007ffe0ff */
[----:B------:R-:W-:Y:S01]  /*c7270*/  ISETP.NE.U32.AND P0, PT, R252, R4, PT ;  /* 0x00000004fc00720c */ /* 0x000fe20003f05070 */
[----:B------:R1:W-:Y:S04]  /*c7280*/  STL [R1+0x3a38], R252 ;  /* 0x003a38fc01007387 */ /* 0x0003e80000100800 */
[----:B-1----:R3:W5:Y:S08]  /*c7290*/  LDL.LU R252, [R1+0x4480] ;  /* 0x0044800001fc7983 */ /* 0x0027700000300800 */
[----:B------:R-:W-:Y:S01]  /*c72a0*/  @!P0 CALL.REL.NOINC `(.L_x_1) ;  /* 0x0000001000008944 */ /* 0x000fe20003c00000 */
[----:B------:R-:W-:Y:S05]  /*c72b0*/  BRA `(.L_x_2) ;  /* 0xfff743d000007947 */ /* 0x000fea000383ffff */
.L_x_1:
[----:B---3--:R-:W2:Y:S04]  /*c72c0*/  LDL.LU R7, [R1+0x4474] ;  /* 0x0044740001077983 */ /* 0x008ea80000300800 */
[----:B------:R-:W3:Y:S01]  /*c72d0*/  S2R R32, SR_TID.X ;  /* 0x0000000000207919 */ /* 0x000ee20000002100 */
[----:B-----5:R-:W-:Y:S01]  /*c72e0*/  IADD3 R4, R252, 0x2, RZ ;  /* 0x00000002fc047810 */ /* 0x020fe20007ffe0ff */
[----:B------:R-:W-:-:S04]  /*c72f0*/  DEPBAR.LE SB0, 0x0 ;  /* 0x000080000000791a */ /* 0x000fc80000000000 */
[----:B------:R-:W-:Y:S02]  /*c7300*/  ISETP.GE.AND P0, PT, R4, c[0x0][0x17c], PT ;  /* 0x00005f0004007a0c */ /* 0x000fe40003f06270 */
[----:B------:R-:W4:Y:S01]  /*c7310*/  LDL.LU R4, [R1+0x8c0] ;  /* 0x0008c00001047983 */ /* 0x000f220000300800 */
[C---:B-1-3--:R-:W-:Y:S02]  /*c7320*/  IMAD.SHL.U32 R0, R32.reuse, 0x200, RZ ;  /* 0x0000020020007824 */ /* 0x04afe400078e00ff */
[C---:B------:R-:W-:Y:S01]  /*c7330*/  IMAD.SHL.U32 R2, R32.reuse, 0x20, RZ ;  /* 0x0000002020027824 */ /* 0x040fe200078e00ff */
[----:B------:R-:W-:Y:S02]  /*c7340*/  SHF.L.U32 R5, R32, 0xb, RZ ;  /* 0x0000000b20057819 */ /* 0x000fe400000006ff */
[----:B------:R-:W-:Y:S01]  /*c7350*/  LOP3.LUT R0, R0, 0x3000, RZ, 0xc0, !PT ;  /* 0x0000300000007812 */ /* 0x000fe200078ec0ff */
[----:B------:R-:W-:Y:S01]  /*c7360*/  IMAD.SHL.U32 R6, R32, 0x4, RZ ;  /* 0x0000000420067824 */ /* 0x000fe200078e00ff */
[----:B------:R-:W-:-:S02]  /*c7370*/  LOP3.LUT R5, R5, 0x3000, RZ, 0xc0, !PT ;  /* 0x0000300005057812 */ /* 0x000fc400078ec0ff */
[----:B------:R-:W-:Y:S02]  /*c7380*/  LOP3.LUT R0, R0, 0x60, R2, 0xf8, !PT ;  /* 0x0000006000007812 */ /* 0x000fe400078ef802 */
[----:B------:R-:W-:Y:S02]  /*c7390*/  LOP3.LUT R32, R32, 0x7f, RZ, 0xc0, !PT ;  /* 0x0000007f20207812 */ /* 0x000fe400078ec0ff */
[----:B------:R-:W-:-:S03]  /*c73a0*/  LOP3.LUT R2, R0, 0x170, R6, 0x78, !PT ;  /* 0x0000017000027812 */ /* 0x000fc600078e7806 */
[----:B------:R-:W-:Y:S01]  /*c73b0*/  IMAD R0, R32, 0x10, R5 ;  /* 0x0000001020007824 */ /* 0x000fe200078e0205 */
[----:B------:R-:W-:Y:S06]  /*c73c0*/  BAR.SYNC.DEFER_BLOCKING 0x0 ;  /* 0x0000000000007b1d */ /* 0x000fec0000010000 */
[----:B------:R-:W4:Y:S04]  /*c73d0*/  LDL.LU R5, [R1+0x8c4] ;  /* 0x0008c40001057983 */ /* 0x000f280000300800 */
[----:B------:R-:W4:Y:S01]  /*c73e0*/  LDL.LU R6, [R1+0xfb0] ;  /* 0x000fb00001067983 */ /* 0x000f220000300800 */
[----:B--2---:R-:W-:-:S03]  /*c73f0*/  IMAD.IADD R2, R2, 0x1, R7 ;  /* 0x0000000102027824 */ /* 0x004fc600078e0207 */
[----:B------:R-:W4:Y:S04]  /*c7400*/  LDL.LU R7, [R1+0xfb4] ;  /* 0x000fb40001077983 */ /* 0x000f280000300800 */
[----:B------:R-:W2:Y:S04]  /*c7410*/  LDL.LU R36, [R1+0x8c8] ;  /* 0x0008c80001247983 */ /* 0x000ea80000300800 */
[----:B------:R-:W2:Y:S01]  /*c7420*/  LDL.LU R37, [R1+0x8cc] ;  /* 0x0008cc0001257983 */ /* 0x000ea20000300800 */
[----:B------:R-:W-:-:S03]  /*c7430*/  MOV R42, R24 ;  /* 0x00000018002a7202 */ /* 0x000fc60000000f00 */
[----:B------:R-:W2:Y:S01]  /*c7440*/  LDL.LU R38, [R1+0xfb8] ;  /* 0x000fb80001267983 */ /* 0x000ea20000300800 */
[----:B------:R-:W-:-:S03]  /*c7450*/  IMAD.MOV.U32 R43, RZ, RZ, R25 ;  /* 0x000000ffff2b7224 */ /* 0x000fc600078e0019 */
[----:B------:R-:W2:Y:S01]  /*c7460*/  LDL.LU R39, [R1+0xfbc] ;  /* 0x000fbc0001277983 */ /* 0x000ea20000300800 */
        /* <DEDUP_REMOVED lines=8> */
[----:B------:R-:W2:Y:S04]  /*c74f0*/  LDL.LU R28, [R1+0x8a8] ;  /* 0x0008a800011c7983 */ /* 0x000ea80000300800 */
[----:B------:R-:W2:Y:S04]  /*c7500*/  LDL.LU R29, [R1+0x8ac] ;  /* 0x0008ac00011d7983 */ /* 0x000ea80000300800 */
[----:B------:R-:W2:Y:S04]  /*c7510*/  LDL.LU R30, [R1+0xdd8] ;  /* 0x000dd800011e7983 */ /* 0x000ea80000300800 */
[----:B------:R1:W-:Y:S04]  /*c7520*/  STS.128 [R2+0x80], R24 ;  /* 0x0000801802007388 */ /* 0x0003e80000000c00 */
[----:B------:R-:W2:Y:S04]  /*c7530*/  LDL.LU R31, [R1+0xddc] ;  /* 0x000ddc00011f7983 */ /* 0x000ea80000300800 */
[----:B-1----:R-:W3:Y:S04]  /*c7540*/  LDL.LU R24, [R1+0x880] ;  /* 0x0008800001187983 */ /* 0x002ee80000300800 */
[----:B------:R-:W3:Y:S04]  /*c7550*/  LDL.LU R25, [R1+0x884] ;  /* 0x0008840001197983 */ /* 0x000ee80000300800 */
[----:B------:R-:W3:Y:S04]  /*c7560*/  LDL.LU R26, [R1+0xbf0] ;  /* 0x000bf000011a7983 */ /* 0x000ee80000300800 */
[----:B------:R-:W3:Y:S04]  /*c7570*/  LDL.LU R27, [R1+0xbf4] ;  /* 0x000bf400011b7983 */ /* 0x000ee80000300800 */
[----:B----4-:R1:W-:Y:S04]  /*c7580*/  STS.128 [R2+0x200], R4 ;  /* 0x0002000402007388 */ /* 0x0103e80000000c00 */
[----:B-1----:R-:W4:Y:S04]  /*c7590*/  LDL.LU R4, [R1+0x888] ;  /* 0x0008880001047983 */ /* 0x002f280000300800 */
[----:B------:R-:W4:Y:S04]  /*c75a0*/  LDL.LU R5, [R1+0x88c] ;  /* 0x00088c0001057983 */ /* 0x000f280000300800 */
[----:B------:R-:W4:Y:S04]  /*c75b0*/  LDL.LU R6, [R1+0xbf8] ;  /* 0x000bf80001067983 */ /* 0x000f280000300800 */
[----:B------:R-:W4:Y:S04]  /*c75c0*/  LDL.LU R7, [R1+0xbfc] ;  /* 0x000bfc0001077983 */ /* 0x000f280000300800 */
[----:B--2---:R1:W-:Y:S04]  /*c75d0*/  STS.128 [R2+0x480], R28 ;  /* 0x0004801c02007388 */ /* 0x0043e80000000c00 */
[----:B-1----:R-:W2:Y:S04]  /*c75e0*/  LDL.LU R28, [R1+0x860] ;  /* 0x00086000011c7983 */ /* 0x002ea80000300800 */
[----:B------:R-:W2:Y:S04]  /*c75f0*/  LDL.LU R29, [R1+0x864] ;  /* 0x00086400011d7983 */ /* 0x000ea80000300800 */
[----:B------:R-:W2:Y:S04]  /*c7600*/  LDL.LU R30, [R1+0xa10] ;  /* 0x000a1000011e7983 */ /* 0x000ea80000300800 */
[----:B---3--:R1:W-:Y:S04]  /*c7610*/  STS.128 [R2+0x600], R24 ;  /* 0x0006001802007388 */ /* 0x0083e80000000c00 */
[----:B------:R-:W2:Y:S04]  /*c7620*/  LDL.LU R31, [R1+0xa14] ;  /* 0x000a1400011f7983 */ /* 0x000ea80000300800 */
[----:B-1----:R-:W3:Y:S04]  /*c7630*/  LDL.LU R24, [R1+0x868] ;  /* 0x0008680001187983 */ /* 0x002ee80000300800 */
[----:B------:R-:W3:Y:S04]  /*c7640*/  LDL.LU R25, [R1+0x86c] ;  /* 0x00086c0001197983 */ /* 0x000ee80000300800 */
[----:B------:R-:W3:Y:S04]  /*c7650*/  LDL.LU R26, [R1+0xa18] ;  /* 0x000a1800011a7983 */ /* 0x000ee80000300800 */
[----:B------:R-:W3:Y:S04]  /*c7660*/  LDL.LU R27, [R1+0xa1c] ;  /* 0x000a1c00011b7983 */ /* 0x000ee80000300800 */
[----:B------:R-:W-:Y:S04]  /*c7670*/  STS.128 [R2], R40 ;  /* 0x0000002802007388 */ /* 0x000fe80000000c00 */
[----:B------:R-:W-:Y:S04]  /*c7680*/  STS.128 [R2+0x280], R36 ;  /* 0x0002802402007388 */ /* 0x000fe80000000c00 */
[----:B------:R-:W-:Y:S01]  /*c7690*/  STS.128 [R2+0x400], R32 ;  /* 0x0004002002007388 */ /* 0x000fe20000000c00 */
[----:B------:R-:W-:-:S02]  /*c76a0*/  LOP3.LUT R200, R0, 0x20, RZ, 0x3c, !PT ;  /* 0x0000002000c87812 */ /* 0x000fc400078e3cff */
[----:B------:R-:W-:Y:S01]  /*c76b0*/  LOP3.LUT R208, R0, 0x40, RZ, 0x3c, !PT ;  /* 0x0000004000d07812 */ /* 0x000fe200078e3cff */
[----:B----4-:R1:W-:Y:S04]  /*c76c0*/  STS.128 [R2+0x680], R4 ;  /* 0x0006800402007388 */ /* 0x0103e80000000c00 */
[----:B------:R-:W-:Y:S06]  /*c76d0*/  BAR.SYNC.DEFER_BLOCKING 0x0 ;  /* 0x0000000000007b1d */ /* 0x000fec0000010000 */
[----:B-1----:R-:W2:Y:S04]  /*c76e0*/  LDL.LU R4, [R1+0x7a0] ;  /* 0x0007a00001047983 */ /* 0x002ea80000300800 */
[----:B------:R-:W2:Y:S04]  /*c76f0*/  LDL.LU R5, [R1+0x7a4] ;  /* 0x0007a40001057983 */ /* 0x000ea80000300800 */
[----:B------:R-:W2:Y:S04]  /*c7700*/  LDL.LU R6, [R1+0x790] ;  /* 0x0007900001067983 */ /* 0x000ea80000300800 */
[----:B------:R-:W2:Y:S04]  /*c7710*/  LDL.LU R7, [R1+0x794] ;  /* 0x0007940001077983 */ /* 0x000ea80000300800 */
[----:B------:R-:W1:Y:S04]  /*c7720*/  LDS.128 R36, [R0] ;  /* 0x0000000000247984 */ /* 0x000e680000000c00 */
[----:B------:R-:W2:Y:S04]  /*c7730*/  LDS.128 R32, [R0+0x800] ;  /* 0x0008000000207984 */ /* 0x000ea80000000c00 */
[----:B------:R-:W2:Y:S04]  /*c7740*/  LDS.128 R40, [R200] ;  /* 0x00000000c8287984 */ /* 0x000ea80000000c00 */
[----:B-1----:R-:W-:Y:S04]  /*c7750*/  STL.64 [R1+0x90], R36 ;  /* 0x0000902401007387 */ /* 0x002fe80000100a00 */
[----:B------:R-:W-:Y:S04]  /*c7760*/  STL.64 [R1+0x98], R38 ;  /* 0x0000982601007387 */ /* 0x000fe80000100a00 */
[----:B------:R-:W1:Y:S04]  /*c7770*/  LDS.128 R36, [R200+0x800] ;  /* 0x00080000c8247984 */ /* 0x000e680000000c00 */
[----:B--2---:R-:W-:Y:S04]  /*c7780*/  STL.64 [R1+0x1c0], R32 ;  /* 0x0001c02001007387 */ /* 0x004fe80000100a00 */
[----:B------:R-:W-:Y:S04]  /*c7790*/  STL.64 [R1+0x1c8], R34 ;  /* 0x0001c82201007387 */ /* 0x000fe80000100a00 */
[----:B------:R-:W2:Y:S01]  /*c77a0*/  LDS.128 R32, [R208] ;  /* 0x00000000d0207984 */ /* 0x000ea20000000c00 */
[----:B------:R-:W-:-:S04]  /*c77b0*/  IADD3 R3, R252, 0x1, RZ ;  /* 0x00000001fc037810 */ /* 0x000fc80007ffe0ff */
[----:B------:R-:W-:Y:S01]  /*c77c0*/  ISETP.GE.AND P1, PT, R3, c[0x0][0x17c], PT ;  /* 0x00005f0003007a0c */ /* 0x000fe20003f26270 */
[----:B------:R-:W-:Y:S01]  /*c77d0*/  STL.64 [R1+0xe0], R40 ;  /* 0x0000e02801007387 */ /* 0x000fe20000100a00 */
[----:B------:R-:W-:-:S03]  /*c77e0*/  LOP3.LUT R3, R0, 0x60, RZ, 0x3c, !PT ;  /* 0x0000006000037812 */ /* 0x000fc600078e3cff */
[----:B------:R-:W-:Y:S04]  /*c77f0*/  STL.64 [R1+0xe8], R42 ;  /* 0x0000e82a01007387 */ /* 0x000fe80000100a00 */
[----:B------:R-:W3:Y:S04]  /*c7800*/  LDS.128 R40, [R208+0x800] ;  /* 0x00080000d0287984 */ /* 0x000ee80000000c00 */
[----:B-1----:R-:W-:Y:S04]  /*c7810*/  STL.64 [R1+0x1e0], R36 ;  /* 0x0001e02401007387 */ /* 0x002fe80000100a00 */
[----:B------:R-:W-:Y:S04]  /*c7820*/  STL.64 [R1+0x1e8], R38 ;  /* 0x0001e82601007387 */ /* 0x000fe80000100a00 */
[----:B------:R-:W1:Y:S04]  /*c7830*/  LDS.128 R36, [R3] ;  /* 0x0000000003247984 */ /* 0x000e680000000c00 */
[----:B--2---:R-:W-:Y:S04]  /*c7840*/  STL.64 [R1+0x140], R32 ;  /* 0x0001402001007387 */ /* 0x004fe80000100a00 */
[----:B------:R-:W-:Y:S04]  /*c7850*/  STL.64 [R1+0x148], R34 ;  /* 0x0001482201007387 */ /* 0x000fe80000100a00 */
[----:B------:R-:W2:Y:S04]  /*c7860*/  LDS.128 R32, [R3+0x800] ;  /* 0x0008000003207984 */ /* 0x000ea80000000c00 */
[----:B------:R-:W-:Y:S06]  /*c7870*/  BAR.SYNC.DEFER_BLOCKING 0x0 ;  /* 0x0000000000007b1d */ /* 0x000fec0000010000 */
[----:B---3--:R-:W-:Y:S04]  /*c7880*/  STL.64 [R1+0x210], R40 ;  /* 0x0002102801007387 */ /* 0x008fe80000100a00 */
[----:B------:R-:W-:Y:S04]  /*c7890*/  STL.64 [R1+0x218], R42 ;  /* 0x0002182a01007387 */ /* 0x000fe80000100a00 */
[----:B-1----:R1:W-:Y:S04]  /*c78a0*/  STL.64 [R1+0x180], R36 ;  /* 0x0001802401007387 */ /* 0x0023e80000100a00 */
[----:B------:R3:W-:Y:S04]  /*c78b0*/  STL.64 [R1+0x188], R38 ;  /* 0x0001882601007387 */ /* 0x0007e80000100a00 */
[----:B--2---:R2:W-:Y:S04]  /*c78c0*/  STL.64 [R1+0x240], R32 ;  /* 0x0002402001007387 */ /* 0x0045e80000100a00 */
[----:B------:R2:W-:Y:S04]  /*c78d0*/  STL.64 [R1+0x248], R34 ;  /* 0x0002482201007387 */ /* 0x0005e80000100a00 */
[----:B-1----:R-:W4:Y:S04]  /*c78e0*/  LDL.LU R36, [R1+0x7a8] ;  /* 0x0007a80001247983 */ /* 0x002f280000300800 */
[----:B------:R-:W4:Y:S04]  /*c78f0*/  LDL.LU R37, [R1+0x7ac] ;  /* 0x0007ac0001257983 */ /* 0x000f280000300800 */
[----:B---3--:R-:W4:Y:S04]  /*c7900*/  LDL.LU R38, [R1+0x798] ;  /* 0x0007980001267983 */ /* 0x008f280000300800 */
[----:B------:R-:W4:Y:S04]  /*c7910*/  LDL.LU R39, [R1+0x79c] ;  /* 0x00079c0001277983 */ /* 0x000f280000300800 */
[----:B--2---:R-:W2:Y:S04]  /*c7920*/  LDL.LU R32, [R1+0x1440] ;  /* 0x0014400001207983 */ /* 0x004ea80000300800 */
[----:B------:R-:W2:Y:S04]  /*c7930*/  LDL.LU R33, [R1+0x1444] ;  /* 0x0014440001217983 */ /* 0x000ea80000300800 */
[----:B------:R-:W2:Y:S04]  /*c7940*/  LDL.LU R34, [R1+0x1480] ;  /* 0x0014800001227983 */ /* 0x000ea80000300800 */
[----:B------:R1:W-:Y:S04]  /*c7950*/  STS.128 [R2], R28 ;  /* 0x0000001c02007388 */ /* 0x0003e80000000c00 */
[----:B------:R-:W2:Y:S04]  /*c7960*/  LDL.LU R35, [R1+0x1484] ;  /* 0x0014840001237983 */ /* 0x000ea80000300800 */
[----:B------:R3:W-:Y:S04]  /*c7970*/  STS.128 [R2+0x80], R24 ;  /* 0x0000801802007388 */ /* 0x0007e80000000c00 */
[----:B-1----:R-:W2:Y:S04]  /*c7980*/  LDL.LU R28, [R1+0x1448] ;  /* 0x00144800011c7983 */ /* 0x002ea80000300800 */
[----:B------:R-:W2:Y:S04]  /*c7990*/  LDL.LU R29, [R1+0x144c] ;  /* 0x00144c00011d7983 */ /* 0x000ea80000300800 */
[----:B------:R-:W2:Y:S04]  /*c79a0*/  LDL.LU R30, [R1+0x1488] ;  /* 0x00148800011e7983 */ /* 0x000ea80000300800 */
[----:B------:R-:W2:Y:S04]  /*c79b0*/  LDL.LU R31, [R1+0x148c] ;  /* 0x00148c00011f7983 */ /* 0x000ea80000300800 */
[----:B---3--:R-:W3:Y:S04]  /*c79c0*/  LDL.LU R24, [R1+0x1890] ;  /* 0x0018900001187983 */ /* 0x008ee80000300800 */
[----:B------:R-:W3:Y:S04]  /*c79d0*/  LDL.LU R25, [R1+0x1894] ;  /* 0x0018940001197983 */ /* 0x000ee80000300800 */
[----:B------:R-:W3:Y:S04]  /*c79e0*/  LDL.LU R26, [R1+0x18c0] ;  /* 0x0018c000011a7983 */ /* 0x000ee80000300800 */
[----:B------:R-:W3:Y:S04]  /*c79f0*/  LDL.LU R27, [R1+0x18c4] ;  /* 0x0018c400011b7983 */ /* 0x000ee80000300800 */
[----:B------:R1:W-:Y:S04]  /*c7a00*/  STS.128 [R2+0x200], R4 ;  /* 0x0002000402007388 */ /* 0x0003e80000000c00 */
        /* <DEDUP_REMOVED lines=14> */
[----:B----4-:R1:W-:Y:S04]  /*c7af0*/  STS.128 [R2+0x680], R4 ;  /* 0x0006800402007388 */ /* 0x0103e80000000c00 */
[----:B-1----:R-:W3:Y:S04]  /*c7b00*/  LDL.LU R4, [R1+0x1db0] ;  /* 0x001db00001047983 */ /* 0x002ee80000300800 */
[----:B------:R-:W3:Y:S04]  /*c7b10*/  LDL.LU R5, [R1+0x1db4] ;  /* 0x001db40001057983 */ /* 0x000ee80000300800 */
[----:B------:R-:W3:Y:S04]  /*c7b20*/  LDL.LU R6, [R1+0x2560] ;  /* 0x0025600001067983 */ /* 0x000ee80000300800 */
[----:B------:R-:W3:Y:S04]  /*c7b30*/  LDL.LU R7, [R1+0x2564] ;  /* 0x0025640001077983 */ /* 0x000ee80000300800 */
[----:B------:R-:W-:Y:S04]  /*c7b40*/  STS.128 [R2+0x280], R36 ;  /* 0x0002802402007388 */ /* 0x000fe80000000c00 */
[----:B------:R-:W-:Y:S04]  /*c7b50*/  STS.128 [R2+0x400], R32 ;  /* 0x0004002002007388 */ /* 0x000fe80000000c00 */
[----:B------:R-:W-:Y:S06]  /*c7b60*/  BAR.SYNC.DEFER_BLOCKING 0x0 ;  /* 0x0000000000007b1d */ /* 0x000fec0000010000 */
[----:B------:R-:W1:Y:S04]  /*c7b70*/  LDS.128 R36, [R0] ;  /* 0x0000000000247984 */ /* 0x000e680000000c00 */
[----:B------:R-:W1:Y:S04]  /*c7b80*/  LDS.128 R32, [R0+0x800] ;  /* 0x0008000000207984 */ /* 0x000e680000000c00 */
[----:B------:R-:W1:Y:S04]  /*c7b90*/  LDS.128 R40, [R200] ;  /* 0x00000000c8287984 */ /* 0x000e680000000c00 */
[----:B-1----:R-:W-:Y:S04]  /*c7ba0*/  STL.64 [R1+0x50], R36 ;  /* 0x0000502401007387 */ /* 0x002fe80000100a00 */
[----:B------:R-:W-:Y:S04]  /*c7bb0*/  STL.64 [R1+0x58], R38 ;  /* 0x0000582601007387 */ /* 0x000fe80000100a00 */
[----:B------:R-:W1:Y:S04]  /*c7bc0*/  LDS.128 R36, [R200+0x800] ;  /* 0x00080000c8247984 */ /* 0x000e680000000c00 */
[----:B------:R-:W-:Y:S04]  /*c7bd0*/  STL.64 [R1+0x160], R32 ;  /* 0x0001602001007387 */ /* 0x000fe80000100a00 */
[----:B------:R-:W-:Y:S04]  /*c7be0*/  STL.64 [R1+0x168], R34 ;  /* 0x0001682201007387 */ /* 0x000fe80000100a00 */
[----:B------:R-:W1:Y:S04]  /*c7bf0*/  LDS.128 R32, [R208] ;  /* 0x00000000d0207984 */ /* 0x000e680000000c00 */
[----:B------:R-:W-:Y:S04]  /*c7c00*/  STL.64 [R1+0x80], R40 ;  /* 0x0000802801007387 */ /* 0x000fe80000100a00 */
[----:B------:R-:W-:Y:S04]  /*c7c10*/  STL.64 [R1+0x88], R42 ;  /* 0x0000882a01007387 */ /* 0x000fe80000100a00 */
[----:B------:R-:W1:Y:S04]  /*c7c20*/  LDS.128 R40, [R208+0x800] ;  /* 0x00080000d0287984 */ /* 0x000e680000000c00 */
[----:B-1----:R-:W-:Y:S04]  /*c7c30*/  STL.64 [R1+0x190], R36 ;  /* 0x0001902401007387 */ /* 0x002fe80000100a00 */
[----:B------:R-:W-:Y:S04]  /*c7c40*/  STL.64 [R1+0x198], R38 ;  /* 0x0001982601007387 */ /* 0x000fe80000100a00 */
[----:B------:R-:W1:Y:S04]  /*c7c50*/  LDS.128 R36, [R3] ;  /* 0x0000000003247984 */ /* 0x000e680000000c00 */
[----:B------:R-:W-:Y:S04]  /*c7c60*/  STL.64 [R1+0xc0], R32 ;  /* 0x0000c02001007387 */ /* 0x000fe80000100a00 */
[----:B------:R-:W-:Y:S04]  /*c7c70*/  STL.64 [R1+0xc8], R34 ;  /* 0x0000c82201007387 */ /* 0x000fe80000100a00 */
[----:B------:R-:W2:Y:S04]  /*c7c80*/  LDS.128 R32, [R3+0x800] ;  /* 0x0008000003207984 */ /* 0x000ea80000000c00 */
[----:B------:R-:W-:Y:S06]  /*c7c90*/  BAR.SYNC.DEFER_BLOCKING 0x0 ;  /* 0x0000000000007b1d */ /* 0x000fec0000010000 */
[----:B------:R-:W-:Y:S04]  /*c7ca0*/  STL.64 [R1+0x1d0], R40 ;  /* 0x0001d02801007387 */ /* 0x000fe80000100a00 */
[----:B------:R-:W-:Y:S04]  /*c7cb0*/  STL.64 [R1+0x1d8], R42 ;  /* 0x0001d82a01007387 */ /* 0x000fe80000100a00 */
[----:B-1----:R1:W-:Y:S04]  /*c7cc0*/  STL.64 [R1+0x100], R36 ;  /* 0x0001002401007387 */ /* 0x0023e80000100a00 */
[----:B------:R1:W-:Y:S04]  /*c7cd0*/  STL.64 [R1+0x108], R38 ;  /* 0x0001082601007387 */ /* 0x0003e80000100a00 */
[----:B--2---:R2:W-:Y:S04]  /*c7ce0*/  STL.64 [R1+0x1f0], R32 ;  /* 0x0001f02001007387 */ /* 0x0045e80000100a00 */
[----:B------:R2:W-:Y:S04]  /*c7cf0*/  STL.64 [R1+0x1f8], R34 ;  /* 0x0001f82201007387 */ /* 0x0005e80000100a00 */
[----:B-1----:R-:W4:Y:S04]  /*c7d00*/  LDL.LU R36, [R1+0x1db8] ;  /* 0x001db80001247983 */ /* 0x002f280000300800 */
[----:B------:R-:W4:Y:S04]  /*c7d10*/  LDL.LU R37, [R1+0x1dbc] ;  /* 0x001dbc0001257983 */ /* 0x000f280000300800 */
[----:B------:R-:W4:Y:S04]  /*c7d20*/  LDL.LU R38, [R1+0x2568] ;  /* 0x0025680001267983 */ /* 0x000f280000300800 */
[----:B------:R-:W4:Y:S04]  /*c7d30*/  LDL.LU R39, [R1+0x256c] ;  /* 0x00256c0001277983 */ /* 0x000f280000300800 */
[----:B--2---:R-:W2:Y:S04]  /*c7d40*/  LDL.LU R32, [R1+0x2050] ;  /* 0x0020500001207983 */ /* 0x004ea80000300800 */
[----:B------:R-:W2:Y:S04]  /*c7d50*/  LDL.LU R33, [R1+0x2054] ;  /* 0x0020540001217983 */ /* 0x000ea80000300800 */
[----:B------:R-:W2:Y:S04]  /*c7d60*/  LDL.LU R34, [R1+0x2380] ;  /* 0x0023800001227983 */ /* 0x000ea80000300800 */
[----:B------:R1:W-:Y:S04]  /*c7d70*/  STS.128 [R2], R28 ;  /* 0x0000001c02007388 */ /* 0x0003e80000000c00 */
[----:B------:R-:W2:Y:S04]  /*c7d80*/  LDL.LU R35, [R1+0x2384] ;  /* 0x0023840001237983 */ /* 0x000ea80000300800 */
[----:B---3--:R3:W-:Y:S04]  /*c7d90*/  STS.128 [R2+0x80], R24 ;  /* 0x0000801802007388 */ /* 0x0087e80000000c00 */
        /* <DEDUP_REMOVED lines=48> */
[----:B------:R-:W1:Y:S04]  /*c80a0*/  LDS.128 R32, [R3+0x800] ;  /* 0x0008000003207984 */ /* 0x000e680000000c00 */
[----:B------:R-:W-:Y:S06]  /*c80b0*/  BAR.SYNC.DEFER_BLOCKING 0x0 ;  /* 0x0000000000007b1d */ /* 0x000fec0000010000 */
[----:B------:R-:W-:Y:S04]  /*c80c0*/  STL.64 [R1+0x170], R40 ;  /* 0x0001702801007387 */ /* 0x000fe80000100a00 */
[----:B------:R-:W-:Y:S04]  /*c80d0*/  STL.64 [R1+0x178], R42 ;  /* 0x0001782a01007387 */ /* 0x000fe80000100a00 */
[----:B-1----:R1:W-:Y:S04]  /*c80e0*/  STL.64 [R1+0xa0], R36 ;  /* 0x0000a02401007387 */ /* 0x0023e80000100a00 */
[----:B------:R1:W-:Y:S04]  /*c80f0*/  STL.64 [R1+0xa8], R38 ;  /* 0x0000a82601007387 */ /* 0x0003e80000100a00 */
[----:B------:R1:W-:Y:S04]  /*c8100*/  STL.64 [R1+0x1b0], R32 ;  /* 0x0001b02001007387 */ /* 0x0003e80000100a00 */
[----:B------:R1:W-:Y:S04]  /*c8110*/  STL.64 [R1+0x1b8], R34 ;  /* 0x0001b82201007387 */ /* 0x0003e80000100a00 */
        /* <DEDUP_REMOVED lines=8> */
[----:B--2---:R1:W-:Y:S04]  /*c81a0*/  STS.128 [R2], R28 ;  /* 0x0000001c02007388 */ /* 0x0043e80000000c00 */
        /* <DEDUP_REMOVED lines=9> */
[----:B------:R1:W-:Y:S04]  /*c8240*/  STS.128 [R2+0x200], R4 ;  /* 0x0002000402007388 */ /* 0x0003e80000000c00 */
[----:B-1----:R-:W2:Y:S04]  /*c8250*/  LDL.LU R4, [R1+0x2028] ;  /* 0x0020280001047983 */ /* 0x002ea80000300800 */
[----:B------:R-:W2:Y:S04]  /*c8260*/  LDL.LU R5, [R1+0x202c] ;  /* 0x00202c0001057983 */ /* 0x000ea80000300800 */
[----:B------:R-:W2:Y:S04]  /*c8270*/  LDL.LU R6, [R1+0x2018] ;  /* 0x0020180001067983 */ /* 0x000ea80000300800 */
[----:B------:R-:W2:Y:S04]  /*c8280*/  LDL.LU R7, [R1+0x201c] ;  /* 0x00201c0001077983 */ /* 0x000ea80000300800 */
[----:B--2---:R1:W-:Y:S04]  /*c8290*/  STS.128 [R2+0x680], R4 ;  /* 0x0006800402007388 */ /* 0x0043e80000000c00 */
[----:B-1----:R-:W2:Y:S04]  /*c82a0*/  LDL.LU R4, [R1+0xfa0] ;  /* 0x000fa00001047983 */ /* 0x002ea80000300800 */
[----:B------:R-:W2:Y:S04]  /*c82b0*/  LDL.LU R5, [R1+0xfa4] ;  /* 0x000fa40001057983 */ /* 0x000ea80000300800 */
[----:B------:R-:W2:Y:S04]  /*c82c0*/  LDL.LU R6, [R1+0xf90] ;  /* 0x000f900001067983 */ /* 0x000ea80000300800 */
[----:B------:R-:W2:Y:S04]  /*c82d0*/  LDL.LU R7, [R1+0xf94] ;  /* 0x000f940001077983 */ /* 0x000ea80000300800 */
[----:B----4-:R-:W-:Y:S04]  /*c82e0*/  STS.128 [R2+0x280], R36 ;  /* 0x0002802402007388 */ /* 0x010fe80000000c00 */
[----:B------:R1:W-:Y:S04]  /*c82f0*/  STS.128 [R2+0x400], R32 ;  /* 0x0004002002007388 */ /* 0x0003e80000000c00 */
[----:B------:R-:W-:Y:S04]  /*c8300*/  STS.128 [R2+0x480], R28 ;  /* 0x0004801c02007388 */ /* 0x000fe80000000c00 */
[----:B---3--:R-:W-:Y:S04]  /*c8310*/  STS.128 [R2+0x600], R24 ;  /* 0x0006001802007388 */ /* 0x008fe80000000c00 */
[----:B------:R-:W-:Y:S01]  /*c8320*/  BAR.SYNC.DEFER_BLOCKING 0x0 ;  /* 0x0000000000007b1d */ /* 0x000fe20000010000 */
[----:B-1----:R-:W-:Y:S01]  /*c8330*/  IMAD.MOV.U32 R34, RZ, RZ, R16 ;  /* 0x000000ffff227224 */ /* 0x002fe200078e0010 */
[----:B------:R-:W-:Y:S01]  /*c8340*/  MOV R33, R21 ;  /* 0x0000001500217202 */ /* 0x000fe20000000f00 */
[----:B------:R-:W-:-:S02]  /*c8350*/  IMAD.MOV.U32 R35, RZ, RZ, R17 ;  /* 0x000000ffff237224 */ /* 0x000fc400078e0011 */
[----:B------:R-:W-:Y:S02]  /*c8360*/  IMAD.MOV.U32 R32, RZ, RZ, R20 ;  /* 0x000000ffff207224 */ /* 0x000fe400078e0014 */
[----:B------:R-:W-:Y:S02]  /*c8370*/  IMAD.MOV.U32 R16, RZ, RZ, R22 ;  /* 0x000000ffff107224 */ /* 0x000fe400078e0016 */
[----:B------:R-:W-:Y:S01]  /*c8380*/  IMAD.MOV.U32 R17, RZ, RZ, R23 ;  /* 0x000000ffff117224 */ /* 0x000fe200078e0017 */
[----:B------:R-:W1:Y:S04]  /*c8390*/  LDS.128 R248, [R0] ;  /* 0x0000000000f87984 */ /* 0x000e680000000c00 */
[----:B------:R-:W3:Y:S04]  /*c83a0*/  LDS.128 R20, [R0+0x800] ;  /* 0x0008000000147984 */ /* 0x000ee80000000c00 */
[----:B------:R-:W4:Y:S04]  /*c83b0*/  LDS.128 R28, [R200] ;  /* 0x00000000c81c7984 */ /* 0x000f280000000c00 */
[----:B------:R-:W4:Y:S04]  /*c83c0*/  LDS.128 R24, [R200+0x800] ;  /* 0x00080000c8187984 */ /* 0x000f280000000c00 */
[----:B-1----:R-:W-:Y:S04]  /*c83d0*/  STL [R1+0x44ac], R250 ;  /* 0x0044acfa01007387 */ /* 0x002fe80000100800 */
[----:B------:R-:W-:Y:S04]  /*c83e0*/  STL [R1+0x44a8], R251 ;  /* 0x0044a8fb01007387 */ /* 0x000fe80000100800 */
[----:B---3--:R-:W-:Y:S04]  /*c83f0*/  STL.64 [R1+0x60], R20 ;  /* 0x0000601401007387 */ /* 0x008fe80000100a00 */
[----:B------:R-:W-:Y:S04]  /*c8400*/  STL.64 [R1+0x68], R22 ;  /* 0x0000681601007387 */ /* 0x000fe80000100a00 */
[----:B------:R-:W1:Y:S04]  /*c8410*/  LDS.128 R20, [R208] ;  /* 0x00000000d0147984 */ /* 0x000e680000000c00 */
[----:B----4-:R-:W-:Y:S04]  /*c8420*/  STL.64 [R1], R28 ;  /* 0x0000001c01007387 */ /* 0x010fe80000100a00 */
[----:B------:R-:W-:Y:S04]  /*c8430*/  STL.64 [R1+0x8], R30 ;  /* 0x0000081e01007387 */ /* 0x000fe80000100a00 */
[----:B------:R-:W3:Y:S04]  /*c8440*/  LDS.128 R28, [R208+0x800] ;  /* 0x00080000d01c7984 */ /* 0x000ee80000000c00 */
[----:B------:R-:W-:Y:S04]  /*c8450*/  STL.64 [R1+0xb0], R24 ;  /* 0x0000b01801007387 */ /* 0x000fe80000100a00 */
[----:B------:R-:W-:Y:S04]  /*c8460*/  STL.64 [R1+0xb8], R26 ;  /* 0x0000b81a01007387 */ /* 0x000fe80000100a00 */
[----:B------:R-:W4:Y:S04]  /*c8470*/  LDS.128 R24, [R3] ;  /* 0x0000000003187984 */ /* 0x000f280000000c00 */
[----:B-1----:R-:W-:Y:S04]  /*c8480*/  STL.64 [R1+0x20], R20 ;  /* 0x0000201401007387 */ /* 0x002fe80000100a00 */
[----:B------:R-:W-:Y:S04]  /*c8490*/  STL.64 [R1+0x28], R22 ;  /* 0x0000281601007387 */ /* 0x000fe80000100a00 */
[----:B------:R-:W1:Y:S04]  /*c84a0*/  LDS.128 R20, [R3+0x800] ;  /* 0x0008000003147984 */ /* 0x000e680000000c00 */
[----:B------:R-:W-:Y:S06]  /*c84b0*/  BAR.SYNC.DEFER_BLOCKING 0x0 ;  /* 0x0000000000007b1d */ /* 0x000fec0000010000 */
[----:B---3--:R3:W-:Y:S04]  /*c84c0*/  STL.64 [R1+0xf0], R28 ;  /* 0x0000f01c01007387 */ /* 0x0087e80000100a00 */
[----:B------:R1:W-:Y:S04]  /*c84d0*/  STL.64 [R1+0xf8], R30 ;  /* 0x0000f81e01007387 */ /* 0x0003e80000100a00 */
[----:B----4-:R4:W-:Y:S04]  /*c84e0*/  STL.64 [R1+0x40], R24 ;  /* 0x0000401801007387 */ /* 0x0109e80000100a00 */
[----:B------:R1:W-:Y:S04]  /*c84f0*/  STL.64 [R1+0x48], R26 ;  /* 0x0000481a01007387 */ /* 0x0003e80000100a00 */
[----:B------:R-:W-:Y:S04]  /*c8500*/  STS.128 [R2+0x80], R16 ;  /* 0x0000801002007388 */ /* 0x000fe80000000c00 */
[----:B-1----:R1:W-:Y:S04]  /*c8510*/  STL.64 [R1+0x118], R22 ;  /* 0x0001181601007387 */ /* 0x0023e80000100a00 */
[----:B---3--:R-:W3:Y:S04]  /*c8520*/  LDL.LU R28, [R1+0xfa8] ;  /* 0x000fa800011c7983 */ /* 0x008ee80000300800 */
[----:B------:R-:W3:Y:S04]  /*c8530*/  LDL.LU R29, [R1+0xfac] ;  /* 0x000fac00011d7983 */ /* 0x000ee80000300800 */
[----:B------:R-:W3:Y:S04]  /*c8540*/  LDL.LU R30, [R1+0xf98] ;  /* 0x000f9800011e7983 */ /* 0x000ee80000300800 */
[----:B------:R-:W3:Y:S01]  /*c8550*/  LDL.LU R31, [R1+0xf9c] ;  /* 0x000f9c00011f7983 */ /* 0x000ee20000300800 */
[----:B------:R-:W-:-:S03]  /*c8560*/  MOV R250, R20 ;  /* 0x0000001400fa7202 */ /* 0x000fc60000000f00 */
[----:B----4-:R-:W4:Y:S01]  /*c8570*/  LDL.LU R24, [R1+0xdc0] ;  /* 0x000dc00001187983 */ /* 0x010f220000300800 */
[----:B------:R-:W-:-:S03]  /*c8580*/  IMAD.MOV.U32 R251, RZ, RZ, R21 ;  /* 0x000000fffffb7224 */ /* 0x000fc600078e0015 */
[----:B------:R-:W4:Y:S04]  /*c8590*/  LDL.LU R25, [R1+0xdc4] ;  /* 0x000dc40001197983 */ /* 0x000f280000300800 */
[----:B------:R-:W4:Y:S04]  /*c85a0*/  LDL.LU R26, [R1+0xdb0] ;  /* 0x000db000011a7983 */ /* 0x000f280000300800 */
[----:B------:R-:W4:Y:S04]  /*c85b0*/  LDL.LU R27, [R1+0xdb4] ;  /* 0x000db400011b7983 */ /* 0x000f280000300800 */
        /* <DEDUP_REMOVED lines=8> */
[----:B--2---:R1:W-:Y:S04]  /*c8640*/  STS.128 [R2+0x200], R4 ;  /* 0x0002000402007388 */ /* 0x0043e80000000c00 */
[----:B-1----:R-:W2:Y:S04]  /*c8650*/  LDL.LU R4, [R1+0xbe8] ;  /* 0x000be80001047983 */ /* 0x002ea80000300800 */
[----:B------:R-:W2:Y:S04]  /*c8660*/  LDL.LU R5, [R1+0xbec] ;  /* 0x000bec0001057983 */ /* 0x000ea80000300800 */
[----:B------:R-:W2:Y:S04]  /*c8670*/  LDL.LU R6, [R1+0xbd8] ;  /* 0x000bd80001067983 */ /* 0x000ea80000300800 */
[----:B------:R-:W2:Y:S04]  /*c8680*/  LDL.LU R7, [R1+0xbdc] ;  /* 0x000bdc0001077983 */ /* 0x000ea80000300800 */
[----:B------:R-:W-:Y:S04]  /*c8690*/  STS.128 [R2], R32 ;  /* 0x0000002002007388 */ /* 0x000fe80000000c00 */
[----:B---3--:R1:W-:Y:S04]  /*c86a0*/  STS.128 [R2+0x480], R20 ;  /* 0x0004801402007388 */ /* 0x0083e80000000c00 */
[----:B-1----:R-:W3:Y:S04]  /*c86b0*/  LDL.LU R20, [R1+0xa00] ;  /* 0x000a000001147983 */ /* 0x002ee80000300800 */
[----:B------:R-:W3:Y:S04]  /*c86c0*/  LDL.LU R21, [R1+0xa04] ;  /* 0x000a040001157983 */ /* 0x000ee80000300800 */
[----:B------:R-:W3:Y:S04]  /*c86d0*/  LDL.LU R22, [R1+0x9f0] ;  /* 0x0009f00001167983 */ /* 0x000ee80000300800 */
[----:B----4-:R1:W-:Y:S04]  /*c86e0*/  STS.128 [R2+0x600], R16 ;  /* 0x0006001002007388 */ /* 0x0103e80000000c00 */
[----:B------:R-:W3:Y:S04]  /*c86f0*/  LDL.LU R23, [R1+0x9f4] ;  /* 0x0009f40001177983 */ /* 0x000ee80000300800 */
[----:B-1----:R-:W4:Y:S04]  /*c8700*/  LDL.LU R16, [R1+0xa08] ;  /* 0x000a080001107983 */ /* 0x002f280000300800 */
[----:B------:R-:W4:Y:S04]  /*c8710*/  LDL.LU R17, [R1+0xa0c] ;  /* 0x000a0c0001117983 */ /* 0x000f280000300800 */
[----:B------:R-:W4:Y:S04]  /*c8720*/  LDL.LU R18, [R1+0x9f8] ;  /* 0x0009f80001127983 */ /* 0x000f280000300800 */
[----:B------:R-:W4:Y:S04]  /*c8730*/  LDL.LU R19, [R1+0x9fc] ;  /* 0x0009fc0001137983 */ /* 0x000f280000300800 */
[----:B--2---:R1:W-:Y:S04]  /*c8740*/  STS.128 [R2+0x680], R4 ;  /* 0x0006800402007388 */ /* 0x0043e80000000c00 */
[----:B-1----:R-:W4:Y:S04]  /*c8750*/  LDL.LU R4, [R1+0x780] ;  /* 0x0007800001047983 */ /* 0x002f280000300800 */
[----:B------:R-:W4:Y:S04]  /*c8760*/  LDL.LU R5, [R1+0x784] ;  /* 0x0007840001057983 */ /* 0x000f280000300800 */
[----:B------:R-:W4:Y:S04]  /*c8770*/  LDL.LU R6, [R1+0x770] ;  /* 0x0007700001067983 */ /* 0x000f280000300800 */
[----:B------:R-:W4:Y:S04]  /*c8780*/  LDL.LU R7, [R1+0x774] ;  /* 0x0007740001077983 */ /* 0x000f280000300800 */
        /* <DEDUP_REMOVED lines=28> */
[----:B-1----:R-:W2:Y:S04]  /*c8950*/  LDL.LU R28, [R1+0x788] ;  /* 0x00078800011c7983 */ /* 0x002ea80000300800 */
[----:B------:R-:W2:Y:S04]  /*c8960*/  LDL.LU R29, [R1+0x78c] ;  /* 0x00078c00011d7983 */ /* 0x000ea80000300800 */
[----:B------:R-:W2:Y:S04]  /*c8970*/  LDL.LU R30, [R1+0x778] ;  /* 0x00077800011e7983 */ /* 0x000ea80000300800 */
[----:B------:R-:W2:Y:S04]  /*c8980*/  LDL.LU R31, [R1+0x77c] ;  /* 0x00077c00011f7983 */ /* 0x000ea80000300800 */
[----:B------:R-:W2:Y:S04]  /*c8990*/  LDL.LU R24, [R1+0x1490] ;  /* 0x0014900001187983 */ /* 0x000ea80000300800 */
[----:B------:R-:W2:Y:S04]  /*c89a0*/  LDL.LU R25, [R1+0x1494] ;  /* 0x0014940001197983 */ /* 0x000ea80000300800 */
[----:B---3--:R-:W3:Y:S04]  /*c89b0*/  LDL.LU R26, [R1+0x14a0] ;  /* 0x0014a000011a7983 */ /* 0x008ee80000300800 */
[----:B------:R1:W-:Y:S04]  /*c89c0*/  STS.128 [R2], R20 ;  /* 0x0000001402007388 */ /* 0x0003e80000000c00 */
[----:B------:R-:W3:Y:S04]  /*c89d0*/  LDL.LU R27, [R1+0x14a4] ;  /* 0x0014a400011b7983 */ /* 0x000ee80000300800 */
[----:B-1----:R-:W2:Y:S04]  /*c89e0*/  LDL.LU R20, [R1+0x1498] ;  /* 0x0014980001147983 */ /* 0x002ea80000300800 */
[----:B------:R-:W2:Y:S04]  /*c89f0*/  LDL.LU R21, [R1+0x149c] ;  /* 0x00149c0001157983 */ /* 0x000ea80000300800 */
[----:B------:R-:W2:Y:S04]  /*c8a00*/  LDL.LU R22, [R1+0x14a8] ;  /* 0x0014a80001167983 */ /* 0x000ea80000300800 */
[----:B----4-:R1:W-:Y:S04]  /*c8a10*/  STS.128 [R2+0x80], R16 ;  /* 0x0000801002007388 */ /* 0x0103e80000000c00 */
[----:B------:R-:W2:Y:S04]  /*c8a20*/  LDL.LU R23, [R1+0x14ac] ;  /* 0x0014ac0001177983 */ /* 0x000ea80000300800 */
[----:B-1----:R-:W4:Y:S04]  /*c8a30*/  LDL.LU R16, [R1+0x18d0] ;  /* 0x0018d00001107983 */ /* 0x002f280000300800 */
[----:B------:R-:W4:Y:S04]  /*c8a40*/  LDL.LU R17, [R1+0x18d4] ;  /* 0x0018d40001117983 */ /* 0x000f280000300800 */
[----:B------:R-:W4:Y:S04]  /*c8a50*/  LDL.LU R18, [R1+0x1900] ;  /* 0x0019000001127983 */ /* 0x000f280000300800 */
[----:B------:R-:W4:Y:S04]  /*c8a60*/  LDL.LU R19, [R1+0x1904] ;  /* 0x0019040001137983 */ /* 0x000f280000300800 */
[----:B------:R1:W-:Y:S04]  /*c8a70*/  STS.128 [R2+0x200], R4 ;  /* 0x0002000402007388 */ /* 0x0003e80000000c00 */
[----:B-1----:R-:W3:Y:S04]  /*c8a80*/  LDL.LU R4, [R1+0x18d8] ;  /* 0x0018d80001047983 */ /* 0x002ee80000300800 */
[----:B------:R-:W3:Y:S04]  /*c8a90*/  LDL.LU R5, [R1+0x18dc] ;  /* 0x0018dc0001057983 */ /* 0x000ee80000300800 */
[----:B------:R-:W3:Y:S04]  /*c8aa0*/  LDL.LU R6, [R1+0x1908] ;  /* 0x0019080001067983 */ /* 0x000ee80000300800 */
[----:B------:R-:W3:Y:S04]  /*c8ab0*/  LDL.LU R7, [R1+0x190c] ;  /* 0x00190c0001077983 */ /* 0x000ee80000300800 */
[----:B--2---:R1:W-:Y:S04]  /*c8ac0*/  STS.128 [R2+0x480], R20 ;  /* 0x0004801402007388 */ /* 0x0043e80000000c00 */
        /* <DEDUP_REMOVED lines=9> */
[----:B---3--:R1:W-:Y:S04]  /*c8b60*/  STS.128 [R2+0x680], R4 ;  /* 0x0006800402007388 */ /* 0x0083e80000000c00 */
        /* <DEDUP_REMOVED lines=32> */
[----:B-1----:R-:W3:Y:S04]  /*c8d70*/  LDL.LU R28, [R1+0x2558] ;  /* 0x00255800011c7983 */ /* 0x002ee80000300800 */
[----:B------:R-:W3:Y:S04]  /*c8d80*/  LDL.LU R29, [R1+0x255c] ;  /* 0x00255c00011d7983 */ /* 0x000ee80000300800 */
[----:B------:R-:W3:Y:S04]  /*c8d90*/  LDL.LU R30, [R1+0x2548] ;  /* 0x00254800011e7983 */ /* 0x000ee80000300800 */
[----:B------:R-:W3:Y:S04]  /*c8da0*/  LDL.LU R31, [R1+0x254c] ;  /* 0x00254c00011f7983 */ /* 0x000ee80000300800 */
[----:B------:R-:W3:Y:S04]  /*c8db0*/  LDL.LU R24, [R1+0x2370] ;  /* 0x0023700001187983 */ /* 0x000ee80000300800 */
[----:B------:R-:W3:Y:S04]  /*c8dc0*/  LDL.LU R25, [R1+0x2374] ;  /* 0x0023740001197983 */ /* 0x000ee80000300800 */
[----:B------:R-:W3:Y:S04]  /*c8dd0*/  LDL.LU R26, [R1+0x2360] ;  /* 0x00236000011a7983 */ /* 0x000ee80000300800 */
[----:B------:R-:W3:Y:S04]  /*c8de0*/  LDL.LU R27, [R1+0x2364] ;  /* 0x00236400011b7983 */ /* 0x000ee80000300800 */
[----:B--2---:R1:W-:Y:S04]  /*c8df0*/  STS.128 [R2], R20 ;  /* 0x0000001402007388 */ /* 0x0043e80000000c00 */
        /* <DEDUP_REMOVED lines=85> */
[----:B---3--:R-:W-:Y:S04]  /*c9350*/  STS.128 [R2+0x280], R28 ;  /* 0x0002801c02007388 */ /* 0x008fe80000000c00 */
[----:B------:R1:W-:Y:S04]  /*c9360*/  STS.128 [R2+0x400], R24 ;  /* 0x0004001802007388 */ /* 0x0003e80000000c00 */
[----:B------:R-:W-:Y:S04]  /*c9370*/  STS.128 [R2+0x480], R20 ;  /* 0x0004801402007388 */ /* 0x000fe80000000c00 */
[----:B----4-:R-:W-:Y:S04]  /*c9380*/  STS.128 [R2+0x600], R16 ;  /* 0x0006001002007388 */ /* 0x010fe80000000c00 */
        /* <DEDUP_REMOVED lines=10> */
[----:B-1----:R-:W-:Y:S04]  /*c9430*/  STL.64 [R1+0x1a0], R16 ;  /* 0x0001a01001007387 */ /* 0x002fe80000100a00 */
[----:B------:R-:W-:Y:S04]  /*c9440*/  STL.64 [R1+0x1a8], R18 ;  /* 0x0001a81201007387 */ /* 0x000fe80000100a00 */
[----:B------:R-:W1:Y:S04]  /*c9450*/  LDS.128 R16, [R200+0x800] ;  /* 0x00080000c8107984 */ /* 0x000e680000000c00 */
[----:B---3--:R-:W-:Y:S04]  /*c9460*/  STL.64 [R1+0x290], R12 ;  /* 0x0002900c01007387 */ /* 0x008fe80000100a00 */
[----:B------:R-:W-:Y:S04]  /*c9470*/  STL.64 [R1+0x298], R14 ;  /* 0x0002980e01007387 */ /* 0x000fe80000100a00 */
[----:B------:R-:W3:Y:S04]  /*c9480*/  LDS.128 R12, [R208] ;  /* 0x00000000d00c7984 */ /* 0x000ee80000000c00 */
[----:B----4-:R-:W-:Y:S04]  /*c9490*/  STL.64 [R1+0x200], R20 ;  /* 0x0002001401007387 */ /* 0x010fe80000100a00 */
[----:B------:R-:W-:Y:S04]  /*c94a0*/  STL.64 [R1+0x208], R22 ;  /* 0x0002081601007387 */ /* 0x000fe80000100a00 */
[----:B------:R-:W4:Y:S04]  /*c94b0*/  LDS.128 R20, [R208+0x800] ;  /* 0x00080000d0147984 */ /* 0x000f280000000c00 */
[----:B-1----:R-:W-:Y:S04]  /*c94c0*/  STL.64 [R1+0x2d0], R16 ;  /* 0x0002d01001007387 */ /* 0x002fe80000100a00 */
[----:B------:R-:W-:Y:S04]  /*c94d0*/  STL.64 [R1+0x2d8], R18 ;  /* 0x0002d81201007387 */ /* 0x000fe80000100a00 */
[----:B------:R-:W1:Y:S04]  /*c94e0*/  LDS.128 R16, [R3] ;  /* 0x0000000003107984 */ /* 0x000e680000000c00 */
[----:B---3--:R-:W-:Y:S04]  /*c94f0*/  STL.64 [R1+0x230], R12 ;  /* 0x0002300c01007387 */ /* 0x008fe80000100a00 */
[----:B------:R-:W-:Y:S04]  /*c9500*/  STL.64 [R1+0x238], R14 ;  /* 0x0002380e01007387 */ /* 0x000fe80000100a00 */
[----:B------:R-:W3:Y:S04]  /*c9510*/  LDS.128 R12, [R3+0x800] ;  /* 0x00080000030c7984 */ /* 0x000ee80000000c00 */
[----:B------:R-:W-:Y:S06]  /*c9520*/  BAR.SYNC.DEFER_BLOCKING 0x0 ;  /* 0x0000000000007b1d */ /* 0x000fec0000010000 */
[----:B----4-:R4:W-:Y:S04]  /*c9530*/  STL.64 [R1+0x300], R20 ;  /* 0x0003001401007387 */ /* 0x0109e80000100a00 */
[----:B------:R1:W-:Y:S04]  /*c9540*/  STL.64 [R1+0x308], R22 ;  /* 0x0003081601007387 */ /* 0x0003e80000100a00 */
[----:B-1----:R1:W-:Y:S04]  /*c9550*/  STL.64 [R1+0x260], R16 ;  /* 0x0002601001007387 */ /* 0x0023e80000100a00 */
[----:B------:R1:W-:Y:S04]  /*c9560*/  STL.64 [R1+0x268], R18 ;  /* 0x0002681201007387 */ /* 0x0003e80000100a00 */
[----:B---3--:R3:W-:Y:S04]  /*c9570*/  STL.64 [R1+0x360], R12 ;  /* 0x0003600c01007387 */ /* 0x0087e80000100a00 */
[----:B------:R1:W-:Y:S04]  /*c9580*/  STL.64 [R1+0x368], R14 ;  /* 0x0003680e01007387 */ /* 0x0003e80000100a00 */
[----:B----4-:R-:W4:Y:S04]  /*c9590*/  LDL.LU R20, [R1+0xf88] ;  /* 0x000f880001147983 */ /* 0x010f280000300800 */
[----:B------:R-:W4:Y:S04]  /*c95a0*/  LDL.LU R21, [R1+0xf8c] ;  /* 0x000f8c0001157983 */ /* 0x000f280000300800 */
[----:B------:R-:W4:Y:S04]  /*c95b0*/  LDL.LU R22, [R1+0xf78] ;  /* 0x000f780001167983 */ /* 0x000f280000300800 */
[----:B------:R-:W4:Y:S04]  /*c95c0*/  LDL.LU R23, [R1+0xf7c] ;  /* 0x000f7c0001177983 */ /* 0x000f280000300800 */
[----:B-1----:R-:W4:Y:S04]  /*c95d0*/  LDL.LU R16, [R1+0xda0] ;  /* 0x000da00001107983 */ /* 0x002f280000300800 */
[----:B------:R-:W4:Y:S04]  /*c95e0*/  LDL.LU R17, [R1+0xda4] ;  /* 0x000da40001117983 */ /* 0x000f280000300800 */
[----:B------:R-:W4:Y:S04]  /*c95f0*/  LDL.LU R18, [R1+0xd90] ;  /* 0x000d900001127983 */ /* 0x000f280000300800 */
[----:B------:R-:W4:Y:S04]  /*c9600*/  LDL.LU R19, [R1+0xd94] ;  /* 0x000d940001137983 */ /* 0x000f280000300800 */
[----:B---3--:R-:W3:Y:S04]  /*c9610*/  LDL.LU R12, [R1+0xda8] ;  /* 0x000da800010c7983 */ /* 0x008ee80000300800 */
[----:B------:R-:W3:Y:S04]  /*c9620*/  LDL.LU R13, [R1+0xdac] ;  /* 0x000dac00010d7983 */ /* 0x000ee80000300800 */
[----:B------:R-:W3:Y:S04]  /*c9630*/  LDL.LU R14, [R1+0xd98] ;  /* 0x000d9800010e7983 */ /* 0x000ee80000300800 */
[----:B------:R1:W-:Y:S04]  /*c9640*/  STS.128 [R2+0x80], R8 ;  /* 0x0000800802007388 */ /* 0x0003e80000000c00 */
[----:B------:R-:W3:Y:S04]  /*c9650*/  LDL.LU R15, [R1+0xd9c] ;  /* 0x000d9c00010f7983 */ /* 0x000ee80000300800 */
        /* <DEDUP_REMOVED lines=61> */
[----:B---3--:R1:W-:Y:S04]  /*c9a30*/  STS.128 [R2], R12 ;  /* 0x0000000c02007388 */ /* 0x0083e80000000c00 */
        /* <DEDUP_REMOVED lines=155> */
[----:B--2---:R1:W-:Y:S04]  /*ca3f0*/  STS.128 [R2+0x680], R4 ;  /* 0x0006800402007388 */ /* 0x0043e80000000c00 */
[----:B------:R-:W4:Y:S04]  /*ca400*/  LDL.LU R11, [R1+0x113c] ;  /* 0x00113c00010b7983 */ /* 0x000f280000300800 */
        /* <DEDUP_REMOVED lines=49> */
[----:B------:R1:W-:Y:S04]  /*ca720*/  STS.128 [R2+0x200], R4 ;  /* 0x0002000402007388 */ /* 0x0003e80000000c00 */
[----:B------:R-:W4:Y:S04]  /*ca730*/  LDL.LU R11, [R1+0xb94] ;  /* 0x000b9400010b7983 */ /* 0x000f280000300800 */
        /* <DEDUP_REMOVED lines=2848> */
[----:B-1----:R-:W2:Y:S04]  /*d5940*/  LDL.LU R8, [R1+0xfe8] ;  /* 0x000fe80001087983 */ /* 0x002ea80000300800 */
[----:B------:R-:W2:Y:S04]  /*d5950*/  LDL.LU R9, [R1+0xfec] ;  /* 0x000fec0001097983 */ /* 0x000ea80000300800 */
[----:B------:R-:W2:Y:S04]  /*d5960*/  LDL.LU R10, [R1+0xfd8] ;  /* 0x000fd800010a7983 */ /* 0x000ea80000300800 */
[----:B--2---:R1:W-:Y:S04]  /*d5970*/  STS.128 [R2+0x680], R4 ;  /* 0x0006800402007388 */ /* 0x0043e80000000c00 */
[----:B------:R-:W2:Y:S04]  /*d5980*/  LDL.LU R11, [R1+0xfdc] ;  /* 0x000fdc00010b7983 */ /* 0x000ea80000300800 */
[----:B-1----:R-:W2:Y:S04]  /*d5990*/  LDL.LU R4, [R1+0xe00] ;  /* 0x000e000001047983 */ /* 0x002ea80000300800 */
[----:B------:R-:W2:Y:S04]  /*d59a0*/  LDL.LU R5, [R1+0xe04] ;  /* 0x000e040001057983 */ /* 0x000ea80000300800 */
[----:B------:R-:W2:Y:S04]  /*d59b0*/  LDL.LU R6, [R1+0xdf0] ;  /* 0x000df00001067983 */ /* 0x000ea80000300800 */
[----:B------:R-:W2:Y:S04]  /*d59c0*/  LDL.LU R7, [R1+0xdf4] ;  /* 0x000df40001077983 */ /* 0x000ea80000300800 */
[----:B------:R-:W-:Y:S04]  /*d59d0*/  STS.128 [R2+0x280], R20 ;  /* 0x0002801402007388 */ /* 0x000fe80000000c00 */
[----:B------:R-:W-:Y:S04]  /*d59e0*/  STS.128 [R2+0x400], R16 ;  /* 0x0004001002007388 */ /* 0x000fe80000000c00 */
[----:B------:R-:W-:Y:S06]  /*d59f0*/  BAR.SYNC.DEFER_BLOCKING 0x0 ;  /* 0x0000000000007b1d */ /* 0x000fec0000010000 */
[----:B------:R-:W1:Y:S04]  /*d5a00*/  LDS.128 R244, [R0] ;  /* 0x0000000000f47984 */ /* 0x000e680000000c00 */
[----:B------:R-:W1:Y:S04]  /*d5a10*/  LDS.128 R16, [R0+0x800] ;  /* 0x0008000000107984 */ /* 0x000e680000000c00 */
[----:B------:R-:W1:Y:S04]  /*d5a20*/  LDS.128 R24, [R200] ;  /* 0x00000000c8187984 */ /* 0x000e680000000c00 */
[----:B------:R-:W1:Y:S04]  /*d5a30*/  LDS.128 R20, [R200+0x800] ;  /* 0x00080000c8147984 */ /* 0x000e680000000c00 */
[----:B-1----:R-:W-:Y:S04]  /*d5a40*/  STL [R1+0x449c], R244 ;  /* 0x00449cf401007387 */ /* 0x002fe80000100800 */
[----:B------:R-:W-:Y:S04]  /*d5a50*/  STL [R1+0x4498], R245 ;  /* 0x004498f501007387 */ /* 0x000fe80000100800 */
[----:B------:R-:W-:Y:S04]  /*d5a60*/  STL [R1+0x4494], R246 ;  /* 0x004494f601007387 */ /* 0x000fe80000100800 */
[----:B------:R-:W-:Y:S04]  /*d5a70*/  STL [R1+0x4490], R247 ;  /* 0x004490f701007387 */ /* 0x000fe80000100800 */
[----:B------:R-:W-:Y:S04]  /*d5a80*/  STL.64 [R1+0xe20], R16 ;  /* 0x000e201001007387 */ /* 0x000fe80000100a00 */
[----:B------:R-:W-:Y:S04]  /*d5a90*/  STL.64 [R1+0xe28], R18 ;  /* 0x000e281201007387 */ /* 0x000fe80000100a00 */
[----:B------:R-:W1:Y:S04]  /*d5aa0*/  LDS.128 R16, [R208] ;  /* 0x00000000d0107984 */ /* 0x000e680000000c00 */
[----:B------:R-:W-:Y:S04]  /*d5ab0*/  STL.64 [R1+0x500], R24 ;  /* 0x0005001801007387 */ /* 0x000fe80000100a00 */
[----:B------:R-:W-:Y:S04]  /*d5ac0*/  STL.64 [R1+0x508], R26 ;  /* 0x0005081a01007387 */ /* 0x000fe80000100a00 */
[----:B------:R-:W-:Y:S04]  /*d5ad0*/  STL.64 [R1+0xfd0], R20 ;  /* 0x000fd01401007387 */ /* 0x000fe80000100a00 */
[----:B------:R-:W-:Y:S04]  /*d5ae0*/  STL.64 [R1+0xfd8], R22 ;  /* 0x000fd81601007387 */ /* 0x000fe80000100a00 */
[----:B------:R-:W1:Y:S04]  /*d5af0*/  LDS.128 R24, [R208+0x800] ;  /* 0x00080000d0187984 */ /* 0x000e680000000c00 */
[----:B------:R-:W1:Y:S04]  /*d5b00*/  LDS.128 R20, [R3] ;  /* 0x0000000003147984 */ /* 0x000e680000000c00 */
[----:B-1----:R-:W-:Y:S04]  /*d5b10*/  STL.64 [R1+0x800], R16 ;  /* 0x0008001001007387 */ /* 0x002fe80000100a00 */
[----:B------:R-:W-:Y:S04]  /*d5b20*/  STL.64 [R1+0x808], R18 ;  /* 0x0008081201007387 */ /* 0x000fe80000100a00 */
[----:B------:R-:W1:Y:S04]  /*d5b30*/  LDS.128 R16, [R3+0x800] ;  /* 0x0008000003107984 */ /* 0x000e680000000c00 */
[----:B------:R-:W-:Y:S06]  /*d5b40*/  BAR.SYNC.DEFER_BLOCKING 0x0 ;  /* 0x0000000000007b1d */ /* 0x000fec0000010000 */
[----:B------:R-:W-:Y:S04]  /*d5b50*/  STL.64 [R1+0xfe0], R24 ;  /* 0x000fe01801007387 */ /* 0x000fe80000100a00 */
[----:B------:R-:W-:Y:S04]  /*d5b60*/  STL.64 [R1+0xfe8], R26 ;  /* 0x000fe81a01007387 */ /* 0x000fe80000100a00 */
[----:B------:R1:W-:Y:S04]  /*d5b70*/  STL.64 [R1+0xc30], R20 ;  /* 0x000c301401007387 */ /* 0x0003e80000100a00 */
[----:B------:R1:W-:Y:S02]  /*d5b80*/  STL.64 [R1+0xc38], R22 ;  /* 0x000c381601007387 */ /* 0x0003e40000100a00 */
[----:B-1----:R-:W-:-:S02]  /*d5b90*/  IMAD.MOV.U32 R247, RZ, RZ, R17 ;  /* 0x000000fffff77224 */ /* 0x002fc400078e0011 */
[----:B------:R-:W-:Y:S01]  /*d5ba0*/  IMAD.MOV.U32 R246, RZ, RZ, R16 ;  /* 0x000000fffff67224 */ /* 0x000fe200078e0010 */
[----:B------:R-:W-:Y:S04]  /*d5bb0*/  STL.64 [R1+0x1af8], R18 ;  /* 0x001af81201007387 */ /* 0x000fe80000100a00 */
[----:B------:R-:W-:Y:S04]  /*d5bc0*/  STL [R1+0x44a4], R247 ;  /* 0x0044a4f701007387 */ /* 0x000fe80000100800 */
[----:B------:R-:W-:Y:S04]  /*d5bd0*/  STL [R1+0x44a0], R246 ;  /* 0x0044a0f601007387 */ /* 0x000fe80000100800 */
[----:B------:R-:W4:Y:S04]  /*d5be0*/  LDL.LU R20, [R1+0xe08] ;  /* 0x000e080001147983 */ /* 0x000f280000300800 */
[----:B------:R-:W4:Y:S04]  /*d5bf0*/  LDL.LU R21, [R1+0xe0c] ;  /* 0x000e0c0001157983 */ /* 0x000f280000300800 */
[----:B------:R-:W4:Y:S04]  /*d5c00*/  LDL.LU R22, [R1+0xdf8] ;  /* 0x000df80001167983 */ /* 0x000f280000300800 */
[----:B------:R-:W4:Y:S04]  /*d5c10*/  LDL.LU R23, [R1+0xdfc] ;  /* 0x000dfc0001177983 */ /* 0x000f280000300800 */
[----:B---3--:R1:W-:Y:S04]  /*d5c20*/  STS.128 [R2], R12 ;  /* 0x0000000c02007388 */ /* 0x0083e80000000c00 */
        /* <DEDUP_REMOVED lines=8> */
[----:B------:R-:W2:Y:S04]  /*d5cb0*/  LDL.LU R7, [R1+0xc1c] ;  /* 0x000c1c0001077983 */ /* 0x000ea80000300800 */
[----:B------:R1:W-:Y:S04]  /*d5cc0*/  STS.128 [R2+0x80], R8 ;  /* 0x0000800802007388 */ /* 0x0003e80000000c00 */
        /* <DEDUP_REMOVED lines=13> */
[----:B----4-:R-:W-:Y:S04]  /*d5da0*/  STS.128 [R2+0x280], R20 ;  /* 0x0002801402007388 */ /* 0x010fe80000000c00 */
[----:B---3--:R1:W-:Y:S04]  /*d5db0*/  STS.128 [R2+0x400], R12 ;  /* 0x0004000c02007388 */ /* 0x0083e80000000c00 */
[----:B------:R-:W-:Y:S04]  /*d5dc0*/  STS.128 [R2+0x600], R8 ;  /* 0x0006000802007388 */ /* 0x000fe80000000c00 */
[----:B------:R3:W-:Y:S04]  /*d5dd0*/  STS.128 [R2+0x680], R16 ;  /* 0x0006801002007388 */ /* 0x0007e80000000c00 */
[----:B------:R-:W-:Y:S06]  /*d5de0*/  BAR.SYNC.DEFER_BLOCKING 0x0 ;  /* 0x0000000000007b1d */ /* 0x000fec0000010000 */
[----:B-1----:R-:W4:Y:S04]  /*d5df0*/  LDL.LU R12, [R1+0x7e8] ;  /* 0x0007e800010c7983 */ /* 0x002f280000300800 */
[----:B------:R-:W4:Y:S04]  /*d5e00*/  LDL.LU R13, [R1+0x7ec] ;  /* 0x0007ec00010d7983 */ /* 0x000f280000300800 */
[----:B------:R-:W4:Y:S04]  /*d5e10*/  LDL.LU R14, [R1+0x7d8] ;  /* 0x0007d800010e7983 */ /* 0x000f280000300800 */
[----:B------:R-:W4:Y:S04]  /*d5e20*/  LDL.LU R15, [R1+0x7dc] ;  /* 0x0007dc00010f7983 */ /* 0x000f280000300800 */
[----:B---3--:R-:W3:Y:S04]  /*d5e30*/  LDL.LU R16, [R1+0x13f0] ;  /* 0x0013f00001107983 */ /* 0x008ee80000300800 */
[----:B------:R-:W1:Y:S04]  /*d5e40*/  LDS.128 R240, [R0+0x800] ;  /* 0x0008000000f07984 */ /* 0x000e680000000c00 */
[----:B------:R-:W1:Y:S04]  /*d5e50*/  LDS.128 R8, [R0] ;  /* 0x0000000000087984 */ /* 0x000e680000000c00 */
[----:B------:R-:W3:Y:S04]  /*d5e60*/  LDL.LU R17, [R1+0x13f4] ;  /* 0x0013f40001117983 */ /* 0x000ee80000300800 */
[----:B------:R-:W3:Y:S04]  /*d5e70*/  LDL.LU R18, [R1+0x1410] ;  /* 0x0014100001127983 */ /* 0x000ee80000300800 */
[----:B------:R-:W3:Y:S04]  /*d5e80*/  LDL.LU R19, [R1+0x1414] ;  /* 0x0014140001137983 */ /* 0x000ee80000300800 */
[----:B------:R-:W-:Y:S04]  /*d5e90*/  LDS.128 R236, [R200] ;  /* 0x00000000c8ec7984 */ /* 0x000fe80000000c00 */
[----:B------:R-:W-:Y:S04]  /*d5ea0*/  LDS.128 R232, [R200+0x800] ;  /* 0x00080000c8e87984 */ /* 0x000fe80000000c00 */
[----:B------:R-:W-:Y:S04]  /*d5eb0*/  LDS.128 R228, [R208] ;  /* 0x00000000d0e47984 */ /* 0x000fe80000000c00 */
[----:B------:R-:W-:Y:S04]  /*d5ec0*/  LDS.128 R224, [R208+0x800] ;  /* 0x00080000d0e07984 */ /* 0x000fe80000000c00 */
[----:B------:R-:W-:Y:S04]  /*d5ed0*/  LDS.128 R220, [R3] ;  /* 0x0000000003dc7984 */ /* 0x000fe80000000c00 */
[----:B-1----:R-:W-:Y:S04]  /*d5ee0*/  STL [R1+0x448c], R243 ;  /* 0x00448cf301007387 */ /* 0x002fe80000100800 */
[----:B------:R-:W-:Y:S04]  /*d5ef0*/  STL.64 [R1+0x4f0], R8 ;  /* 0x0004f00801007387 */ /* 0x000fe80000100a00 */
[----:B------:R-:W-:Y:S04]  /*d5f00*/  STL.64 [R1+0x4f8], R10 ;  /* 0x0004f80a01007387 */ /* 0x000fe80000100a00 */
[----:B------:R-:W-:Y:S04]  /*d5f10*/  LDS.128 R8, [R3+0x800] ;  /* 0x0008000003087984 */ /* 0x000fe80000000c00 */
[----:B------:R-:W-:Y:S06]  /*d5f20*/  BAR.SYNC.DEFER_BLOCKING 0x0 ;  /* 0x0000000000007b1d */ /* 0x000fec0000010000 */
        /* <DEDUP_REMOVED lines=12> */
[----:B------:R-:W2:Y:S04]  /*d5ff0*/  LDL.LU R7, [R1+0x17fc] ;  /* 0x0017fc0001077983 */ /* 0x000ea80000300800 */
[----:B----4-:R1:W-:Y:S04]  /*d6000*/  STS.128 [R2+0x80], R12 ;  /* 0x0000800c02007388 */ /* 0x0103e80000000c00 */
[----:B-1----:R-:W4:Y:S04]  /*d6010*/  LDL.LU R12, [R1+0x1b00] ;  /* 0x001b0000010c7983 */ /* 0x002f280000300800 */
[----:B------:R-:W4:Y:S04]  /*d6020*/  LDL.LU R13, [R1+0x1b04] ;  /* 0x001b0400010d7983 */ /* 0x000f280000300800 */
[----:B------:R-:W4:Y:S04]  /*d6030*/  LDL.LU R14, [R1+0x1b20] ;  /* 0x001b2000010e7983 */ /* 0x000f280000300800 */
[----:B---3--:R1:W-:Y:S04]  /*d6040*/  STS.128 [R2+0x200], R16 ;  /* 0x0002001002007388 */ /* 0x0083e80000000c00 */
[----:B------:R-:W4:Y:S04]  /*d6050*/  LDL.LU R15, [R1+0x1b24] ;  /* 0x001b2400010f7983 */ /* 0x000f280000300800 */
        /* <DEDUP_REMOVED lines=9> */
[----:B------:R-:W2:Y:S04]  /*d60f0*/  LDL.LU R44, [R1+0x2598] ;  /* 0x00259800012c7983 */ /* 0x000ea80000300800 */
[----:B------:R-:W2:Y:S04]  /*d6100*/  LDL.LU R45, [R1+0x259c] ;  /* 0x00259c00012d7983 */ /* 0x000ea80000300800 */
[----:B------:R-:W2:Y:S04]  /*d6110*/  LDL.LU R46, [R1+0x2588] ;  /* 0x00258800012e7983 */ /* 0x000ea80000300800 */
[----:B------:R-:W-:Y:S04]  /*d6120*/  STS.128 [R2+0x280], R24 ;  /* 0x0002801802007388 */ /* 0x000fe80000000c00 */
[----:B------:R-:W-:Y:S04]  /*d6130*/  STS.128 [R2+0x400], R20 ;  /* 0x0004001402007388 */ /* 0x000fe80000000c00 */
[----:B----4-:R-:W-:Y:S04]  /*d6140*/  STS.128 [R2+0x600], R12 ;  /* 0x0006000c02007388 */ /* 0x010fe80000000c00 */
[----:B------:R-:W4:Y:S04]  /*d6150*/  LDL.LU R47, [R1+0x258c] ;  /* 0x00258c00012f7983 */ /* 0x000f280000300800 */
[----:B------:R-:W4:Y:S04]  /*d6160*/  LDL.LU R48, [R1+0x23b0] ;  /* 0x0023b00001307983 */ /* 0x000f280000300800 */
[----:B------:R-:W4:Y:S04]  /*d6170*/  LDL.LU R49, [R1+0x23b4] ;  /* 0x0023b40001317983 */ /* 0x000f280000300800 */
[----:B------:R-:W4:Y:S04]  /*d6180*/  LDL.LU R50, [R1+0x23a0] ;  /* 0x0023a00001327983 */ /* 0x000f280000300800 */
[----:B---3--:R-:W-:Y:S04]  /*d6190*/  STS.128 [R2+0x680], R16 ;  /* 0x0006801002007388 */ /* 0x008fe80000000c00 */
[----:B------:R-:W-:Y:S06]  /*d61a0*/  BAR.SYNC.DEFER_BLOCKING 0x0 ;  /* 0x0000000000007b1d */ /* 0x000fec0000010000 */
[----:B------:R-:W3:Y:S04]  /*d61b0*/  LDL.LU R51, [R1+0x23a4] ;  /* 0x0023a40001337983 */ /* 0x000ee80000300800 */
[----:B------:R-:W3:Y:S04]  /*d61c0*/  LDL.LU R56, [R1+0x23b8] ;  /* 0x0023b80001387983 */ /* 0x000ee80000300800 */
        /* <DEDUP_REMOVED lines=8> */
[----:B------:R-:W-:Y:S04]  /*d6250*/  LDS.128 R16, [R208+0x800] ;  /* 0x00080000d0107984 */ /* 0x000fe80000000c00 */
[----:B------:R-:W-:Y:S04]  /*d6260*/  LDS.128 R28, [R3] ;  /* 0x00000000031c7984 */ /* 0x000fe80000000c00 */
[----:B------:R-:W-:Y:S04]  /*d6270*/  LDS.128 R12, [R3+0x800] ;  /* 0x00080000030c7984 */ /* 0x000fe80000000c00 */
[----:B------:R-:W-:Y:S06]  /*d6280*/  BAR.SYNC.DEFER_BLOCKING 0x0 ;  /* 0x0000000000007b1d */ /* 0x000fec0000010000 */
        /* <DEDUP_REMOVED lines=31> */
[----:B---3--:R-:W-:Y:S04]  /*d6480*/  STS.128 [R2+0x680], R48 ;  /* 0x0006803002007388 */ /* 0x008fe80000000c00 */
[----:B------:R-:W3:Y:S04]  /*d6490*/  LDL.LU R80, [R1+0x28f0] ;  /* 0x0028f00001507983 */ /* 0x000ee80000300800 */
        /* <DEDUP_REMOVED lines=52> */
[----:B---3--:R-:W-:Y:S04]  /*d67e0*/  STS.128 [R2+0x680], R80 ;  /* 0x0006805002007388 */ /* 0x008fe80000000c00 */
[----:B------:R-:W-:Y:S06]  /*d67f0*/  BAR.SYNC.DEFER_BLOCKING 0x0 ;  /* 0x0000000000007b1d */ /* 0x000fec0000010000 */
[----:B------:R-:W3:Y:S04]  /*d6800*/  LDL.LU R120, [R1+0xde8] ;  /* 0x000de80001787983 */ /* 0x000ee80000300800 */
[----:B------:R-:W3:Y:S04]  /*d6810*/  LDL.LU R121, [R1+0xdec] ;  /* 0x000dec0001797983 */ /* 0x000ee80000300800 */
[----:B------:R-:W3:Y:S04]  /*d6820*/  LDL.LU R122, [R1+0x8b8] ;  /* 0x0008b800017a7983 */ /* 0x000ee80000300800 */
[----:B------:R-:W3:Y:S04]  /*d6830*/  LDL.LU R123, [R1+0x8bc] ;  /* 0x0008bc00017b7983 */ /* 0x000ee80000300800 */
[----:B------:R-:W4:Y:S04]  /*d6840*/  LDL.LU R116, [R1+0xc00] ;  /* 0x000c000001747983 */ /* 0x000f280000300800 */
        /* <DEDUP_REMOVED lines=9> */
[----:B------:R-:W4:Y:S04]  /*d68e0*/  LDL.LU R117, [R1+0xc04] ;  /* 0x000c040001757983 */ /* 0x000f280000300800 */
[----:B------:R-:W4:Y:S04]  /*d68f0*/  LDL.LU R118, [R1+0x890] ;  /* 0x0008900001767983 */ /* 0x000f280000300800 */
[----:B------:R-:W4:Y:S04]  /*d6900*/  LDL.LU R119, [R1+0x894] ;  /* 0x0008940001777983 */ /* 0x000f280000300800 */
[----:B--2---:R1:W-:Y:S04]  /*d6910*/  STS.128 [R2], R4 ;  /* 0x0000000402007388 */ /* 0x0043e80000000c00 */
[----:B-1----:R-:W2:Y:S04]  /*d6920*/  LDL.LU R4, [R1+0xc08] ;  /* 0x000c080001047983 */ /* 0x002ea80000300800 */
[----:B------:R-:W2:Y:S04]  /*d6930*/  LDL.LU R5, [R1+0xc0c] ;  /* 0x000c0c0001057983 */ /* 0x000ea80000300800 */
[----:B------:R-:W2:Y:S04]  /*d6940*/  LDL.LU R6, [R1+0x898] ;  /* 0x0008980001067983 */ /* 0x000ea80000300800 */
[----:B------:R-:W2:Y:S04]  /*d6950*/  LDL.LU R7, [R1+0x89c] ;  /* 0x00089c0001077983 */ /* 0x000ea80000300800 */
[----:B------:R1:W-:Y:S04]  /*d6960*/  STS.128 [R2+0x80], R108 ;  /* 0x0000806c02007388 */ /* 0x0003e80000000c00 */
[----:B------:R1:W-:Y:S04]  /*d6970*/  STS.128 [R2+0x200], R112 ;  /* 0x0002007002007388 */ /* 0x0003e80000000c00 */
        /* <DEDUP_REMOVED lines=8> */
[----:B---3--:R-:W-:Y:S04]  /*d6a00*/  STS.128 [R2+0x280], R120 ;  /* 0x0002807802007388 */ /* 0x008fe80000000c00 */
[----:B--2---:R1:W-:Y:S04]  /*d6a10*/  STS.128 [R2+0x480], R4 ;  /* 0x0004800402007388 */ /* 0x0043e80000000c00 */
        /* <DEDUP_REMOVED lines=8> */
[----:B----4-:R-:W-:Y:S04]  /*d6aa0*/  STS.128 [R2+0x400], R116 ;  /* 0x0004007402007388 */ /* 0x010fe80000000c00 */
[----:B------:R-:W-:Y:S04]  /*d6ab0*/  STS.128 [R2+0x600], R108 ;  /* 0x0006006c02007388 */ /* 0x000fe80000000c00 */
[----:B------:R-:W-:Y:S04]  /*d6ac0*/  STS.128 [R2+0x680], R112 ;  /* 0x0006807002007388 */ /* 0x000fe80000000c00 */
[----:B------:R-:W4:Y:S04]  /*d6ad0*/  LDL.LU R144, [R1+0x1430] ;  /* 0x0014300001907983 */ /* 0x000f280000300800 */
[----:B------:R-:W4:Y:S04]  /*d6ae0*/  LDL.LU R145, [R1+0x1434] ;  /* 0x0014340001917983 */ /* 0x000f280000300800 */
[----:B------:R-:W-:Y:S06]  /*d6af0*/  BAR.SYNC.DEFER_BLOCKING 0x0 ;  /* 0x0000000000007b1d */ /* 0x000fec0000010000 */
[----:B------:R-:W4:Y:S04]  /*d6b00*/  LDL.LU R146, [R1+0x1420] ;  /* 0x0014200001927983 */ /* 0x000f280000300800 */
[----:B------:R-:W4:Y:S04]  /*d6b10*/  LDL.LU R147, [R1+0x1424] ;  /* 0x0014240001937983 */ /* 0x000f280000300800 */
[----:B------:R-:W1:Y:S04]  /*d6b20*/  LDS.128 R108, [R3+0x800] ;  /* 0x00080000036c7984 */ /* 0x000e680000000c00 */
[----:B------:R-:W-:Y:S04]  /*d6b30*/  LDS.128 R136, [R0] ;  /* 0x0000000000887984 */ /* 0x000fe80000000c00 */
[----:B------:R-:W-:Y:S04]  /*d6b40*/  LDS.128 R120, [R0+0x800] ;  /* 0x0008000000787984 */ /* 0x000fe80000000c00 */
[----:B------:R-:W-:Y:S04]  /*d6b50*/  LDS.128 R132, [R200] ;  /* 0x00000000c8847984 */ /* 0x000fe80000000c00 */
[----:B------:R-:W-:Y:S04]  /*d6b60*/  LDS.128 R116, [R200+0x800] ;  /* 0x00080000c8747984 */ /* 0x000fe80000000c00 */
[----:B------:R-:W-:Y:S04]  /*d6b70*/  LDS.128 R124, [R208] ;  /* 0x00000000d07c7984 */ /* 0x000fe80000000c00 */
[----:B------:R-:W-:Y:S04]  /*d6b80*/  LDS.128 R112, [R208+0x800] ;  /* 0x00080000d0707984 */ /* 0x000fe80000000c00 */
[----:B------:R-:W-:Y:S04]  /*d6b90*/  LDS.128 R128, [R3] ;  /* 0x0000000003807984 */ /* 0x000fe80000000c00 */
[----:B------:R-:W-:Y:S06]  /*d6ba0*/  BAR.SYNC.DEFER_BLOCKING 0x0 ;  /* 0x0000000000007b1d */ /* 0x000fec0000010000 */
[----:B-1----:R-:W-:Y:S04]  /*d6bb0*/  STL [R1+0x4480], R111 ;  /* 0x0044806f01007387 */ /* 0x002fe80000100800 */
        /* <DEDUP_REMOVED lines=38> */
[----:B---3--:R-:W-:Y:S04]  /*d6e20*/  STS.128 [R2+0x600], R140 ;  /* 0x0006008c02007388 */ /* 0x008fe80000000c00 */
[----:B----4-:R-:W-:Y:S04]  /*d6e30*/  STS.128 [R2+0x680], R144 ;  /* 0x0006809002007388 */ /* 0x010fe80000000c00 */
[----:B------:R-:W-:Y:S06]  /*d6e40*/  BAR.SYNC.DEFER_BLOCKING 0x0 ;  /* 0x0000000000007b1d */ /* 0x000fec0000010000 */
[----:B------:R-:W1:Y:S04]  /*d6e50*/  LDS.128 R148, [R3+0x800] ;  /* 0x0008000003947984 */ /* 0x000e680000000c00 */
[----:B------:R-:W3:Y:S04]  /*d6e60*/  LDS.128 R168, [R0] ;  /* 0x0000000000a87984 */ /* 0x000ee80000000c00 */
        /* <DEDUP_REMOVED lines=8> */
[----:B------:R-:W-:Y:S04]  /*d6ef0*/  STL [R1+0x4484], R151 ;  /* 0x0044849701007387 */ /* 0x000fe80000100800 */
        /* <DEDUP_REMOVED lines=12> */
[----:B------:R1:W-:Y:S04]  /*d6fc0*/  STS.128 [R2+0x80], R172 ;  /* 0x000080ac02007388 */ /* 0x0003e80000000c00 */
[----:B------:R-:W2:Y:S04]  /*d6fd0*/  LDL.LU R7, [R1+0x204c] ;  /* 0x00204c0001077983 */ /* 0x000ea80000300800 */
[----:B------:R1:W-:Y:S04]  /*d6fe0*/  STS.128 [R2+0x200], R176 ;  /* 0x000200b002007388 */ /* 0x0003e80000000c00 */
        /* <DEDUP_REMOVED lines=8> */
[----:B----4-:R-:W-:Y:S04]  /*d7070*/  STS.128 [R2+0x280], R184 ;  /* 0x000280b802007388 */ /* 0x010fe80000000c00 */
[----:B---3--:R-:W-:Y:S04]  /*d7080*/  STS.128 [R2+0x400], R180 ;  /* 0x000400b402007388 */ /* 0x008fe80000000c00 */
[----:B--2---:R1:W-:Y:S04]  /*d7090*/  STS.128 [R2+0x480], R4 ;  /* 0x0004800402007388 */ /* 0x0043e80000000c00 */
[----:B-1----:R-:W2:Y:S04]  /*d70a0*/  LDL.LU R4, [R1+0x4c0] ;  /* 0x0004c00001047983 */ /* 0x002ea80000300800 */
[----:B------:R-:W2:Y:S04]  /*d70b0*/  LDL.LU R5, [R1+0x4c4] ;  /* 0x0004c40001057983 */ /* 0x000ea80000300800 */
[----:B------:R-:W2:Y:S04]  /*d70c0*/  LDL.LU R6, [R1+0x490] ;  /* 0x0004900001067983 */ /* 0x000ea80000300800 */
[----:B------:R-:W2:Y:S04]  /*d70d0*/  LDL.LU R7, [R1+0x494] ;  /* 0x0004940001077983 */ /* 0x000ea80000300800 */
[----:B------:R-:W-:Y:S04]  /*d70e0*/  STS.128 [R2+0x600], R172 ;  /* 0x000600ac02007388 */ /* 0x000fe80000000c00 */
[----:B------:R1:W-:Y:S04]  /*d70f0*/  STS.128 [R2+0x680], R176 ;  /* 0x000680b002007388 */ /* 0x0003e80000000c00 */
[----:B------:R-:W-:Y:S06]  /*d7100*/  BAR.SYNC.DEFER_BLOCKING 0x0 ;  /* 0x0000000000007b1d */ /* 0x000fec0000010000 */
[----:B-1----:R-:W3:Y:S04]  /*d7110*/  LDL.LU R176, [R1+0x4c8] ;  /* 0x0004c80001b07983 */ /* 0x002ee80000300800 */
        /* <DEDUP_REMOVED lines=15> */
[----:B------:R-:W-:Y:S04]  /*d7210*/  LDS.128 R196, [R200] ;  /* 0x00000000c8c47984 */ /* 0x000fe80000000c00 */
[----:B------:R-:W-:Y:S04]  /*d7220*/  LDS.128 R204, [R208] ;  /* 0x00000000d0cc7984 */ /* 0x000fe80000000c00 */
[----:B------:R-:W1:Y:S04]  /*d7230*/  LDS.128 R188, [R0] ;  /* 0x0000000000bc7984 */ /* 0x000e680000000c00 */
[----:B------:R-:W-:Y:S04]  /*d7240*/  LDS.128 R192, [R0+0x800] ;  /* 0x0008000000c07984 */ /* 0x000fe80000000c00 */
[----:B------:R-:W-:Y:S04]  /*d7250*/  LDS.128 R200, [R200+0x800] ;  /* 0x00080000c8c87984 */ /* 0x000fe80000000c00 */
[----:B------:R-:W-:Y:S04]  /*d7260*/  LDS.128 R208, [R208+0x800] ;  /* 0x00080000d0d07984 */ /* 0x000fe80000000c00 */
[----:B------:R-:W-:Y:S04]  /*d7270*/  LDS.128 R212, [R3] ;  /* 0x0000000003d47984 */ /* 0x000fe80000000c00 */
[----:B------:R-:W-:Y:S04]  /*d7280*/  LDS.128 R216, [R3+0x800] ;  /* 0x0008000003d87984 */ /* 0x000fe80000000c00 */
[----:B------:R-:W-:Y:S06]  /*d7290*/  BAR.SYNC.DEFER_BLOCKING 0x0 ;  /* 0x0000000000007b1d */ /* 0x000fec0000010000 */
[----:B--2---:R2:W-:Y:S04]  /*d72a0*/  STS.128 [R2], R4 ;  /* 0x0000000402007388 */ /* 0x0045e80000000c00 */
[----:B--2---:R-:W2:Y:S04]  /*d72b0*/  LDL.LU R4, [R1+0x2708] ;  /* 0x0027080001047983 */ /* 0x004ea80000300800 */
[----:B------:R-:W2:Y:S04]  /*d72c0*/  LDL.LU R5, [R1+0x270c] ;  /* 0x00270c0001057983 */ /* 0x000ea80000300800 */
[----:B------:R-:W2:Y:S04]  /*d72d0*/  LDL.LU R150, [R1+0x3420] ;  /* 0x0034200001967983 */ /* 0x000ea80000300800 */
[----:B------:R-:W2:Y:S04]  /*d72e0*/  LDL.LU R6, [R1+0x2078] ;  /* 0x0020780001067983 */ /* 0x000ea80000300800 */
[----:B------:R-:W2:Y:S04]  /*d72f0*/  LDL.LU R7, [R1+0x207c] ;  /* 0x00207c0001077983 */ /* 0x000ea80000300800 */
[----:B---3--:R-:W-:Y:S04]  /*d7300*/  STS.128 [R2+0x80], R176 ;  /* 0x000080b002007388 */ /* 0x008fe80000000c00 */
[----:B----4-:R3:W-:Y:S04]  /*d7310*/  STS.128 [R2+0x200], R172 ;  /* 0x000200ac02007388 */ /* 0x0107e80000000c00 */
[----:B---3--:R-:W3:Y:S04]  /*d7320*/  LDL.LU R172, [R1+0x1e20] ;  /* 0x001e200001ac7983 */ /* 0x008ee80000300800 */
[----:B------:R-:W3:Y:S04]  /*d7330*/  LDL.LU R173, [R1+0x1e24] ;  /* 0x001e240001ad7983 */ /* 0x000ee80000300800 */
[----:B------:R-:W3:Y:S04]  /*d7340*/  LDL.LU R174, [R1+0x1e10] ;  /* 0x001e100001ae7983 */ /* 0x000ee80000300800 */
[----:B------:R-:W3:Y:S04]  /*d7350*/  LDL.LU R175, [R1+0x1e14] ;  /* 0x001e140001af7983 */ /* 0x000ee80000300800 */
[----:B------:R-:W4:Y:S04]  /*d7360*/  LDL.LU R176, [R1+0x1e28] ;  /* 0x001e280001b07983 */ /* 0x000f280000300800 */
[----:B------:R1:W-:Y:S04]  /*d7370*/  STS.128 [R2+0x400], R184 ;  /* 0x000400b802007388 */ /* 0x0003e80000000c00 */
[----:B------:R-:W4:Y:S04]  /*d7380*/  LDL.LU R177, [R1+0x1e2c] ;  /* 0x001e2c0001b17983 */ /* 0x000f280000300800 */
        /* <DEDUP_REMOVED lines=12> */
[----:B------:R-:W4:Y:S04]  /*d7450*/  LDL.LU R243, [R1] ;  /* 0x0000000001f37983 */ /* 0x000f280000300800 */
[----:B------:R-:W4:Y:S04]  /*d7460*/  LDL.LU R246, [R1+0xe4] ;  /* 0x0000e40001f67983 */ /* 0x000f280000300800 */
[----:B------:R-:W4:Y:S04]  /*d7470*/  LDL.LU R245, [R1+0x84] ;  /* 0x0000840001f57983 */ /* 0x000f280000300800 */
[----:B------:R-:W4:Y:S04]  /*d7480*/  LDL.LU R151, [R1+0x3424] ;  /* 0x0034240001977983 */ /* 0x000f280000300800 */
[----:B------:R-:W4:Y:S01]  /*d7490*/  LDL.LU R111, [R1+0x342c] ;  /* 0x00342c00016f7983 */ /* 0x000f220000300800 */
[C---:B------:R-:W-:Y:S01]  /*d74a0*/  ISETP.GE.AND P3, PT, R252.reuse, c[0x0][0x17c], PT ;  /* 0x00005f00fc007a0c */ /* 0x040fe20003f66270 */
[----:B------:R-:W-:-:S02]  /*d74b0*/  IMAD R180, R252, c[0x0][0x198], RZ ;  /* 0x00006600fcb47a24 */ /* 0x000fc400078e02ff */
[C---:B--2---:R-:W-:Y:S01]  /*d74c0*/  IMAD R3, R150.reuse, c[0x0][0x194], RZ ;  /* 0x0000650096037a24 */ /* 0x044fe200078e02ff */
[----:B------:R1:W-:Y:S01]  /*d74d0*/  STS.128 [R2+0x480], R4 ;  /* 0x0004800402007388 */ /* 0x0003e20000000c00 */
[----:B------:R-:W-:Y:S02]  /*d74e0*/  ISETP.GE.AND P2, PT, R150, c[0x0][0x178], PT ;  /* 0x00005e0096007a0c */ /* 0x000fe40003f46270 */
[----:B-1----:R-:W-:-:S05]  /*d74f0*/  MOV R5, c[0x0][0x194] ;  /* 0x0000650000057a02 */ /* 0x002fca0000000f00 */
[----:B------:R-:W-:Y:S01]  /*d7500*/  IMAD R4, R5, 0x80, R3 ;  /* 0x0000008005047824 */ /* 0x000fe200078e0203 */
[----:B------:R-:W-:Y:S01]  /*d7510*/  ISETP.LT.AND P2, PT, R252, c[0x0][0x17c], !P2 ;  /* 0x00005f00fc007a0c */ /* 0x000fe20005741270 */
[----:B---3--:R1:W-:Y:S03]  /*d7520*/  STS.128 [R2+0x600], R172 ;  /* 0x000600ac02007388 */ /* 0x0083e60000000c00 */
[C---:B-1----:R-:W-:Y:S02]  /*d7530*/  LEA R172, P6, R4.reuse, c[0x0][0x170], 0x2 ;  /* 0x00005c0004ac7a11 */ /* 0x042fe400078c10ff */
[C---:B------:R-:W-:Y:S02]  /*d7540*/  LEA R174, P5, R3.reuse, c[0x0][0x170], 0x2 ;  /* 0x00005c0003ae7a11 */ /* 0x040fe400078a10ff */
[----:B------:R-:W-:Y:S01]  /*d7550*/  LEA.HI.X.SX32 R173, R4, c[0x0][0x174], 0x2, P6 ;  /* 0x00005d0004ad7a11 */ /* 0x000fe200030f16ff */
[----:B----4-:R1:W-:Y:S01]  /*d7560*/  STS.128 [R2+0x680], R176 ;  /* 0x000680b002007388 */ /* 0x0103e20000000c00 */
[----:B------:R-:W-:-:S03]  /*d7570*/  LEA.HI.X.SX32 R175, R3, c[0x0][0x174], 0x2, P5 ;  /* 0x00005d0003af7a11 */ /* 0x000fc600028f16ff */
[----:B------:R-:W-:Y:S01]  /*d7580*/  BAR.SYNC.DEFER_BLOCKING 0x0 ;  /* 0x0000000000007b1d */ /* 0x000fe20000010000 */
[----:B------:R-:W-:Y:S01]  /*d7590*/  ISETP.LT.AND P4, PT, R186, c[0x0][0x178], !P3 ;  /* 0x00005e00ba007a0c */ /* 0x000fe20005f81270 */
[----:B-1----:R-:W-:-:S04]  /*d75a0*/  IMAD R2, R5, 0x80, R4 ;  /* 0x0000008005027824 */ /* 0x002fc800078e0204 */
[----:B------:R-:W-:Y:S01]  /*d75b0*/  IMAD R5, R5, 0x80, R2 ;  /* 0x0000008005057824 */ /* 0x000fe200078e0202 */
[----:B------:R-:W-:-:S04]  /*d75c0*/  LEA R6, P6, R2, c[0x0][0x170], 0x2 ;  /* 0x00005c0002067a11 */ /* 0x000fc800078c10ff */
[----:B------:R-:W-:Y:S02]  /*d75d0*/  LEA.HI.X.SX32 R7, R2, c[0x0][0x174], 0x2, P6 ;  /* 0x00005d0002077a11 */ /* 0x000fe400030f16ff */
[----:B------:R-:W-:Y:S01]  /*d75e0*/  LEA R4, P6, R5, c[0x0][0x170], 0x2 ;  /* 0x00005c0005047a11 */ /* 0x000fe200078c10ff */
[----:B------:R-:W-:-:S03]  /*d75f0*/  IMAD.WIDE R2, R180, 0x4, R174 ;  /* 0x00000004b4027825 */ /* 0x000fc600078e02ae */
[----:B------:R-:W-:Y:S01]  /*d7600*/  LEA.HI.X.SX32 R5, R5, c[0x0][0x174], 0x2, P6 ;  /* 0x00005d0005057a11 */ /* 0x000fe200030f16ff */
[C---:B------:R-:W-:Y:S01]  /*d7610*/  IMAD.WIDE R176, R180.reuse, 0x4, R172 ;  /* 0x00000004b4b07825 */ /* 0x040fe200078e02ac */
[----:B------:R1:W-:Y:S03]  /*d7620*/  @P2 STG.E [R2.64], R181 ;  /* 0x000000b502002986 */ /* 0x0003e6000c101904 */
[C---:B------:R-:W-:Y:S01]  /*d7630*/  IMAD.WIDE R178, R180.reuse, 0x4, R6 ;  /* 0x00000004b4b27825 */ /* 0x040fe200078e0206 */
[----:B------:R-:W-:Y:S02]  /*d7640*/  ISETP.LT.AND P5, PT, R111, c[0x0][0x178], !P3 ;  /* 0x00005e006f007a0c */ /* 0x000fe40005fa1270 */
[----:B------:R-:W-:Y:S01]  /*d7650*/  ISETP.LT.AND P3, PT, R151, c[0x0][0x178], !P3 ;  /* 0x00005e0097007a0c */ /* 0x000fe20005f61270 */
[----:B-1----:R-:W-:-:S12]  /*d7660*/  IMAD.WIDE R2, R180, 0x4, R4 ;  /* 0x00000004b4027825 */ /* 0x002fd800078e0204 */
[----:B------:R-:W-:Y:S04]  /*d7670*/  @P3 STG.E [R176.64], R182 ;  /* 0x000000b6b0003986 */ /* 0x000fe8000c101904 */
[----:B------:R-:W-:Y:S04]  /*d7680*/  @P5 STG.E [R178.64], R183 ;  /* 0x000000b7b2005986 */ /* 0x000fe8000c101904 */
[----:B------:R1:W-:Y:S04]  /*d7690*/  @P4 STG.E [R2.64], R248 ;  /* 0x000000f802004986 */ /* 0x0003e8000c101904 */
[----:B-1----:R-:W2:Y:S01]  /*d76a0*/  LDL.LU R3, [R1+0x94] ;  /* 0x0000940001037983 */ /* 0x002ea20000300800 */
[----:B------:R-:W-:-:S02]  /*d76b0*/  ISETP.LT.AND P3, PT, R150, c[0x0][0x178], !P1 ;  /* 0x00005e0096007a0c */ /* 0x000fc40004f61270 */
[----:B------:R-:W-:Y:S02]  /*d76c0*/  ISETP.LT.AND P2, PT, R151, c[0x0][0x178], !P1 ;  /* 0x00005e0097007a0c */ /* 0x000fe40004f41270 */
[----:B------:R-:W-:Y:S02]  /*d76d0*/  ISETP.LT.AND P5, PT, R111, c[0x0][0x178], !P1 ;  /* 0x00005e006f007a0c */ /* 0x000fe40004fa1270 */
[----:B------:R-:W-:-:S05]  /*d76e0*/  IADD3 R176, R180, c[0x0][0x198], RZ ;  /* 0x00006600b4b07a10 */ /* 0x000fca0007ffe0ff */
[----:B------:R-:W-:-:S04]  /*d76f0*/  IMAD.WIDE R182, R176, 0x4, R174 ;  /* 0x00000004b0b67825 */ /* 0x000fc800078e02ae */
[----:B------:R-:W-:-:S04]  /*d7700*/  IMAD.WIDE R180, R176, 0x4, R172 ;  /* 0x00000004b0b47825 */ /* 0x000fc800078e02ac */
[----:B------:R-:W-:Y:S01]  /*d7710*/  IMAD.WIDE R178, R176, 0x4, R6 ;  /* 0x00000004b0b27825 */ /* 0x000fe200078e0206 */
[----:B------:R-:W-:Y:S02]  /*d7720*/  ISETP.LT.AND P1, PT, R186, c[0x0][0x178], !P1 ;  /* 0x00005e00ba007a0c */ /* 0x000fe40004f21270 */
[----:B------:R-:W-:Y:S02]  /*d7730*/  IADD3 R177, R252, 0x3, RZ ;  /* 0x00000003fcb17810 */ /* 0x000fe40007ffe0ff */
[----:B------:R-:W-:Y:S02]  /*d7740*/  ISETP.LT.AND P6, PT, R150, c[0x0][0x178], !P0 ;  /* 0x00005e0096007a0c */ /* 0x000fe400047c1270 */
[----:B------:R-:W-:Y:S02]  /*d7750*/  ISETP.GE.AND P4, PT, R177, c[0x0][0x17c], PT ;  /* 0x00005f00b1007a0c */ /* 0x000fe40003f86270 */
[C---:B------:R-:W-:Y:S01]  /*d7760*/  IADD3 R2, R176.reuse, c[0x0][0x198], RZ ;  /* 0x00006600b0027a10 */ /* 0x040fe20007ffe0ff */
[----:B------:R-:W-:Y:S01]  /*d7770*/  IMAD.WIDE R176, R176, 0x4, R4 ;  /* 0x00000004b0b07825 */ /* 0x000fe200078e0204 */
[----:B--2---:R-:W-:Y:S04]  /*d7780*/  @P3 STG.E [R182.64], R3 ;  /* 0x00000003b6003986 */ /* 0x004fe8000c101904 */
[----:B------:R1:W-:Y:S04]  /*d7790*/  @P2 STG.E [R180.64], R247 ;  /* 0x000000f7b4002986 */ /* 0x0003e8000c101904 */
[----:B------:R2:W-:Y:S04]  /*d77a0*/  @P5 STG.E [R178.64], R244 ;  /* 0x000000f4b2005986 */ /* 0x0005e8000c101904 */
[----:B-1----:R-:W3:Y:S04]  /*d77b0*/  LDL.LU R247, [R1+0x34] ;  /* 0x0000340001f77983 */ /* 0x002ee80000300800 */
[----:B--2---:R-:W2:Y:S01]  /*d77c0*/  LDL.LU R244, [R1+0x4] ;  /* 0x0000040001f47983 */ /* 0x004ea20000300800 */
[----:B------:R-:W-:-:S03]  /*d77d0*/  IMAD.WIDE R182, R2, 0x4, R174 ;  /* 0x0000000402b67825 */ /* 0x000fc600078e02ae */
[----:B------:R-:W-:Y:S01]  /*d77e0*/  @P1 STG.E [R176.64], R249 ;  /* 0x000000f9b0001986 */ /* 0x000fe2000c101904 */
[----:B------:R-:W-:Y:S02]  /*d77f0*/  ISETP.LT.AND P1, PT, R151, c[0x0][0x178], !P0 ;  /* 0x00005e0097007a0c */ /* 0x000fe40004721270 */
[----:B------:R-:W-:Y:S01]  /*d7800*/  ISETP.LT.AND P3, PT, R111, c[0x0][0x178], !P0 ;  /* 0x00005e006f007a0c */ /* 0x000fe20004761270 */
[----:B------:R1:W-:Y:S01]  /*d7810*/  @P6 STG.E [R182.64], R184 ;  /* 0x000000b8b6006986 */ /* 0x0003e2000c101904 */
[----:B------:R-:W-:Y:S02]  /*d7820*/  ISETP.LT.AND P0, PT, R186, c[0x0][0x178], !P0 ;  /* 0x00005e00ba007a0c */ /* 0x000fe40004701270 */
[----:B------:R-:W-:Y:S02]  /*d7830*/  ISETP.LT.AND P6, PT, R150, c[0x0][0x178], !P4 ;  /* 0x00005e0096007a0c */ /* 0x000fe400067c1270 */
[----:B------:R-:W-:Y:S01]  /*d7840*/  ISETP.LT.AND P5, PT, R151, c[0x0][0x178], !P4 ;  /* 0x00005e0097007a0c */ /* 0x000fe200067a1270 */
[----:B------:R-:W-:Y:S01]  /*d7850*/  IMAD.WIDE R178, R2, 0x4, R172 ;  /* 0x0000000402b27825 */ /* 0x000fe200078e02ac */
[----:B------:R-:W-:-:S02]  /*d7860*/  IADD3 R3, R252, 0x4, RZ ;  /* 0x00000004fc037810 */ /* 0x000fc40007ffe0ff */
[C---:B-1----:R-:W-:Y:S01]  /*d7870*/  IADD3 R182, R2.reuse, c[0x0][0x198], RZ ;  /* 0x0000660002b67a10 */ /* 0x042fe20007ffe0ff */
[C---:B------:R-:W-:Y:S01]  /*d7880*/  IMAD.WIDE R176, R2.reuse, 0x4, R6 ;  /* 0x0000000402b07825 */ /* 0x040fe200078e0206 */
[----:B------:R-:W-:Y:S01]  /*d7890*/  ISETP.GE.AND P2, PT, R3, c[0x0][0x17c], PT ;  /* 0x00005f0003007a0c */ /* 0x000fe20003f46270 */
[----:B------:R1:W-:Y:S02]  /*d78a0*/  @P1 STG.E [R178.64], R185 ;  /* 0x000000b9b2001986 */ /* 0x0003e4000c101904 */
[----:B------:R-:W-:Y:S02]  /*d78b0*/  IMAD.WIDE R2, R2, 0x4, R4 ;  /* 0x0000000402027825 */ /* 0x000fe400078e0204 */
[----:B------:R-:W4:Y:S02]  /*d78c0*/  LDL.LU R184, [R1+0xc0] ;  /* 0x0000c00001b87983 */ /* 0x000f240000300800 */
[C---:B------:R-:W-:Y:S02]  /*d78d0*/  IMAD.WIDE R180, R182.reuse, 0x4, R174 ;  /* 0x00000004b6b47825 */ /* 0x040fe400078e02ae */
[----:B------:R1:W-:Y:S02]  /*d78e0*/  @P3 STG.E [R176.64], R187 ;  /* 0x000000bbb0003986 */ /* 0x0003e4000c101904 */
[----:B-1----:R-:W-:-:S02]  /*d78f0*/  IMAD.WIDE R178, R182, 0x4, R172 ;  /* 0x00000004b6b27825 */ /* 0x002fc400078e02ac */
[----:B------:R1:W-:Y:S04]  /*d7900*/  @P0 STG.E [R2.64], R243 ;  /* 0x000000f302000986 */ /* 0x0003e8000c101904 */
[----:B------:R1:W-:Y:S04]  /*d7910*/  @P6 STG.E [R180.64], R246 ;  /* 0x000000f6b4006986 */ /* 0x0003e8000c101904 */
[----:B------:R-:W4:Y:S01]  /*d7920*/  LDL.LU R187, [R1+0x70] ;  /* 0x0000700001bb7983 */ /* 0x000f220000300800 */
[----:B------:R-:W-:-:S03]  /*d7930*/  IMAD.WIDE R176, R182, 0x4, R4 ;  /* 0x00000004b6b07825 */ /* 0x000fc600078e0204 */
[----:B-1----:R-:W4:Y:S01]  /*d7940*/  LDL.LU R243, [R1+0x20] ;  /* 0x0000200001f37983 */ /* 0x002f220000300800 */
[----:B------:R-:W-:-:S03]  /*d7950*/  IMAD.WIDE R2, R182, 0x4, R6 ;  /* 0x00000004b6027825 */ /* 0x000fc600078e0206 */
[----:B------:R1:W-:Y:S01]  /*d7960*/  @P5 STG.E [R178.64], R245 ;  /* 0x000000f5b2005986 */ /* 0x0003e2000c101904 */
[----:B------:R-:W-:-:S03]  /*d7970*/  IADD3 R180, R182, c[0x0][0x198], RZ ;  /* 0x00006600b6b47a10 */ /* 0x000fc60007ffe0ff */
[----:B------:R-:W4:Y:S01]  /*d7980*/  LDL.LU R246, [R1+0x144] ;  /* 0x0001440001f67983 */ /* 0x000f220000300800 */
[----:B------:R-:W-:Y:S02]  /*d7990*/  ISETP.LT.AND P6, PT, R111, c[0x0][0x178], !P4 ;  /* 0x00005e006f007a0c */ /* 0x000fe400067c1270 */
[----:B------:R-:W-:Y:S01]  /*d79a0*/  ISETP.LT.AND P4, PT, R186, c[0x0][0x178], !P4 ;  /* 0x00005e00ba007a0c */ /* 0x000fe20006781270 */
[----:B-1----:R-:W4:Y:S04]  /*d79b0*/  LDL.LU R245, [R1+0xc4] ;  /* 0x0000c40001f57983 */ /* 0x002f280000300800 */
[----:B------:R-:W4:Y:S06]  /*d79c0*/  LDL.LU R182, [R1+0x140] ;  /* 0x0001400001b67983 */ /* 0x000f2c0000300800 */
[----:B---3--:R1:W-:Y:S04]  /*d79d0*/  @P6 STG.E [R2.64], R247 ;  /* 0x000000f702006986 */ /* 0x0083e8000c101904 */
[----:B--2---:R2:W-:Y:S04]  /*d79e0*/  @P4 STG.E [R176.64], R244 ;  /* 0x000000f4b0004986 */ /* 0x0045e8000c101904 */
[----:B-1----:R-:W3:Y:S04]  /*d79f0*/  LDL.LU R247, [R1+0x74] ;  /* 0x0000740001f77983 */ /* 0x002ee80000300800 */
[----:B--2---:R-:W2:Y:S01]  /*d7a00*/  LDL.LU R244, [R1+0x24] ;  /* 0x0000240001f47983 */ /* 0x004ea20000300800 */
[----:B------:R-:W-:-:S02]  /*d7a10*/  ISETP.LT.AND P5, PT, R150, c[0x0][0x178], !P2 ;  /* 0x00005e0096007a0c */ /* 0x000fc400057a1270 */
[----:B------:R-:W-:Y:S02]  /*d7a20*/  ISETP.LT.AND P3, PT, R151, c[0x0][0x178], !P2 ;  /* 0x00005e0097007a0c */ /* 0x000fe40005761270 */
[----:B------:R-:W-:Y:S02]  /*d7a30*/  ISETP.LT.AND P0, PT, R111, c[0x0][0x178], !P2 ;  /* 0x00005e006f007a0c */ /* 0x000fe40005701270 */
[----:B------:R-:W-:Y:S01]  /*d7a40*/  IADD3 R181, R252, 0x5, RZ ;  /* 0x00000005fcb57810 */ /* 0x000fe20007ffe0ff */
[C---:B------:R-:W-:Y:S01]  /*d7a50*/  IMAD.WIDE R178, R180.reuse, 0x4, R174 ;  /* 0x00000004b4b27825 */ /* 0x040fe200078e02ae */
[----:B------:R-:W2:Y:S02]  /*d7a60*/  LDL.LU R249, [R1+0x180] ;  /* 0x0001800001f97983 */ /* 0x000ea40000300800 */
[----:B------:R-:W-:Y:S01]  /*d7a70*/  ISETP.GE.AND P6, PT, R181, c[0x0][0x17c], PT ;  /* 0x00005f00b5007a0c */ /* 0x000fe20003fc6270 */
[----:B------:R-:W-:Y:S01]  /*d7a80*/  IMAD.WIDE R176, R180, 0x4, R172 ;  /* 0x00000004b4b07825 */ /* 0x000fe200078e02ac */
[----:B------:R-:W-:Y:S01]  /*d7a90*/  ISETP.LT.AND P2, PT, R186, c[0x0][0x178], !P2 ;  /* 0x00005e00ba007a0c */ /* 0x000fe20005741270 */
[----:B------:R-:W2:Y:S01]  /*d7aa0*/  LDL.LU R248, [R1+0x100] ;  /* 0x0001000001f87983 */ /* 0x000ea20000300800 */
[----:B------:R-:W-:Y:S01]  /*d7ab0*/  ISETP.LT.AND P4, PT, R150, c[0x0][0x178], !P6 ;  /* 0x00005e0096007a0c */ /* 0x000fe20007781270 */
[C---:B------:R-:W-:Y:S01]  /*d7ac0*/  IMAD.WIDE R2, R180.reuse, 0x4, R6 ;  /* 0x00000004b4027825 */ /* 0x040fe200078e0206 */
[----:B------:R-:W-:Y:S01]  /*d7ad0*/  IADD3 R181, R180, c[0x0][0x198], RZ ;  /* 0x00006600b4b57a10 */ /* 0x000fe20007ffe0ff */
[----:B------:R-:W2:Y:S04]  /*d7ae0*/  LDL.LU R185, [R1+0xa0] ;  /* 0x0000a00001b97983 */ /* 0x000ea80000300800 */
[----:B----4-:R1:W-:Y:S01]  /*d7af0*/  @P5 STG.E [R178.64], R182 ;  /* 0x000000b6b2005986 */ /* 0x0103e2000c101904 */
[----:B------:R-:W-:-:S03]  /*d7b00*/  ISETP.LT.AND P5, PT, R151, c[0x0][0x178], !P6 ;  /* 0x00005e0097007a0c */ /* 0x000fc600077a1270 */
[----:B------:R4:W-:Y:S04]  /*d7b10*/  @P3 STG.E [R176.64], R184 ;  /* 0x000000b8b0003986 */ /* 0x0009e8000c101904 */
[----:B------:R4:W-:Y:S01]  /*d7b20*/  @P0 STG.E [R2.64], R187 ;  /* 0x000000bb02000986 */ /* 0x0009e2000c101904 */
[----:B------:R-:W-:Y:S02]  /*d7b30*/  ISETP.LT.AND P0, PT, R111, c[0x0][0x178], !P6 ;  /* 0x00005e006f007a0c */ /* 0x000fe40007701270 */
[----:B------:R-:W-:Y:S01]  /*d7b40*/  ISETP.LT.AND P6, PT, R186, c[0x0][0x178], !P6 ;  /* 0x00005e00ba007a0c */ /* 0x000fe200077c1270 */
[----:B-1----:R-:W-:-:S04]  /*d7b50*/  IMAD.WIDE R178, R181, 0x4, R172 ;  /* 0x00000004b5b27825 */ /* 0x002fc800078e02ac */
[----:B----4-:R-:W-:-:S04]  /*d7b60*/  IMAD.WIDE R176, R181, 0x4, R174 ;  /* 0x00000004b5b07825 */ /* 0x010fc800078e02ae */
[----:B------:R-:W-:Y:S01]  /*d7b70*/  IMAD.WIDE R2, R180, 0x4, R4 ;  /* 0x00000004b4027825 */ /* 0x000fe200078e0204 */
[----:B------:R-:W4:Y:S04]  /*d7b80*/  LDL.LU R187, [R1+0x40] ;  /* 0x0000400001bb7983 */ /* 0x000f280000300800 */
[----:B------:R1:W-:Y:S04]  /*d7b90*/  @P2 STG.E [R2.64], R243 ;  /* 0x000000f302002986 */ /* 0x0003e8000c101904 */
[----:B------:R1:W-:Y:S04]  /*d7ba0*/  @P4 STG.E [R176.64], R246 ;  /* 0x000000f6b0004986 */ /* 0x0003e8000c101904 */
[----:B------:R1:W-:Y:S02]  /*d7bb0*/  @P5 STG.E [R178.64], R245 ;  /* 0x000000f5b2005986 */ /* 0x0003e4000c101904 */
[----:B-1----:R-:W-:-:S02]  /*d7bc0*/  IMAD.WIDE R2, R181, 0x4, R6 ;  /* 0x00000004b5027825 */ /* 0x002fc400078e0206 */
[----:B------:R-:W4:Y:S02]  /*d7bd0*/  LDL.LU R246, [R1+0x184] ;  /* 0x0001840001f67983 */ /* 0x000f240000300800 */
[----:B------:R-:W-:Y:S02]  /*d7be0*/  IMAD.WIDE R176, R181, 0x4, R4 ;  /* 0x00000004b5b07825 */ /* 0x000fe400078e0204 */
[----:B------:R-:W4:Y:S04]  /*d7bf0*/  LDL.LU R245, [R1+0x104] ;  /* 0x0001040001f57983 */ /* 0x000f280000300800 */
[----:B---3--:R-:W-:Y:S04]  /*d7c00*/  @P0 STG.E [R2.64], R247 ;  /* 0x000000f702000986 */ /* 0x008fe8000c101904 */
[----:B--2---:R1:W-:Y:S04]  /*d7c10*/  @P6 STG.E [R176.64], R244 ;  /* 0x000000f4b0006986 */ /* 0x0043e8000c101904 */
[----:B-1----:R-:W2:Y:S01]  /*d7c20*/  LDL.LU R244, [R1+0xa4] ;  /* 0x0000a40001f47983 */ /* 0x002ea20000300800 */
[----:B------:R-:W-:-:S02]  /*d7c30*/  IADD3 R182, R252, 0x6, RZ ;  /* 0x00000006fcb67810 */ /* 0x000fc40007ffe0ff */
[----:B------:R-:W-:Y:S01]  /*d7c40*/  IADD3 R178, R252, 0x7, RZ ;  /* 0x00000007fcb27810 */ /* 0x000fe20007ffe0ff */
[----:B------:R-:W3:Y:S01]  /*d7c50*/  LDL.LU R247, [R1+0x44] ;  /* 0x0000440001f77983 */ /* 0x000ee20000300800 */
[----:B------:R-:W-:-:S04]  /*d7c60*/  ISETP.GE.AND P3, PT, R182, c[0x0][0x17c], PT ;  /* 0x00005f00b6007a0c */ /* 0x000fc80003f66270 */
[----:B------:R-:W-:Y:S02]  /*d7c70*/  ISETP.LT.AND P5, PT, R150, c[0x0][0x178], !P3 ;  /* 0x00005e0096007a0c */ /* 0x000fe40005fa1270 */
[----:B------:R-:W-:Y:S02]  /*d7c80*/  ISETP.LT.AND P2, PT, R151, c[0x0][0x178], !P3 ;  /* 0x00005e0097007a0c */ /* 0x000fe40005f41270 */
[----:B------:R-:W-:Y:S02]  /*d7c90*/  IADD3 R180, R181, c[0x0][0x198], RZ ;  /* 0x00006600b5b47a10 */ /* 0x000fe40007ffe0ff */
[----:B------:R-:W-:Y:S02]  /*d7ca0*/  ISETP.LT.AND P4, PT, R111, c[0x0][0x178], !P3 ;  /* 0x00005e006f007a0c */ /* 0x000fe40005f81270 */
[----:B------:R-:W-:Y:S01]  /*d7cb0*/  ISETP.GE.AND P0, PT, R178, c[0x0][0x17c], PT ;  /* 0x00005f00b2007a0c */ /* 0x000fe20003f06270 */
[----:B------:R-:W-:Y:S01]  /*d7cc0*/  IMAD.WIDE R178, R180, 0x4, R174 ;  /* 0x00000004b4b27825 */ /* 0x000fe200078e02ae */
[----:B------:R-:W-:-:S02]  /*d7cd0*/  IADD3 R183, R252, 0xa, RZ ;  /* 0x0000000afcb77810 */ /* 0x000fc40007ffe0ff */
[----:B------:R-:W-:Y:S01]  /*d7ce0*/  ISETP.LT.AND P3, PT, R186, c[0x0][0x178], !P3 ;  /* 0x00005e00ba007a0c */ /* 0x000fe20005f61270 */
[----:B------:R-:W-:Y:S01]  /*d7cf0*/  IMAD.WIDE R2, R180, 0x4, R172 ;  /* 0x00000004b4027825 */ /* 0x000fe200078e02ac */
[----:B------:R-:W-:Y:S01]  /*d7d00*/  ISETP.LT.AND P6, PT, R150, c[0x0][0x178], !P0 ;  /* 0x00005e0096007a0c */ /* 0x000fe200047c1270 */
[----:B------:R-:W-:Y:S01]  /*d7d10*/  @P5 STG.E [R178.64], R249 ;  /* 0x000000f9b2005986 */ /* 0x000fe2000c101904 */
[C---:B------:R-:W-:Y:S01]  /*d7d20*/  IADD3 R181, R180.reuse, c[0x0][0x198], RZ ;  /* 0x00006600b4b57a10 */ /* 0x040fe20007ffe0ff */
[C---:B------:R-:W-:Y:S01]  /*d7d30*/  IMAD.WIDE R176, R180.reuse, 0x4, R6 ;  /* 0x00000004b4b07825 */ /* 0x040fe200078e0206 */
[----:B------:R-:W-:Y:S01]  /*d7d40*/  ISETP.GE.AND P1, PT, R183, c[0x0][0x17c], PT ;  /* 0x00005f00b7007a0c */ /* 0x000fe20003f26270 */
[----:B------:R1:W-:Y:S01]  /*d7d50*/  @P2 STG.E [R2.64], R248 ;  /* 0x000000f802002986 */ /* 0x0003e2000c101904 */
[----:B------:R-:W-:Y:S02]  /*d7d60*/  ISETP.LT.AND P5, PT, R151, c[0x0][0x178], !P0 ;  /* 0x00005e0097007a0c */ /* 0x000fe400047a1270 */
[----:B------:R-:W-:Y:S01]  /*d7d70*/  ISETP.LT.AND P2, PT, R111, c[0x0][0x178], !P0 ;  /* 0x00005e006f007a0c */ /* 0x000fe20004741270 */
[----:B------:R-:W3:Y:S04]  /*d7d80*/  LDL.LU R183, [R1+0x1c0] ;  /* 0x0001c00001b77983 */ /* 0x000ee80000300800 */
[----:B------:R-:W3:Y:S04]  /*d7d90*/  LDL.LU R184, [R1+0x160] ;  /* 0x0001600001b87983 */ /* 0x000ee80000300800 */
[----:B------:R1:W-:Y:S02]  /*d7da0*/  @P4 STG.E [R176.64], R185 ;  /* 0x000000b9b0004986 */ /* 0x0003e4000c101904 */
[----:B-1----:R-:W-:-:S02]  /*d7db0*/  IMAD.WIDE R2, R180, 0x4, R4 ;  /* 0x00000004b4027825 */ /* 0x002fc400078e0204 */
[----:B------:R-:W3:Y:S02]  /*d7dc0*/  LDL.LU R243, [R1+0xd0] ;  /* 0x0000d00001f37983 */ /* 0x000ee40000300800 */
[----:B------:R-:W-:-:S04]  /*d7dd0*/  IMAD.WIDE R178, R181, 0x4, R172 ;  /* 0x00000004b5b27825 */ /* 0x000fc800078e02ac */
[C---:B------:R-:W-:Y:S01]  /*d7de0*/  IMAD.WIDE R176, R181.reuse, 0x4, R174 ;  /* 0x00000004b5b07825 */ /* 0x040fe200078e02ae */
[----:B----4-:R-:W-:Y:S04]  /*d7df0*/  @P3 STG.E [R2.64], R187 ;  /* 0x000000bb02003986 */ /* 0x010fe8000c101904 */
[----:B------:R1:W-:Y:S04]  /*d7e00*/  @P6 STG.E [R176.64], R246 ;  /* 0x000000f6b0006986 */ /* 0x0003e8000c101904 */
[----:B------:R4:W-:Y:S01]  /*d7e10*/  @P5 STG.E [R178.64], R245 ;  /* 0x000000f5b2005986 */ /* 0x0009e2000c101904 */
[----:B-1----:R-:W-:-:S03]  /*d7e20*/  IMAD.WIDE R176, R181, 0x4, R6 ;  /* 0x00000004b5b07825 */ /* 0x002fc600078e0206 */
[----:B------:R-:W3:Y:S04]  /*d7e30*/  LDL.LU R246, [R1+0x60] ;  /* 0x0000600001f67983 */ /* 0x000ee80000300800 */
[----:B----4-:R-:W4:Y:S04]  /*d7e40*/  LDL.LU R245, [R1+0x1c4] ;  /* 0x0001c40001f57983 */ /* 0x010f280000300800 */
[----:B--2---:R1:W-:Y:S04]  /*d7e50*/  @P2 STG.E [R176.64], R244 ;  /* 0x000000f4b0002986 */ /* 0x0043e8000c101904 */
[----:B-1----:R-:W2:Y:S01]  /*d7e60*/  LDL.LU R244, [R1+0x164] ;  /* 0x0001640001f47983 */ /* 0x002ea20000300800 */
[----:B------:R-:W-:-:S02]  /*d7e70*/  IADD3 R182, R252, 0x8, RZ ;  /* 0x00000008fcb67810 */ /* 0x000fc40007ffe0ff */
[----:B------:R-:W-:Y:S01]  /*d7e80*/  ISETP.LT.AND P0, PT, R186, c[0x0][0x178], !P0 ;  /* 0x00005e00ba007a0c */ /* 0x000fe20004701270 */
[----:B------:R-:W-:Y:S01]  /*d7e90*/  IMAD.WIDE R2, R181, 0x4, R4 ;  /* 0x00000004b5027825 */ /* 0x000fe200078e0204 */
[----:B------:R-:W-:Y:S01]  /*d7ea0*/  ISETP.GE.AND P4, PT, R182, c[0x0][0x17c], PT ;  /* 0x00005f00b6007a0c */ /* 0x000fe20003f86270 */
[----:B------:R-:W2:Y:S03]  /*d7eb0*/  LDL.LU R185, [R1+0xd4] ;  /* 0x0000d40001b97983 */ /* 0x000ea60000300800 */
[----:B------:R-:W-:Y:S02]  /*d7ec0*/  ISETP.LT.AND P6, PT, R150, c[0x0][0x178], !P4 ;  /* 0x00005e0096007a0c */ /* 0x000fe400067c1270 */
[----:B------:R-:W-:Y:S02]  /*d7ed0*/  ISETP.LT.AND P3, PT, R151, c[0x0][0x178], !P4 ;  /* 0x00005e0097007a0c */ /* 0x000fe40006761270 */
[----:B------:R-:W-:-:S02]  /*d7ee0*/  IADD3 R180, R181, c[0x0][0x198], RZ ;  /* 0x00006600b5b47a10 */ /* 0x000fc40007ffe0ff */
[----:B------:R-:W-:Y:S01]  /*d7ef0*/  IADD3 R182, R252, 0x9, RZ ;  /* 0x00000009fcb67810 */ /* 0x000fe20007ffe0ff */
[----:B---3--:R1:W-:Y:S01]  /*d7f00*/  @P0 STG.E [R2.64], R247 ;  /* 0x000000f702000986 */ /* 0x0083e2000c101904 */
[----:B------:R-:W-:Y:S01]  /*d7f10*/  ISETP.LT.AND P5, PT, R111, c[0x0][0x178], !P4 ;  /* 0x00005e006f007a0c */ /* 0x000fe200067a1270 */
[----:B------:R-:W-:Y:S01]  /*d7f20*/  IMAD.WIDE R178, R180, 0x4, R174 ;  /* 0x00000004b4b27825 */ /* 0x000fe200078e02ae */
[----:B------:R-:W-:-:S03]  /*d7f30*/  ISETP.GE.AND P2, PT, R182, c[0x0][0x17c], PT ;  /* 0x00005f00b6007a0c */ /* 0x000fc60003f46270 */
[----:B------:R-:W-:Y:S01]  /*d7f40*/  IMAD.WIDE R176, R180, 0x4, R172 ;  /* 0x00000004b4b07825 */ /* 0x000fe200078e02ac */
[----:B------:R-:W-:Y:S01]  /*d7f50*/  ISETP.LT.AND P4, PT, R186, c[0x0][0x178], !P4 ;  /* 0x00005e00ba007a0c */ /* 0x000fe20006781270 */
[----:B-1----:R-:W3:Y:S01]  /*d7f60*/  LDL.LU R247, [R1+0x64] ;  /* 0x0000640001f77983 */ /* 0x002ee20000300800 */
[----:B------:R-:W-:-:S03]  /*d7f70*/  ISETP.LT.AND P0, PT, R150, c[0x0][0x178], !P2 ;  /* 0x00005e0096007a0c */ /* 0x000fc60005701270 */
[----:B------:R-:W3:Y:S01]  /*d7f80*/  LDL.LU R249, [R1+0x1e0] ;  /* 0x0001e00001f97983 */ /* 0x000ee20000300800 */
[----:B------:R-:W-:-:S03]  /*d7f90*/  IMAD.WIDE R2, R180, 0x4, R6 ;  /* 0x00000004b4027825 */ /* 0x000fc600078e0206 */
[----:B------:R1:W-:Y:S04]  /*d7fa0*/  @P6 STG.E [R178.64], R183 ;  /* 0x000000b7b2006986 */ /* 0x0003e8000c101904 */
[----:B------:R-:W3:Y:S04]  /*d7fb0*/  LDL.LU R248, [R1+0x190] ;  /* 0x0001900001f87983 */ /* 0x000ee80000300800 */
[----:B------:R1:W-:Y:S01]  /*d7fc0*/  @P3 STG.E [R176.64], R184 ;  /* 0x000000b8b0003986 */ /* 0x0003e2000c101904 */
[----:B------:R-:W-:-:S03]  /*d7fd0*/  ISETP.LT.AND P3, PT, R151, c[0x0][0x178], !P2 ;  /* 0x00005e0097007a0c */ /* 0x000fc60005761270 */
[----:B------:R-:W3:Y:S01]  /*d7fe0*/  LDL.LU R187, [R1+0x150] ;  /* 0x0001500001bb7983 */ /* 0x000ee20000300800 */
[C---:B-1----:R-:W-:Y:S01]  /*d7ff0*/  IMAD.WIDE R178, R180.reuse, 0x4, R4 ;  /* 0x00000004b4b27825 */ /* 0x042fe200078e0204 */
[----:B------:R-:W-:Y:S02]  /*d8000*/  IADD3 R180, R180, c[0x0][0x198], RZ ;  /* 0x00006600b4b47a10 */ /* 0x000fe40007ffe0ff */
[----:B------:R1:W-:Y:S03]  /*d8010*/  @P5 STG.E [R2.64], R243 ;  /* 0x000000f302005986 */ /* 0x0003e6000c101904 */
[----:B------:R-:W-:-:S04]  /*d8020*/  IMAD.WIDE R176, R180, 0x4, R172 ;  /* 0x00000004b4b07825 */ /* 0x000fc800078e02ac */
[----:B-1----:R-:W-:Y:S01]  /*d8030*/  IMAD.WIDE R2, R180, 0x4, R174 ;  /* 0x00000004b4027825 */ /* 0x002fe200078e02ae */
[----:B------:R-:W3:Y:S04]  /*d8040*/  LDL.LU R243, [R1+0xb0] ;  /* 0x0000b00001f37983 */ /* 0x000ee80000300800 */
[----:B------:R1:W-:Y:S04]  /*d8050*/  @P4 STG.E [R178.64], R246 ;  /* 0x000000f6b2004986 */ /* 0x0003e8000c101904 */
[----:B----4-:R4:W-:Y:S04]  /*d8060*/  @P0 STG.E [R2.64], R245 ;  /* 0x000000f502000986 */ /* 0x0109e8000c101904 */
[----:B-1----:R-:W3:Y:S04]  /*d8070*/  LDL.LU R246, [R1+0x1e4] ;  /* 0x0001e40001f67983 */ /* 0x002ee80000300800 */
[----:B----4-:R-:W4:Y:S04]  /*d8080*/  LDL.LU R245, [R1+0x194] ;  /* 0x0001940001f57983 */ /* 0x010f280000300800 */
[----:B--2---:R1:W-:Y:S04]  /*d8090*/  @P3 STG.E [R176.64], R244 ;  /* 0x000000f4b0003986 */ /* 0x0043e8000c101904 */
[----:B-1----:R-:W2:Y:S01]  /*d80a0*/  LDL.LU R244, [R1+0x154] ;  /* 0x0001540001f47983 */ /* 0x002ea20000300800 */
[----:B------:R-:W-:-:S02]  /*d80b0*/  ISETP.LT.AND P6, PT, R111, c[0x0][0x178], !P2 ;  /* 0x00005e006f007a0c */ /* 0x000fc400057c1270 */
[----:B------:R-:W-:Y:S02]  /*d80c0*/  ISETP.LT.AND P2, PT, R186, c[0x0][0x178], !P2 ;  /* 0x00005e00ba007a0c */ /* 0x000fe40005741270 */
[----:B------:R-:W-:Y:S01]  /*d80d0*/  ISETP.LT.AND P5, PT, R150, c[0x0][0x178], !P1 ;  /* 0x00005e0096007a0c */ /* 0x000fe20004fa1270 */
[----:B------:R-:W-:Y:S01]  /*d80e0*/  IMAD.WIDE R2, R180, 0x4, R6 ;  /* 0x00000004b4027825 */ /* 0x000fe200078e0206 */
[----:B------:R-:W-:Y:S02]  /*d80f0*/  ISETP.LT.AND P4, PT, R151, c[0x0][0x178], !P1 ;  /* 0x00005e0097007a0c */ /* 0x000fe40004f81270 */
[----:B------:R-:W-:Y:S01]  /*d8100*/  IADD3 R178, R252, 0xb, RZ ;  /* 0x0000000bfcb27810 */ /* 0x000fe20007ffe0ff */
[C---:B------:R-:W-:Y:S01]  /*d8110*/  IMAD.WIDE R176, R180.reuse, 0x4, R4 ;  /* 0x00000004b4b07825 */ /* 0x040fe200078e0204 */
[----:B------:R-:W-:Y:S02]  /*d8120*/  IADD3 R182, R180, c[0x0][0x198], RZ ;  /* 0x00006600b4b67a10 */ /* 0x000fe40007ffe0ff */
[----:B------:R-:W-:Y:S01]  /*d8130*/  ISETP.LT.AND P3, PT, R111, c[0x0][0x178], !P1 ;  /* 0x00005e006f007a0c */ /* 0x000fe20004f61270 */
[----:B------:R1:W-:Y:S01]  /*d8140*/  @P6 STG.E [R2.64], R185 ;  /* 0x000000b902006986 */ /* 0x0003e2000c101904 */
[----:B------:R-:W-:Y:S01]  /*d8150*/  ISETP.GE.AND P0, PT, R178, c[0x0][0x17c], PT ;  /* 0x00005f00b2007a0c */ /* 0x000fe20003f06270 */
[----:B------:R-:W-:-:S02]  /*d8160*/  IMAD.WIDE R178, R182, 0x4, R174 ;  /* 0x00000004b6b27825 */ /* 0x000fc400078e02ae */
[----:B---3--:R3:W-:Y:S01]  /*d8170*/  @P2 STG.E [R176.64], R247 ;  /* 0x000000f7b0002986 */ /* 0x0087e2000c101904 */
[----:B------:R-:W-:Y:S01]  /*d8180*/  ISETP.LT.AND P2, PT, R186, c[0x0][0x178], !P1 ;  /* 0x00005e00ba007a0c */ /* 0x000fe20004f41270 */
[----:B------:R-:W-:Y:S01]  /*d8190*/  IMAD.WIDE R180, R182, 0x4, R172 ;  /* 0x00000004b6b47825 */ /* 0x000fe200078e02ac */
[----:B------:R-:W-:Y:S01]  /*d81a0*/  ISETP.LT.AND P6, PT, R150, c[0x0][0x178], !P0 ;  /* 0x00005e0096007a0c */ /* 0x000fe200047c1270 */
[----:B------:R3:W-:Y:S02]  /*d81b0*/  @P5 STG.E [R178.64], R249 ;  /* 0x000000f9b2005986 */ /* 0x0007e4000c101904 */
[----:B-1----:R-:W-:Y:S02]  /*d81c0*/  IMAD.WIDE R2, R182, 0x4, R6 ;  /* 0x00000004b6027825 */ /* 0x002fe400078e0206 */
[----:B------:R-:W-:Y:S01]  /*d81d0*/  @P4 STG.E [R180.64], R248 ;  /* 0x000000f8b4004986 */ /* 0x000fe2000c101904 */
[----:B------:R-:W-:-:S03]  /*d81e0*/  ISETP.LT.AND P4, PT, R151, c[0x0][0x178], !P0 ;  /* 0x00005e0097007a0c */ /* 0x000fc60004781270 */
[----:B---3--:R-:W3:Y:S01]  /*d81f0*/  LDL.LU R247, [R1+0xb4] ;  /* 0x0000b40001f77983 */ /* 0x008ee20000300800 */
[----:B------:R-:W-:-:S03]  /*d8200*/  ISETP.LT.AND P5, PT, R111, c[0x0][0x178], !P0 ;  /* 0x00005e006f007a0c */ /* 0x000fc600047a1270 */
[----:B------:R-:W3:Y:S01]  /*d8210*/  LDL.LU R184, [R1+0x210] ;  /* 0x0002100001b87983 */ /* 0x000ee20000300800 */
[----:B------:R-:W-:-:S03]  /*d8220*/  IADD3 R176, R252, 0xd, RZ ;  /* 0x0000000dfcb07810 */ /* 0x000fc60007ffe0ff */
[----:B------:R-:W3:Y:S01]  /*d8230*/  LDL.LU R185, [R1+0x1d0] ;  /* 0x0001d00001b97983 */ /* 0x000ee20000300800 */
[----:B------:R-:W-:-:S03]  /*d8240*/  IADD3 R183, R182, c[0x0][0x198], RZ ;  /* 0x00006600b6b77a10 */ /* 0x000fc60007ffe0ff */
[----:B------:R1:W-:Y:S01]  /*d8250*/  @P3 STG.E [R2.64], R187 ;  /* 0x000000bb02003986 */ /* 0x0003e2000c101904 */
[----:B------:R-:W-:Y:S02]  /*d8260*/  IADD3 R178, R252, 0xc, RZ ;  /* 0x0000000cfcb27810 */ /* 0x000fe40007ffe0ff */
[----:B------:R-:W-:Y:S01]  /*d8270*/  ISETP.GE.AND P1, PT, R176, c[0x0][0x17c], PT ;  /* 0x00005f00b0007a0c */ /* 0x000fe20003f26270 */
[----:B------:R-:W-:Y:S01]  /*d8280*/  IMAD.WIDE R176, R183, 0x4, R174 ;  /* 0x00000004b7b07825 */ /* 0x000fe200078e02ae */
[----:B------:R-:W-:-:S03]  /*d8290*/  ISETP.GE.AND P3, PT, R178, c[0x0][0x17c], PT ;  /* 0x00005f00b2007a0c */ /* 0x000fc60003f66270 */
[----:B-1----:R-:W-:Y:S01]  /*d82a0*/  IMAD.WIDE R2, R182, 0x4, R4 ;  /* 0x00000004b6027825 */ /* 0x002fe200078e0204 */
[----:B------:R-:W3:Y:S03]  /*d82b0*/  LDL.LU R187, [R1+0x170] ;  /* 0x0001700001bb7983 */ /* 0x000ee60000300800 */
[C---:B------:R-:W-:Y:S01]  /*d82c0*/  IMAD.WIDE R178, R183.reuse, 0x4, R172 ;  /* 0x00000004b7b27825 */ /* 0x040fe200078e02ac */
[----:B------:R1:W-:Y:S03]  /*d82d0*/  @P2 STG.E [R2.64], R243 ;  /* 0x000000f302002986 */ /* 0x0003e6000c101904 */
[----:B------:R-:W-:Y:S01]  /*d82e0*/  IMAD.WIDE R180, R183, 0x4, R6 ;  /* 0x00000004b7b47825 */ /* 0x000fe200078e0206 */
[----:B-1----:R-:W3:Y:S04]  /*d82f0*/  LDL.LU R243, [R1+0xf0] ;  /* 0x0000f00001f37983 */ /* 0x002ee80000300800 */
        /* <DEDUP_REMOVED lines=8> */
[----:B------:R-:W-:Y:S02]  /*d8380*/  ISETP.LT.AND P5, PT, R151, c[0x0][0x178], !P3 ;  /* 0x00005e0097007a0c */ /* 0x000fe40005fa1270 */
[C---:B------:R-:W-:Y:S01]  /*d8390*/  IADD3 R181, R183.reuse, c[0x0][0x198], RZ ;  /* 0x00006600b7b57a10 */ /* 0x040fe20007ffe0ff */
[----:B------:R-:W-:Y:S01]  /*d83a0*/  IMAD.WIDE R178, R183, 0x4, R4 ;  /* 0x00000004b7b27825 */ /* 0x000fe200078e0204 */
[----:B------:R-:W-:Y:S02]  /*d83b0*/  ISETP.LT.AND P2, PT, R186, c[0x0][0x178], !P3 ;  /* 0x00005e00ba007a0c */ /* 0x000fe40005f41270 */
[----:B------:R-:W-:Y:S01]  /*d83c0*/  ISETP.LT.AND P3, PT, R111, c[0x0][0x178], !P3 ;  /* 0x00005e006f007a0c */ /* 0x000fe20005f61270 */
[----:B------:R-:W-:Y:S01]  /*d83d0*/  IMAD.WIDE R2, R181, 0x4, R174 ;  /* 0x00000004b5027825 */ /* 0x000fe200078e02ae */
[----:B------:R-:W-:-:S03]  /*d83e0*/  IADD3 R180, R252, 0xe, RZ ;  /* 0x0000000efcb47810 */ /* 0x000fc60007ffe0ff */
[----:B------:R-:W-:Y:S01]  /*d83f0*/  IMAD.WIDE R176, R181, 0x4, R172 ;  /* 0x00000004b5b07825 */ /* 0x000fe200078e02ac */
[----:B------:R-:W-:Y:S01]  /*d8400*/  ISETP.LT.AND P6, PT, R150, c[0x0][0x178], !P1 ;  /* 0x00005e0096007a0c */ /* 0x000fe20004fc1270 */
[----:B---3--:R1:W-:Y:S01]  /*d8410*/  @P0 STG.E [R178.64], R247 ;  /* 0x000000f7b2000986 */ /* 0x0083e2000c101904 */
[----:B------:R-:W-:-:S03]  /*d8420*/  ISETP.GE.AND P0, PT, R180, c[0x0][0x17c], PT ;  /* 0x00005f00b4007a0c */ /* 0x000fc60003f06270 */
[----:B------:R3:W-:Y:S01]  /*d8430*/  @P4 STG.E [R2.64], R184 ;  /* 0x000000b802004986 */ /* 0x0007e2000c101904 */
[----:B------:R-:W-:-:S03]  /*d8440*/  ISETP.LT.AND P4, PT, R111, c[0x0][0x178], !P1 ;  /* 0x00005e006f007a0c */ /* 0x000fc60004f81270 */
[----:B------:R3:W-:Y:S01]  /*d8450*/  @P5 STG.E [R176.64], R185 ;  /* 0x000000b9b0005986 */ /* 0x0007e2000c101904 */
[----:B------:R-:W-:-:S03]  /*d8460*/  ISETP.LT.AND P5, PT, R151, c[0x0][0x178], !P1 ;  /* 0x00005e0097007a0c */ /* 0x000fc60004fa1270 */
[----:B-1----:R-:W2:Y:S01]  /*d8470*/  LDL.LU R247, [R1+0xf4] ;  /* 0x0000f40001f77983 */ /* 0x002ea20000300800 */
[----:B------:R-:W-:-:S03]  /*d8480*/  IADD3 R180, R181, c[0x0][0x198], RZ ;  /* 0x00006600b5b47a10 */ /* 0x000fc60007ffe0ff */
[----:B------:R-:W2:Y:S01]  /*d8490*/  LDL.LU R249, [R1+0x240] ;  /* 0x0002400001f97983 */ /* 0x000ea20000300800 */
[----:B---3--:R-:W-:-:S03]  /*d84a0*/  IMAD.WIDE R2, R181, 0x4, R6 ;  /* 0x00000004b5027825 */ /* 0x008fc600078e0206 */
[----:B------:R-:W3:Y:S01]  /*d84b0*/  LDL.LU R248, [R1+0x1f0] ;  /* 0x0001f00001f87983 */ /* 0x000ee20000300800 */
[----:B------:R-:W-:-:S03]  /*d84c0*/  IMAD.WIDE R176, R181, 0x4, R4 ;  /* 0x00000004b5b07825 */ /* 0x000fc600078e0204 */
[----:B------:R-:W3:Y:S01]  /*d84d0*/  LDL.LU R184, [R1+0x1b0] ;  /* 0x0001b00001b87983 */ /* 0x000ee20000300800 */
[----:B------:R-:W-:-:S03]  /*d84e0*/  IMAD.WIDE R178, R180, 0x4, R174 ;  /* 0x00000004b4b27825 */ /* 0x000fc600078e02ae */
[----:B------:R1:W-:Y:S04]  /*d84f0*/  @P3 STG.E [R2.64], R187 ;  /* 0x000000bb02003986 */ /* 0x0003e8000c101904 */
[----:B------:R-:W3:Y:S04]  /*d8500*/  LDL.LU R185, [R1+0x244] ;  /* 0x0002440001b97983 */ /* 0x000ee80000300800 */
[----:B------:R1:W-:Y:S02]  /*d8510*/  @P2 STG.E [R176.64], R243 ;  /* 0x000000f3b0002986 */ /* 0x0003e4000c101904 */
[----:B-1----:R-:W-:-:S04]  /*d8520*/  IMAD.WIDE R2, R180, 0x4, R6 ;  /* 0x00000004b4027825 */ /* 0x002fc800078e0206 */
[----:B------:R-:W-:Y:S01]  /*d8530*/  IMAD.WIDE R176, R180, 0x4, R172 ;  /* 0x00000004b4b07825 */ /* 0x000fe200078e02ac */
[----:B------:R-:W-:Y:S04]  /*d8540*/  @P6 STG.E [R178.64], R246 ;  /* 0x000000f6b2006986 */ /* 0x000fe8000c101904 */
[----:B----4-:R1:W-:Y:S04]  /*d8550*/  @P5 STG.E [R176.64], R245 ;  /* 0x000000f5b0005986 */ /* 0x0103e8000c101904 */
[----:B-1----:R-:W4:Y:S04]  /*d8560*/  LDL.LU R245, [R1+0x1f4] ;  /* 0x0001f40001f57983 */ /* 0x002f280000300800 */
[----:B--2---:R1:W-:Y:S04]  /*d8570*/  @P4 STG.E [R2.64], R244 ;  /* 0x000000f402004986 */ /* 0x0043e8000c101904 */
[----:B-1----:R-:W2:Y:S01]  /*d8580*/  LDL.LU R244, [R1+0x1b4] ;  /* 0x0001b40001f47983 */ /* 0x002ea20000300800 */
[----:B------:R-:W-:-:S02]  /*d8590*/  ISETP.LT.AND P2, PT, R186, c[0x0][0x178], !P1 ;  /* 0x00005e00ba007a0c */ /* 0x000fc40004f41270 */
[----:B------:R-:W-:Y:S02]  /*d85a0*/  ISETP.LT.AND P6, PT, R150, c[0x0][0x178], !P0 ;  /* 0x00005e0096007a0c */ /* 0x000fe400047c1270 */
[----:B------:R-:W-:Y:S02]  /*d85b0*/  ISETP.LT.AND P3, PT, R151, c[0x0][0x178], !P0 ;  /* 0x00005e0097007a0c */ /* 0x000fe40004761270 */
[----:B------:R-:W-:Y:S02]  /*d85c0*/  IADD3 R181, R180, c[0x0][0x198], RZ ;  /* 0x00006600b4b57a10 */ /* 0x000fe40007ffe0ff */
[----:B------:R-:W-:Y:S01]  /*d85d0*/  IADD3 R178, R252, 0x11, RZ ;  /* 0x00000011fcb27810 */ /* 0x000fe20007ffe0ff */
[----:B------:R-:W-:Y:S01]  /*d85e0*/  IMAD.WIDE R2, R180, 0x4, R4 ;  /* 0x00000004b4027825 */ /* 0x000fe200078e0204 */
[----:B------:R-:W-:Y:S01]  /*d85f0*/  IADD3 R182, R252, 0xf, RZ ;  /* 0x0000000ffcb67810 */ /* 0x000fe20007ffe0ff */
[----:B------:R-:W2:Y:S01]  /*d8600*/  LDL.LU R187, [R1+0x98] ;  /* 0x0000980001bb7983 */ /* 0x000ea20000300800 */
[----:B------:R-:W-:Y:S01]  /*d8610*/  ISETP.GE.AND P1, PT, R178, c[0x0][0x17c], PT ;  /* 0x00005f00b2007a0c */ /* 0x000fe20003f26270 */
[----:B------:R-:W-:Y:S01]  /*d8620*/  IMAD.WIDE R176, R181, 0x4, R174 ;  /* 0x00000004b5b07825 */ /* 0x000fe200078e02ae */
[----:B------:R-:W-:Y:S01]  /*d8630*/  ISETP.LT.AND P5, PT, R111, c[0x0][0x178], !P0 ;  /* 0x00005e006f007a0c */ /* 0x000fe200047a1270 */
[----:B------:R-:W2:Y:S01]  /*d8640*/  LDL.LU R243, [R1+0x58] ;  /* 0x0000580001f37983 */ /* 0x000ea20000300800 */
[----:B------:R-:W-:Y:S01]  /*d8650*/  ISETP.GE.AND P4, PT, R182, c[0x0][0x17c], PT ;  /* 0x00005f00b6007a0c */ /* 0x000fe20003f86270 */
[----:B------:R-:W-:Y:S01]  /*d8660*/  IMAD.WIDE R178, R181, 0x4, R172 ;  /* 0x00000004b5b27825 */ /* 0x000fe200078e02ac */
[----:B------:R-:W-:Y:S01]  /*d8670*/  ISETP.LT.AND P0, PT, R186, c[0x0][0x178], !P0 ;  /* 0x00005e00ba007a0c */ /* 0x000fe20004701270 */
[----:B------:R1:W-:Y:S01]  /*d8680*/  @P2 STG.E [R2.64], R247 ;  /* 0x000000f702002986 */ /* 0x0003e2000c101904 */
[----:B------:R-:W-:-:S03]  /*d8690*/  ISETP.LT.AND P2, PT, R111, c[0x0][0x178], !P4 ;  /* 0x00005e006f007a0c */ /* 0x000fc60006741270 */
[----:B------:R3:W-:Y:S01]  /*d86a0*/  @P6 STG.E [R176.64], R249 ;  /* 0x000000f9b0006986 */ /* 0x0007e2000c101904 */
[----:B------:R-:W-:-:S03]  /*d86b0*/  ISETP.LT.AND P6, PT, R150, c[0x0][0x178], !P4 ;  /* 0x00005e0096007a0c */ /* 0x000fc600067c1270 */
[----:B---3--:R3:W-:Y:S01]  /*d86c0*/  @P3 STG.E [R178.64], R248 ;  /* 0x000000f8b2003986 */ /* 0x0087e2000c101904 */
[----:B------:R-:W-:Y:S02]  /*d86d0*/  ISETP.LT.AND P3, PT, R151, c[0x0][0x178], !P4 ;  /* 0x00005e0097007a0c */ /* 0x000fe40006761270 */
[C---:B------:R-:W-:Y:S01]  /*d86e0*/  IADD3 R182, R181.reuse, c[0x0][0x198], RZ ;  /* 0x00006600b5b67a10 */ /* 0x040fe20007ffe0ff */
[C---:B-1----:R-:W-:Y:S01]  /*d86f0*/  IMAD.WIDE R2, R181.reuse, 0x4, R6 ;  /* 0x00000004b5027825 */ /* 0x042fe200078e0206 */
[----:B------:R-:W-:Y:S01]  /*d8700*/  ISETP.LT.AND P4, PT, R186, c[0x0][0x178], !P4 ;  /* 0x00005e00ba007a0c */ /* 0x000fe20006781270 */
[----:B------:R-:W2:Y:S01]  /*d8710*/  LDL.LU R246, [R1+0x18] ;  /* 0x0000180001f67983 */ /* 0x000ea20000300800 */
[----:B------:R-:W-:Y:S01]  /*d8720*/  IADD3 R176, R252, 0x10, RZ ;  /* 0x00000010fcb07810 */ /* 0x000fe20007ffe0ff */
[----:B------:R-:W-:Y:S02]  /*d8730*/  IMAD.WIDE R180, R181, 0x4, R4 ;  /* 0x00000004b5b47825 */ /* 0x000fe400078e0204 */
[----:B------:R1:W-:Y:S01]  /*d8740*/  @P5 STG.E [R2.64], R184 ;  /* 0x000000b802005986 */ /* 0x0003e2000c101904 */
[----:B------:R-:W-:Y:S01]  /*d8750*/  ISETP.GE.AND P5, PT, R176, c[0x0][0x17c], PT ;  /* 0x00005f00b0007a0c */ /* 0x000fe20003fa6270 */
[----:B------:R-:W-:-:S02]  /*d8760*/  IMAD.WIDE R176, R182, 0x4, R172 ;  /* 0x00000004b6b07825 */ /* 0x000fc400078e02ac */
[----:B------:R1:W-:Y:S02]  /*d8770*/  @P0 STG.E [R180.64], R250 ;  /* 0x000000fab4000986 */ /* 0x0003e4000c101904 */
[C---:B---3--:R-:W-:Y:S02]  /*d8780*/  IMAD.WIDE R178, R182.reuse, 0x4, R6 ;  /* 0x00000004b6b27825 */ /* 0x048fe400078e0206 */
[----:B------:R-:W3:Y:S02]  /*d8790*/  LDL.LU R247, [R1+0x9c] ;  /* 0x00009c0001f77983 */ /* 0x000ee40000300800 */
[----:B-1----:R-:W-:-:S04]  /*d87a0*/  IMAD.WIDE R2, R182, 0x4, R174 ;  /* 0x00000004b6027825 */ /* 0x002fc800078e02ae */
[----:B------:R-:W-:Y:S01]  /*d87b0*/  IMAD.WIDE R180, R182, 0x4, R4 ;  /* 0x00000004b6b47825 */ /* 0x000fe200078e0204 */
[----:B------:R-:W-:Y:S04]  /*d87c0*/  @P6 STG.E [R2.64], R185 ;  /* 0x000000b902006986 */ /* 0x000fe8000c101904 */
[----:B------:R-:W3:Y:S04]  /*d87d0*/  LDL.LU R250, [R1+0x44ac] ;  /* 0x0044ac0001fa7983 */ /* 0x000ee80000300800 */
[----:B----4-:R-:W-:Y:S04]  /*d87e0*/  @P3 STG.E [R176.64], R245 ;  /* 0x000000f5b0003986 */ /* 0x010fe8000c101904 */
[----:B--2---:R-:W-:Y:S04]  /*d87f0*/  @P2 STG.E [R178.64], R244 ;  /* 0x000000f4b2002986 */ /* 0x004fe8000c101904 */
[----:B------:R1:W-:Y:S04]  /*d8800*/  @P4 STG.E [R180.64], R251 ;  /* 0x000000fbb4004986 */ /* 0x0003e8000c101904 */
[----:B-1----:R-:W2:Y:S04]  /*d8810*/  LDL.LU R251, [R1+0x44a8] ;  /* 0x0044a80001fb7983 */ /* 0x002ea80000300800 */
[----:B------:R-:W4:Y:S04]  /*d8820*/  LDL.LU R245, [R1+0x5c] ;  /* 0x00005c0001f57983 */ /* 0x000f280000300800 */
[----:B------:R-:W2:Y:S01]  /*d8830*/  LDL.LU R244, [R1+0x1c] ;  /* 0x00001c0001f47983 */ /* 0x000ea20000300800 */
[----:B------:R-:W-:-:S02]  /*d8840*/  ISETP.LT.AND P2, PT, R150, c[0x0][0x178], !P5 ;  /* 0x00005e0096007a0c */ /* 0x000fc40006f41270 */
[----:B------:R-:W-:Y:S01]  /*d8850*/  IADD3 R182, R182, c[0x0][0x198], RZ ;  /* 0x00006600b6b67a10 */ /* 0x000fe20007ffe0ff */
[----:B------:R-:W2:Y:S01]  /*d8860*/  LDL.LU R183, [R1+0x88] ;  /* 0x0000880001b77983 */ /* 0x000ea20000300800 */
[----:B------:R-:W-:Y:S02]  /*d8870*/  ISETP.LT.AND P4, PT, R151, c[0x0][0x178], !P5 ;  /* 0x00005e0097007a0c */ /* 0x000fe40006f81270 */
[----:B------:R-:W-:Y:S01]  /*d8880*/  ISETP.LT.AND P3, PT, R111, c[0x0][0x178], !P5 ;  /* 0x00005e006f007a0c */ /* 0x000fe20006f61270 */
[----:B------:R-:W-:Y:S01]  /*d8890*/  IMAD.WIDE R178, R182, 0x4, R174 ;  /* 0x00000004b6b27825 */ /* 0x000fe200078e02ae */
[----:B------:R-:W-:Y:S02]  /*d88a0*/  IADD3 R2, R252, 0x12, RZ ;  /* 0x00000012fc027810 */ /* 0x000fe40007ffe0ff */
[C---:B------:R-:W-:Y:S01]  /*d88b0*/  IADD3 R180, R182.reuse, c[0x0][0x198], RZ ;  /* 0x00006600b6b47a10 */ /* 0x040fe20007ffe0ff */
[----:B------:R-:W-:Y:S01]  /*d88c0*/  IMAD.WIDE R176, R182, 0x4, R6 ;  /* 0x00000004b6b07825 */ /* 0x000fe200078e0206 */
[----:B------:R-:W-:Y:S01]  /*d88d0*/  ISETP.GE.AND P0, PT, R2, c[0x0][0x17c], PT ;  /* 0x00005f0002007a0c */ /* 0x000fe20003f06270 */
[----:B------:R1:W-:Y:S02]  /*d88e0*/  @P2 STG.E [R178.64], R187 ;  /* 0x000000bbb2002986 */ /* 0x0003e4000c101904 */
[----:B------:R-:W-:Y:S01]  /*d88f0*/  IMAD.WIDE R2, R182, 0x4, R172 ;  /* 0x00000004b6027825 */ /* 0x000fe200078e02ac */
[----:B------:R-:W-:-:S02]  /*d8900*/  ISETP.LT.AND P5, PT, R186, c[0x0][0x178], !P5 ;  /* 0x00005e00ba007a0c */ /* 0x000fc40006fa1270 */
[----:B------:R-:W-:Y:S02]  /*d8910*/  ISETP.LT.AND P6, PT, R150, c[0x0][0x178], !P1 ;  /* 0x00005e0096007a0c */ /* 0x000fe40004fc1270 */
[----:B------:R3:W-:Y:S01]  /*d8920*/  @P4 STG.E [R2.64], R243 ;  /* 0x000000f302004986 */ /* 0x0007e2000c101904 */
[----:B-1----:R-:W-:-:S03]  /*d8930*/  IMAD.WIDE R178, R182, 0x4, R4 ;  /* 0x00000004b6b27825 */ /* 0x002fc600078e0204 */
[----:B------:R-:W2:Y:S04]  /*d8940*/  LDL.LU R182, [R1+0xe8] ;  /* 0x0000e80001b67983 */ /* 0x000ea80000300800 */
[----:B------:R1:W-:Y:S01]  /*d8950*/  @P3 STG.E [R176.64], R246 ;  /* 0x000000f6b0003986 */ /* 0x0003e2000c101904 */
[----:B------:R-:W-:Y:S01]  /*d8960*/  ISETP.LT.AND P3, PT, R151, c[0x0][0x178], !P1 ;  /* 0x00005e0097007a0c */ /* 0x000fe20004f61270 */
[C---:B---3--:R-:W-:Y:S02]  /*d8970*/  IMAD.WIDE R2, R180.reuse, 0x4, R174 ;  /* 0x00000004b4027825 */ /* 0x048fe400078e02ae */
[----:B------:R-:W3:Y:S04]  /*d8980*/  LDL.LU R248, [R1+0x38] ;  /* 0x0000380001f87983 */ /* 0x000ee80000300800 */
[----:B------:R-:W3:Y:S01]  /*d8990*/  LDL.LU R184, [R1+0x8] ;  /* 0x0000080001b87983 */ /* 0x000ee20000300800 */
[----:B-1----:R-:W-:-:S03]  /*d89a0*/  IMAD.WIDE R176, R180, 0x4, R172 ;  /* 0x00000004b4b07825 */ /* 0x002fc600078e02ac */
[----:B------:R-:W-:Y:S04]  /*d89b0*/  @P5 STG.E [R178.64], R250 ;  /* 0x000000fab2005986 */ /* 0x000fe8000c101904 */
[----:B------:R1:W-:Y:S04]  /*d89c0*/  @P6 STG.E [R2.64], R247 ;  /* 0x000000f702006986 */ /* 0x0003e8000c101904 */
[----:B------:R-:W3:Y:S01]  /*d89d0*/  LDL.LU R185, [R1+0xec] ;  /* 0x0000ec0001b97983 */ /* 0x000ee20000300800 */
[----:B------:R-:W-:Y:S01]  /*d89e0*/  ISETP.LT.AND P4, PT, R111, c[0x0][0x178], !P1 ;  /* 0x00005e006f007a0c */ /* 0x000fe20004f81270 */
[----:B-1----:R-:W-:-:S02]  /*d89f0*/  IMAD.WIDE R2, R180, 0x4, R6 ;  /* 0x00000004b4027825 */ /* 0x002fc400078e0206 */
[----:B----4-:R1:W-:Y:S04]  /*d8a00*/  @P3 STG.E [R176.64], R245 ;  /* 0x000000f5b0003986 */ /* 0x0103e8000c101904 */
[----:B-1----:R-:W4:Y:S04]  /*d8a10*/  LDL.LU R245, [R1+0x8c] ;  /* 0x00008c0001f57983 */ /* 0x002f280000300800 */
[----:B------:R-:W4:Y:S04]  /*d8a20*/  LDL.LU R246, [R1+0x3c] ;  /* 0x00003c0001f67983 */ /* 0x000f280000300800 */
[----:B--2---:R1:W-:Y:S04]  /*d8a30*/  @P4 STG.E [R2.64], R244 ;  /* 0x000000f402004986 */ /* 0x0043e8000c101904 */
[----:B-1----:R-:W2:Y:S01]  /*d8a40*/  LDL.LU R244, [R1+0xc] ;  /* 0x00000c0001f47983 */ /* 0x002ea20000300800 */
[----:B------:R-:W-:-:S02]  /*d8a50*/  ISETP.LT.AND P5, PT, R186, c[0x0][0x178], !P1 ;  /* 0x00005e00ba007a0c */ /* 0x000fc40004fa1270 */
[----:B------:R-:W-:Y:S01]  /*d8a60*/  ISETP.LT.AND P1, PT, R150, c[0x0][0x178], !P0 ;  /* 0x00005e0096007a0c */ /* 0x000fe20004721270 */
[----:B------:R-:W2:Y:S01]  /*d8a70*/  LDL.LU R249, [R1+0x148] ;  /* 0x0001480001f97983 */ /* 0x000ea20000300800 */
[----:B------:R-:W-:Y:S02]  /*d8a80*/  IADD3 R178, R252, 0x13, RZ ;  /* 0x00000013fcb27810 */ /* 0x000fe40007ffe0ff */
[----:B------:R-:W-:Y:S01]  /*d8a90*/  IADD3 R181, R180, c[0x0][0x198], RZ ;  /* 0x00006600b4b57a10 */ /* 0x000fe20007ffe0ff */
[----:B------:R-:W2:Y:S01]  /*d8aa0*/  LDL.LU R187, [R1+0xc8] ;  /* 0x0000c80001bb7983 */ /* 0x000ea20000300800 */
[----:B------:R-:W-:Y:S02]  /*d8ab0*/  ISETP.LT.AND P6, PT, R151, c[0x0][0x178], !P0 ;  /* 0x00005e0097007a0c */ /* 0x000fe400047c1270 */
[----:B------:R-:W-:Y:S01]  /*d8ac0*/  ISETP.GE.AND P2, PT, R178, c[0x0][0x17c], PT ;  /* 0x00005f00b2007a0c */ /* 0x000fe20003f46270 */
[----:B------:R-:W-:Y:S01]  /*d8ad0*/  IMAD.WIDE R178, R180, 0x4, R4 ;  /* 0x00000004b4b27825 */ /* 0x000fe200078e0204 */
[----:B------:R-:W2:Y:S03]  /*d8ae0*/  LDL.LU R243, [R1+0x78] ;  /* 0x0000780001f37983 */ /* 0x000ea60000300800 */
[----:B------:R-:W-:Y:S01]  /*d8af0*/  IMAD.WIDE R176, R181, 0x4, R174 ;  /* 0x00000004b5b07825 */ /* 0x000fe200078e02ae */
[----:B------:R-:W-:Y:S01]  /*d8b00*/  @P5 STG.E [R178.64], R251 ;  /* 0x000000fbb2005986 */ /* 0x000fe2000c101904 */
[----:B------:R-:W-:-:S02]  /*d8b10*/  ISETP.LT.AND P5, PT, R111, c[0x0][0x178], !P0 ;  /* 0x00005e006f007a0c */ /* 0x000fc400047a1270 */
[----:B------:R-:W-:Y:S01]  /*d8b20*/  IMAD.WIDE R2, R181, 0x4, R172 ;  /* 0x00000004b5027825 */ /* 0x000fe200078e02ac */
[----:B------:R1:W-:Y:S01]  /*d8b30*/  @P1 STG.E [R176.64], R182 ;  /* 0x000000b6b0001986 */ /* 0x0003e2000c101904 */
[----:B------:R-:W-:Y:S02]  /*d8b40*/  ISETP.LT.AND P1, PT, R186, c[0x0][0x178], !P0 ;  /* 0x00005e00ba007a0c */ /* 0x000fe40004721270 */
[----:B------:R-:W-:Y:S01]  /*d8b50*/  ISETP.LT.AND P4, PT, R150, c[0x0][0x178], !P2 ;  /* 0x00005e0096007a0c */ /* 0x000fe20005781270 */
[----:B------:R3:W-:Y:S01]  /*d8b60*/  @P6 STG.E [R2.64], R183 ;  /* 0x000000b702006986 */ /* 0x0007e2000c101904 */
[----:B------:R-:W-:Y:S02]  /*d8b70*/  ISETP.LT.AND P6, PT, R151, c[0x0][0x178], !P2 ;  /* 0x00005e0097007a0c */ /* 0x000fe400057c1270 */
[----:B------:R-:W-:Y:S01]  /*d8b80*/  ISETP.LT.AND P3, PT, R111, c[0x0][0x178], !P2 ;  /* 0x00005e006f007a0c */ /* 0x000fe20005761270 */
[----:B------:R-:W2:Y:S01]  /*d8b90*/  LDL.LU R247, [R1+0x28] ;  /* 0x0000280001f77983 */ /* 0x000ea20000300800 */
[----:B-1----:R-:W-:-:S04]  /*d8ba0*/  IMAD.WIDE R176, R181, 0x4, R4 ;  /* 0x00000004b5b07825 */ /* 0x002fc800078e0204 */
[C---:B---3--:R-:W-:Y:S01]  /*d8bb0*/  IMAD.WIDE R2, R181.reuse, 0x4, R6 ;  /* 0x00000004b5027825 */ /* 0x048fe200078e0206 */
[----:B------:R-:W-:-:S04]  /*d8bc0*/  IADD3 R181, R181, c[0x0][0x198], RZ ;  /* 0x00006600b5b57a10 */ /* 0x000fc80007ffe0ff */
[----:B------:R1:W-:Y:S01]  /*d8bd0*/  @P5 STG.E [R2.64], R248 ;  /* 0x000000f802005986 */ /* 0x0003e2000c101904 */
[----:B------:R-:W-:-:S03]  /*d8be0*/  IADD3 R179, R252, 0x1b, RZ ;  /* 0x0000001bfcb37810 */ /* 0x000fc60007ffe0ff */
[----:B------:R3:W-:Y:S01]  /*d8bf0*/  @P1 STG.E [R176.64], R184 ;  /* 0x000000b8b0001986 */ /* 0x0007e2000c101904 */
[----:B------:R-:W-:Y:S01]  /*d8c00*/  IADD3 R178, R252, 0x14, RZ ;  /* 0x00000014fcb27810 */ /* 0x000fe20007ffe0ff */
[----:B-1----:R-:W-:-:S04]  /*d8c10*/  IMAD.WIDE R2, R181, 0x4, R174 ;  /* 0x00000004b5027825 */ /* 0x002fc800078e02ae */
[----:B---3--:R-:W-:Y:S01]  /*d8c20*/  IMAD.WIDE R176, R181, 0x4, R172 ;  /* 0x00000004b5b07825 */ /* 0x008fe200078e02ac */
[----:B------:R1:W-:Y:S01]  /*d8c30*/  @P4 STG.E [R2.64], R185 ;  /* 0x000000b902004986 */ /* 0x0003e2000c101904 */
[----:B------:R-:W-:Y:S02]  /*d8c40*/  ISETP.GE.AND P0, PT, R179, c[0x0][0x17c], PT ;  /* 0x00005f00b3007a0c */ /* 0x000fe40003f06270 */
[----:B------:R-:W-:Y:S01]  /*d8c50*/  ISETP.GE.AND P5, PT, R178, c[0x0][0x17c], PT ;  /* 0x00005f00b2007a0c */ /* 0x000fe20003fa6270 */
[----:B------:R-:W-:Y:S01]  /*d8c60*/  IMAD.WIDE R178, R181, 0x4, R6 ;  /* 0x00000004b5b27825 */ /* 0x000fe200078e0206 */
[----:B------:R-:W-:-:S03]  /*d8c70*/  ISETP.LT.AND P2, PT, R186, c[0x0][0x178], !P2 ;  /* 0x00005e00ba007a0c */ /* 0x000fc60005741270 */
[----:B-1----:R-:W-:Y:S01]  /*d8c80*/  IMAD.WIDE R2, R181, 0x4, R4 ;  /* 0x00000004b5027825 */ /* 0x002fe200078e0204 */
[----:B----4-:R1:W-:Y:S04]  /*d8c90*/  @P6 STG.E [R176.64], R245 ;  /* 0x000000f5b0006986 */ /* 0x0103e8000c101904 */
[----:B------:R3:W-:Y:S04]  /*d8ca0*/  @P3 STG.E [R178.64], R246 ;  /* 0x000000f6b2003986 */ /* 0x0007e8000c101904 */
[----:B-1----:R-:W4:Y:S04]  /*d8cb0*/  LDL.LU R245, [R1+0x14c] ;  /* 0x00014c0001f57983 */ /* 0x002f280000300800 */
[----:B------:R-:W4:Y:S04]  /*d8cc0*/  LDL.LU R248, [R1+0xcc] ;  /* 0x0000cc0001f87983 */ /* 0x000f280000300800 */
[----:B---3--:R-:W3:Y:S04]  /*d8cd0*/  LDL.LU R246, [R1+0x7c] ;  /* 0x00007c0001f67983 */ /* 0x008ee80000300800 */
[----:B--2---:R1:W-:Y:S04]  /*d8ce0*/  @P2 STG.E [R2.64], R244 ;  /* 0x000000f402002986 */ /* 0x0043e8000c101904 */
[----:B-1----:R-:W2:Y:S01]  /*d8cf0*/  LDL.LU R244, [R1+0x2c] ;  /* 0x00002c0001f47983 */ /* 0x002ea20000300800 */
[----:B------:R-:W-:-:S02]  /*d8d00*/  ISETP.LT.AND P1, PT, R150, c[0x0][0x178], !P5 ;  /* 0x00005e0096007a0c */ /* 0x000fc40006f21270 */
[----:B------:R-:W-:Y:S01]  /*d8d10*/  IADD3 R180, R181, c[0x0][0x198], RZ ;  /* 0x00006600b5b47a10 */ /* 0x000fe20007ffe0ff */
[----:B------:R-:W2:Y:S01]  /*d8d20*/  LDL.LU R184, [R1+0x188] ;  /* 0x0001880001b87983 */ /* 0x000ea20000300800 */
[----:B------:R-:W-:Y:S02]  /*d8d30*/  ISETP.LT.AND P3, PT, R151, c[0x0][0x178], !P5 ;  /* 0x00005e0097007a0c */ /* 0x000fe40006f61270 */
[----:B------:R-:W-:Y:S01]  /*d8d40*/  IADD3 R178, R252, 0x15, RZ ;  /* 0x00000015fcb27810 */ /* 0x000fe20007ffe0ff */
[----:B------:R-:W-:Y:S01]  /*d8d50*/  IMAD.WIDE R176, R180, 0x4, R174 ;  /* 0x00000004b4b07825 */ /* 0x000fe200078e02ae */
[----:B------:R-:W-:Y:S01]  /*d8d60*/  ISETP.LT.AND P6, PT, R111, c[0x0][0x178], !P5 ;  /* 0x00005e006f007a0c */ /* 0x000fe20006fc1270 */
[----:B------:R-:W2:Y:S01]  /*d8d70*/  LDL.LU R185, [R1+0x108] ;  /* 0x0001080001b97983 */ /* 0x000ea20000300800 */
[----:B------:R-:W-:Y:S01]  /*d8d80*/  ISETP.GE.AND P4, PT, R178, c[0x0][0x17c], PT ;  /* 0x00005f00b2007a0c */ /* 0x000fe20003f86270 */
[----:B------:R-:W-:Y:S01]  /*d8d90*/  IMAD.WIDE R2, R180, 0x4, R6 ;  /* 0x00000004b4027825 */ /* 0x000fe200078e0206 */
[----:B------:R-:W-:Y:S01]  /*d8da0*/  ISETP.LT.AND P5, PT, R186, c[0x0][0x178], !P5 ;  /* 0x00005e00ba007a0c */ /* 0x000fe20006fa1270 */
[----:B------:R1:W-:Y:S01]  /*d8db0*/  @P1 STG.E [R176.64], R249 ;  /* 0x000000f9b0001986 */ /* 0x0003e2000c101904 */
[----:B------:R-:W-:-:S02]  /*d8dc0*/  ISETP.LT.AND P1, PT, R150, c[0x0][0x178], !P4 ;  /* 0x00005e0096007a0c */ /* 0x000fc40006721270 */
[----:B------:R-:W-:Y:S02]  /*d8dd0*/  IADD3 R178, R252, 0x16, RZ ;  /* 0x00000016fcb27810 */ /* 0x000fe40007ffe0ff */
[C---:B------:R-:W-:Y:S01]  /*d8de0*/  IADD3 R181, R180.reuse, c[0x0][0x198], RZ ;  /* 0x00006600b4b57a10 */ /* 0x040fe20007ffe0ff */
[----:B-1----:R-:W-:Y:S01]  /*d8df0*/  IMAD.WIDE R176, R180, 0x4, R172 ;  /* 0x00000004b4b07825 */ /* 0x002fe200078e02ac */
[----:B------:R-:W-:-:S04]  /*d8e00*/  ISETP.GE.AND P2, PT, R178, c[0x0][0x17c], PT ;  /* 0x00005f00b2007a0c */ /* 0x000fc80003f46270 */
[----:B------:R1:W-:Y:S01]  /*d8e10*/  @P3 STG.E [R176.64], R187 ;  /* 0x000000bbb0003986 */ /* 0x0003e2000c101904 */
[----:B------:R-:W-:Y:S01]  /*d8e20*/  ISETP.LT.AND P3, PT, R151, c[0x0][0x178], !P4 ;  /* 0x00005e0097007a0c */ /* 0x000fe20006761270 */
[----:B------:R-:W-:Y:S02]  /*d8e30*/  IMAD.WIDE R178, R180, 0x4, R4 ;  /* 0x00000004b4b27825 */ /* 0x000fe400078e0204 */
[----:B------:R1:W-:Y:S01]  /*d8e40*/  @P6 STG.E [R2.64], R243 ;  /* 0x000000f302006986 */ /* 0x0003e2000c101904 */
[----:B------:R-:W-:-:S03]  /*d8e50*/  ISETP.LT.AND P6, PT, R111, c[0x0][0x178], !P4 ;  /* 0x00005e006f007a0c */ /* 0x000fc600067c1270 */
[----:B-1----:R-:W2:Y:S04]  /*d8e60*/  LDL.LU R187, [R1+0xa8] ;  /* 0x0000a80001bb7983 */ /* 0x002ea80000300800 */
[----:B------:R-:W2:Y:S01]  /*d8e70*/  LDL.LU R243, [R1+0x48] ;  /* 0x0000480001f37983 */ /* 0x000ea20000300800 */
[----:B------:R-:W-:-:S03]  /*d8e80*/  IMAD.WIDE R2, R181, 0x4, R174 ;  /* 0x00000004b5027825 */ /* 0x000fc600078e02ae */
[----:B------:R1:W-:Y:S01]  /*d8e90*/  @P5 STG.E [R178.64], R247 ;  /* 0x000000f7b2005986 */ /* 0x0003e2000c101904 */
[----:B------:R-:W-:-:S03]  /*d8ea0*/  IMAD.WIDE R176, R181, 0x4, R172 ;  /* 0x00000004b5b07825 */ /* 0x000fc600078e02ac */
[----:B-1----:R-:W2:Y:S01]  /*d8eb0*/  LDL.LU R247, [R1+0x18c] ;  /* 0x00018c0001f77983 */ /* 0x002ea20000300800 */
[----:B------:R-:W-:Y:S02]  /*d8ec0*/  ISETP.LT.AND P4, PT, R186, c[0x0][0x178], !P4 ;  /* 0x00005e00ba007a0c */ /* 0x000fe40006781270 */
[----:B------:R-:W-:Y:S01]  /*d8ed0*/  IADD3 R178, R252, 0x17, RZ ;  /* 0x00000017fcb27810 */ /* 0x000fe20007ffe0ff */
[----:B----4-:R1:W-:Y:S04]  /*d8ee0*/  @P1 STG.E [R2.64], R245 ;  /* 0x000000f502001986 */ /* 0x0103e8000c101904 */
[----:B------:R-:W-:Y:S04]  /*d8ef0*/  @P3 STG.E [R176.64], R248 ;  /* 0x000000f8b0003986 */ /* 0x000fe8000c101904 */
[----:B-1----:R-:W4:Y:S01]  /*d8f00*/  LDL.LU R245, [R1+0x10c] ;  /* 0x00010c0001f57983 */ /* 0x002f220000300800 */
[----:B------:R-:W-:-:S05]  /*d8f10*/  IMAD.WIDE R2, R181, 0x4, R6 ;  /* 0x00000004b5027825 */ /* 0x000fca00078e0206 */
[----:B---3--:R1:W-:Y:S04]  /*d8f20*/  @P6 STG.E [R2.64], R246 ;  /* 0x000000f602006986 */ /* 0x0083e8000c101904 */
[----:B-1----:R-:W3:Y:S01]  /*d8f30*/  LDL.LU R246, [R1+0xac] ;  /* 0x0000ac0001f67983 */ /* 0x002ee20000300800 */
[----:B------:R-:W-:Y:S01]  /*d8f40*/  ISETP.GE.AND P1, PT, R178, c[0x0][0x17c], PT ;  /* 0x00005f00b2007a0c */ /* 0x000fe20003f26270 */
[----:B------:R-:W-:-:S05]  /*d8f50*/  IMAD.WIDE R178, R181, 0x4, R4 ;  /* 0x00000004b5b27825 */ /* 0x000fca00078e0204 */
[----:B--2---:R1:W-:Y:S04]  /*d8f60*/  @P4 STG.E [R178.64], R244 ;  /* 0x000000f4b2004986 */ /* 0x0043e8000c101904 */
[----:B-1----:R-:W2:Y:S01]  /*d8f70*/  LDL.LU R244, [R1+0x4c] ;  /* 0x00004c0001f47983 */ /* 0x002ea20000300800 */
[----:B------:R-:W-:Y:S02]  /*d8f80*/  ISETP.LT.AND P5, PT, R150, c[0x0][0x178], !P2 ;  /* 0x00005e0096007a0c */ /* 0x000fe400057a1270 */
[----:B------:R-:W-:Y:S01]  /*d8f90*/  IADD3 R180, R181, c[0x0][0x198], RZ ;  /* 0x00006600b5b47a10 */ /* 0x000fe20007ffe0ff */
[----:B------:R-:W2:Y:S01]  /*d8fa0*/  LDL.LU R251, [R1+0x168] ;  /* 0x0001680001fb7983 */ /* 0x000ea20000300800 */
[----:B------:R-:W-:Y:S02]  /*d8fb0*/  ISETP.LT.AND P3, PT, R151, c[0x0][0x178], !P2 ;  /* 0x00005e0097007a0c */ /* 0x000fe40005761270 */
[----:B------:R-:W-:Y:S01]  /*d8fc0*/  ISETP.LT.AND P4, PT, R111, c[0x0][0x178], !P2 ;  /* 0x00005e006f007a0c */ /* 0x000fe20005781270 */
[----:B------:R-:W-:Y:S01]  /*d8fd0*/  IMAD.WIDE R176, R180, 0x4, R174 ;  /* 0x00000004b4b07825 */ /* 0x000fe200078e02ae */
[----:B------:R-:W-:-:S02]  /*d8fe0*/  ISETP.LT.AND P2, PT, R186, c[0x0][0x178], !P2 ;  /* 0x00005e00ba007a0c */ /* 0x000fc40005741270 */
[----:B------:R-:W-:Y:S01]  /*d8ff0*/  ISETP.LT.AND P6, PT, R151, c[0x0][0x178], !P1 ;  /* 0x00005e0097007a0c */ /* 0x000fe20004fc1270 */
[----:B------:R-:W-:Y:S02]  /*d9000*/  IMAD.WIDE R2, R180, 0x4, R6 ;  /* 0x00000004b4027825 */ /* 0x000fe400078e0206 */
[----:B------:R1:W-:Y:S01]  /*d9010*/  @P5 STG.E [R176.64], R184 ;  /* 0x000000b8b0005986 */ /* 0x0003e2000c101904 */
[----:B------:R-:W-:Y:S01]  /*d9020*/  ISETP.LT.AND P5, PT, R150, c[0x0][0x178], !P1 ;  /* 0x00005e0096007a0c */ /* 0x000fe20004fa1270 */
[C---:B------:R-:W-:Y:S01]  /*d9030*/  IMAD.WIDE R178, R180.reuse, 0x4, R4 ;  /* 0x00000004b4b27825 */ /* 0x040fe200078e0204 */
[----:B------:R-:W-:-:S03]  /*d9040*/  IADD3 R181, R180, c[0x0][0x198], RZ ;  /* 0x00006600b4b57a10 */ /* 0x000fc60007ffe0ff */
[----:B-1----:R-:W-:Y:S01]  /*d9050*/  IMAD.WIDE R176, R180, 0x4, R172 ;  /* 0x00000004b4b07825 */ /* 0x002fe200078e02ac */
[----:B------:R-:W2:Y:S04]  /*d9060*/  LDL.LU R184, [R1+0xd8] ;  /* 0x0000d80001b87983 */ /* 0x000ea80000300800 */
[----:B------:R1:W-:Y:S04]  /*d9070*/  @P3 STG.E [R176.64], R185 ;  /* 0x000000b9b0003986 */ /* 0x0003e8000c101904 */
[----:B------:R1:W-:Y:S04]  /*d9080*/  @P4 STG.E [R2.64], R187 ;  /* 0x000000bb02004986 */ /* 0x0003e8000c101904 */
[----:B------:R-:W-:Y:S01]  /*d9090*/  @P2 STG.E [R178.64], R243 ;  /* 0x000000f3b2002986 */ /* 0x000fe2000c101904 */
[----:B------:R-:W-:Y:S01]  /*d90a0*/  ISETP.LT.AND P2, PT, R111, c[0x0][0x178], !P1 ;  /* 0x00005e006f007a0c */ /* 0x000fe20004f41270 */
[----:B-1----:R-:W-:-:S02]  /*d90b0*/  IMAD.WIDE R176, R181, 0x4, R174 ;  /* 0x00000004b5b07825 */ /* 0x002fc400078e02ae */
[----:B------:R-:W2:Y:S02]  /*d90c0*/  LDL.LU R248, [R1+0x68] ;  /* 0x0000680001f87983 */ /* 0x000ea40000300800 */
[C---:B------:R-:W-:Y:S02]  /*d90d0*/  IMAD.WIDE R2, R181.reuse, 0x4, R172 ;  /* 0x00000004b5027825 */ /* 0x040fe400078e02ac */
[----:B------:R1:W-:Y:S04]  /*d90e0*/  @P5 STG.E [R176.64], R247 ;  /* 0x000000f7b0005986 */ /* 0x0003e8000c101904 */
[----:B------:R-:W2:Y:S04]  /*d90f0*/  LDL.LU R185, [R1+0x1cc] ;  /* 0x0001cc0001b97983 */ /* 0x000ea80000300800 */
[----:B-1----:R-:W2:Y:S01]  /*d9100*/  LDL.LU R247, [R1+0x16c] ;  /* 0x00016c0001f77983 */ /* 0x002ea20000300800 */
[----:B------:R-:W-:Y:S01]  /*d9110*/  ISETP.LT.AND P1, PT, R186, c[0x0][0x178], !P1 ;  /* 0x00005e00ba007a0c */ /* 0x000fe20004f21270 */
[----:B------:R-:W-:-:S02]  /*d9120*/  IMAD.WIDE R176, R181, 0x4, R4 ;  /* 0x00000004b5b07825 */ /* 0x000fc400078e0204 */
[----:B----4-:R1:W-:Y:S02]  /*d9130*/  @P6 STG.E [R2.64], R245 ;  /* 0x000000f502006986 */ /* 0x0103e4000c101904 */
[----:B-1----:R-:W-:Y:S02]  /*d9140*/  IMAD.WIDE R2, R181, 0x4, R6 ;  /* 0x00000004b5027825 */ /* 0x002fe400078e0206 */
[----:B------:R-:W4:Y:S04]  /*d9150*/  LDL.LU R245, [R1+0xdc] ;  /* 0x0000dc0001f57983 */ /* 0x000f280000300800 */
[----:B---3--:R1:W-:Y:S04]  /*d9160*/  @P2 STG.E [R2.64], R246 ;  /* 0x000000f602002986 */ /* 0x0083e8000c101904 */
[----:B-1----:R-:W3:Y:S04]  /*d9170*/  LDL.LU R3, [R1+0x1c8] ;  /* 0x0001c80001037983 */ /* 0x002ee80000300800 */
[----:B--2---:R1:W-:Y:S04]  /*d9180*/  @P1 STG.E [R176.64], R244 ;  /* 0x000000f4b0001986 */ /* 0x0043e8000c101904 */
[----:B-1----:R-:W2:Y:S01]  /*d9190*/  LDL.LU R244, [R1+0x6c] ;  /* 0x00006c0001f47983 */ /* 0x002ea20000300800 */
[----:B------:R-:W-:-:S02]  /*d91a0*/  IADD3 R182, R252, 0x18, RZ ;  /* 0x00000018fcb67810 */ /* 0x000fc40007ffe0ff */
[----:B------:R-:W-:Y:S01]  /*d91b0*/  IADD3 R183, R252, 0x19, RZ ;  /* 0x00000019fcb77810 */ /* 0x000fe20007ffe0ff */
[----:B------:R-:W2:Y:S01]  /*d91c0*/  LDL.LU R250, [R1+0x1e8] ;  /* 0x0001e80001fa7983 */ /* 0x000ea20000300800 */
[----:B------:R-:W-:Y:S02]  /*d91d0*/  ISETP.GE.AND P3, PT, R182, c[0x0][0x17c], PT ;  /* 0x00005f00b6007a0c */ /* 0x000fe40003f66270 */
[----:B------:R-:W-:Y:S01]  /*d91e0*/  ISETP.GE.AND P2, PT, R183, c[0x0][0x17c], PT ;  /* 0x00005f00b7007a0c */ /* 0x000fe20003f46270 */
[----:B------:R-:W2:Y:S01]  /*d91f0*/  LDL.LU R249, [R1+0x198] ;  /* 0x0001980001f97983 */ /* 0x000ea20000300800 */
[----:B------:R-:W-:Y:S02]  /*d9200*/  ISETP.LT.AND P5, PT, R150, c[0x0][0x178], !P3 ;  /* 0x00005e0096007a0c */ /* 0x000fe40005fa1270 */
[----:B------:R-:W-:Y:S01]  /*d9210*/  ISETP.LT.AND P4, PT, R151, c[0x0][0x178], !P3 ;  /* 0x00005e0097007a0c */ /* 0x000fe20005f81270 */
[----:B------:R-:W2:Y:S01]  /*d9220*/  LDL.LU R187, [R1+0x158] ;  /* 0x0001580001bb7983 */ /* 0x000ea20000300800 */
[----:B------:R-:W-:-:S02]  /*d9230*/  IADD3 R182, R181, c[0x0][0x198], RZ ;  /* 0x00006600b5b67a10 */ /* 0x000fc40007ffe0ff */
[----:B------:R-:W-:Y:S01]  /*d9240*/  ISETP.LT.AND P6, PT, R111, c[0x0][0x178], !P3 ;  /* 0x00005e006f007a0c */ /* 0x000fe20005fc1270 */
[----:B------:R-:W2:Y:S02]  /*d9250*/  LDL.LU R243, [R1+0xb8] ;  /* 0x0000b80001f37983 */ /* 0x000ea40000300800 */
[----:B------:R-:W-:-:S04]  /*d9260*/  IMAD.WIDE R178, R182, 0x4, R174 ;  /* 0x00000004b6b27825 */ /* 0x000fc800078e02ae */
[----:B------:R-:W-:Y:S01]  /*d9270*/  IMAD.WIDE R180, R182, 0x4, R172 ;  /* 0x00000004b6b47825 */ /* 0x000fe200078e02ac */
[----:B------:R-:W-:Y:S01]  /*d9280*/  ISETP.LT.AND P3, PT, R186, c[0x0][0x178], !P3 ;  /* 0x00005e00ba007a0c */ /* 0x000fe20005f61270 */
[----:B------:R-:W2:Y:S01]  /*d9290*/  LDL.LU R246, [R1+0x1ec] ;  /* 0x0001ec0001f67983 */ /* 0x000ea20000300800 */
[----:B------:R-:W-:Y:S02]  /*d92a0*/  IADD3 R183, R182, c[0x0][0x198], RZ ;  /* 0x00006600b6b77a10 */ /* 0x000fe40007ffe0ff */
[----:B------:R-:W-:-:S03]  /*d92b0*/  ISETP.LT.AND P1, PT, R111, c[0x0][0x178], !P2 ;  /* 0x00005e006f007a0c */ /* 0x000fc60005721270 */
[----:B------:R-:W-:Y:S01]  /*d92c0*/  IMAD.WIDE R176, R183, 0x4, R174 ;  /* 0x00000004b7b07825 */ /* 0x000fe200078e02ae */
[----:B---3--:R1:W-:Y:S01]  /*d92d0*/  @P5 STG.E [R178.64], R3 ;  /* 0x00000003b2005986 */ /* 0x0083e2000c101904 */
[----:B------:R-:W-:-:S03]  /*d92e0*/  ISETP.LT.AND P5, PT, R150, c[0x0][0x178], !P2 ;  /* 0x00005e0096007a0c */ /* 0x000fc600057a1270 */
[----:B------:R3:W-:Y:S01]  /*d92f0*/  @P4 STG.E [R180.64], R251 ;  /* 0x000000fbb4004986 */ /* 0x0007e2000c101904 */
[----:B------:R-:W-:Y:S01]  /*d9300*/  ISETP.LT.AND P4, PT, R151, c[0x0][0x178], !P2 ;  /* 0x00005e0097007a0c */ /* 0x000fe20005781270 */
[----:B-1----:R-:W-:-:S05]  /*d9310*/  IMAD.WIDE R2, R182, 0x4, R6 ;  /* 0x00000004b6027825 */ /* 0x002fca00078e0206 */
[----:B------:R1:W-:Y:S01]  /*d9320*/  @P6 STG.E [R2.64], R184 ;  /* 0x000000b802006986 */ /* 0x0003e2000c101904 */
[----:B------:R-:W-:Y:S01]  /*d9330*/  IMAD.WIDE R178, R183, 0x4, R172 ;  /* 0x00000004b7b27825 */ /* 0x000fe200078e02ac */
[----:B------:R-:W-:-:S03]  /*d9340*/  ISETP.LT.AND P2, PT, R186, c[0x0][0x178], !P2 ;  /* 0x00005e00ba007a0c */ /* 0x000fc60005741270 */
[----:B---3--:R-:W-:-:S04]  /*d9350*/  IMAD.WIDE R180, R183, 0x4, R6 ;  /* 0x00000004b7b47825 */ /* 0x008fc800078e0206 */
[----:B-1----:R-:W-:-:S05]  /*d9360*/  IMAD.WIDE R2, R182, 0x4, R4 ;  /* 0x00000004b6027825 */ /* 0x002fca00078e0204 */
[----:B------:R1:W-:Y:S04]  /*d9370*/  @P3 STG.E [R2.64], R248 ;  /* 0x000000f802003986 */ /* 0x0003e8000c101904 */
[----:B------:R-:W-:Y:S04]  /*d9380*/  @P5 STG.E [R176.64], R185 ;  /* 0x000000b9b0005986 */ /* 0x000fe8000c101904 */
[----:B------:R3:W-:Y:S04]  /*d9390*/  @P4 STG.E [R178.64], R247 ;  /* 0x000000f7b2004986 */ /* 0x0007e8000c101904 */
[----:B----4-:R4:W-:Y:S01]  /*d93a0*/  @P1 STG.E [R180.64], R245 ;  /* 0x000000f5b4001986 */ /* 0x0109e2000c101904 */
[----:B-1----:R-:W-:-:S03]  /*d93b0*/  IMAD.WIDE R2, R183, 0x4, R4 ;  /* 0x00000004b7027825 */ /* 0x002fc600078e0204 */
[----:B---3--:R-:W3:Y:S04]  /*d93c0*/  LDL.LU R247, [R1+0x19c] ;  /* 0x00019c0001f77983 */ /* 0x008ee80000300800 */
[----:B----4-:R-:W4:Y:S04]  /*d93d0*/  LDL.LU R245, [R1+0x15c] ;  /* 0x00015c0001f57983 */ /* 0x010f280000300800 */
[----:B--2---:R1:W-:Y:S04]  /*d93e0*/  @P2 STG.E [R2.64], R244 ;  /* 0x000000f402002986 */ /* 0x0043e8000c101904 */
[----:B-1----:R-:W2:Y:S01]  /*d93f0*/  LDL.LU R244, [R1+0xbc] ;  /* 0x0000bc0001f47983 */ /* 0x002ea20000300800 */
[----:B------:R-:W-:-:S02]  /*d9400*/  IADD3 R184, R252, 0x1a, RZ ;  /* 0x0000001afcb87810 */ /* 0x000fc40007ffe0ff */
[----:B------:R-:W-:Y:S01]  /*d9410*/  IADD3 R176, R183, c[0x0][0x198], RZ ;  /* 0x00006600b7b07a10 */ /* 0x000fe20007ffe0ff */
[----:B------:R-:W2:Y:S01]  /*d9420*/  LDL.LU R248, [R1+0x218] ;  /* 0x0002180001f87983 */ /* 0x000ea20000300800 */
[----:B------:R-:W-:Y:S02]  /*d9430*/  ISETP.GE.AND P6, PT, R184, c[0x0][0x17c], PT ;  /* 0x00005f00b8007a0c */ /* 0x000fe40003fc6270 */
[----:B------:R-:W-:Y:S01]  /*d9440*/  ISETP.LT.AND P2, PT, R150, c[0x0][0x178], !P0 ;  /* 0x00005e0096007a0c */ /* 0x000fe20004741270 */
[----:B------:R-:W-:Y:S01]  /*d9450*/  IMAD.WIDE R182, R176, 0x4, R174 ;  /* 0x00000004b0b67825 */ /* 0x000fe200078e02ae */
[----:B------:R-:W-:Y:S01]  /*d9460*/  ISETP.LT.AND P3, PT, R150, c[0x0][0x178], !P6 ;  /* 0x00005e0096007a0c */ /* 0x000fe20007761270 */
[----:B------:R-:W2:Y:S01]  /*d9470*/  LDL.LU R185, [R1+0x1d8] ;  /* 0x0001d80001b97983 */ /* 0x000ea20000300800 */
[----:B------:R-:W-:Y:S02]  /*d9480*/  ISETP.LT.AND P1, PT, R151, c[0x0][0x178], !P6 ;  /* 0x00005e0097007a0c */ /* 0x000fe40007721270 */
[----:B------:R-:W-:-:S02]  /*d9490*/  ISETP.LT.AND P5, PT, R111, c[0x0][0x178], !P6 ;  /* 0x00005e006f007a0c */ /* 0x000fc400077a1270 */
[----:B------:R-:W-:Y:S02]  /*d94a0*/  ISETP.LT.AND P6, PT, R186, c[0x0][0x178], !P6 ;  /* 0x00005e00ba007a0c */ /* 0x000fe400077c1270 */
[----:B------:R-:W-:Y:S02]  /*d94b0*/  IADD3 R177, R252, 0x1c, RZ ;  /* 0x0000001cfcb17810 */ /* 0x000fe40007ffe0ff */
[C---:B------:R-:W-:Y:S01]  /*d94c0*/  IADD3 R2, R176.reuse, c[0x0][0x198], RZ ;  /* 0x00006600b0027a10 */ /* 0x040fe20007ffe0ff */
[C---:B------:R-:W-:Y:S01]  /*d94d0*/  IMAD.WIDE R180, R176.reuse, 0x4, R172 ;  /* 0x00000004b0b47825 */ /* 0x040fe200078e02ac */
[----:B------:R-:W-:Y:S01]  /*d94e0*/  ISETP.GE.AND P4, PT, R177, c[0x0][0x17c], PT ;  /* 0x00005f00b1007a0c */ /* 0x000fe20003f86270 */
[----:B------:R1:W-:Y:S02]  /*d94f0*/  @P3 STG.E [R182.64], R250 ;  /* 0x000000fab6003986 */ /* 0x0003e4000c101904 */
[----:B------:R-:W-:Y:S01]  /*d9500*/  IMAD.WIDE R178, R176, 0x4, R6 ;  /* 0x00000004b0b27825 */ /* 0x000fe200078e0206 */
[----:B------:R-:W-:-:S03]  /*d9510*/  ISETP.LT.AND P3, PT, R151, c[0x0][0x178], !P0 ;  /* 0x00005e0097007a0c */ /* 0x000fc60004761270 */
[----:B------:R-:W-:Y:S01]  /*d9520*/  IMAD.WIDE R176, R176, 0x4, R4 ;  /* 0x00000004b0b07825 */ /* 0x000fe200078e0204 */
[----:B------:R-:W-:Y:S03]  /*d9530*/  @P1 STG.E [R180.64], R249 ;  /* 0x000000f9b4001986 */ /* 0x000fe6000c101904 */
[----:B-1----:R-:W-:Y:S01]  /*d9540*/  IMAD.WIDE R182, R2, 0x4, R174 ;  /* 0x0000000402b67825 */ /* 0x002fe200078e02ae */
[----:B------:R1:W-:Y:S04]  /*d9550*/  @P5 STG.E [R178.64], R187 ;  /* 0x000000bbb2005986 */ /* 0x0003e8000c101904 */
[----:B------:R1:W-:Y:S04]  /*d9560*/  @P6 STG.E [R176.64], R243 ;  /* 0x000000f3b0006986 */ /* 0x0003e8000c101904 */
[----:B------:R1:W-:Y:S01]  /*d9570*/  @P2 STG.E [R182.64], R246 ;  /* 0x000000f6b6002986 */ /* 0x0003e2000c101904 */
[----:B------:R-:W-:-:S03]  /*d9580*/  ISETP.LT.AND P2, PT, R111, c[0x0][0x178], !P0 ;  /* 0x00005e006f007a0c */ /* 0x000fc60004741270 */
[----:B-1----:R-:W2:Y:S01]  /*d9590*/  LDL.LU R187, [R1+0x178] ;  /* 0x0001780001bb7983 */ /* 0x002ea20000300800 */
[----:B------:R-:W-:Y:S01]  /*d95a0*/  IMAD.WIDE R178, R2, 0x4, R172 ;  /* 0x0000000402b27825 */ /* 0x000fe200078e02ac */
[----:B------:R-:W-:Y:S02]  /*d95b0*/  ISETP.LT.AND P0, PT, R186, c[0x0][0x178], !P0 ;  /* 0x00005e00ba007a0c */ /* 0x000fe40004701270 */
[----:B------:R-:W2:Y:S01]  /*d95c0*/  LDL.LU R243, [R1+0xf8] ;  /* 0x0000f80001f37983 */ /* 0x000ea20000300800 */
[----:B------:R-:W-:Y:S01]  /*d95d0*/  IMAD.WIDE R176, R2, 0x4, R6 ;  /* 0x0000000402b07825 */ /* 0x000fe200078e0206 */
[----:B------:R-:W-:Y:S02]  /*d95e0*/  IADD3 R3, R252, 0x1d, RZ ;  /* 0x0000001dfc037810 */ /* 0x000fe40007ffe0ff */
[----:B------:R-:W2:Y:S01]  /*d95f0*/  LDL.LU R246, [R1+0x21c] ;  /* 0x00021c0001f67983 */ /* 0x000ea20000300800 */
[C---:B------:R-:W-:Y:S02]  /*d9600*/  IADD3 R182, R2.reuse, c[0x0][0x198], RZ ;  /* 0x0000660002b67a10 */ /* 0x040fe40007ffe0ff */
[----:B------:R-:W-:Y:S01]  /*d9610*/  ISETP.GE.AND P1, PT, R3, c[0x0][0x17c], PT ;  /* 0x00005f0003007a0c */ /* 0x000fe20003f26270 */
[----:B------:R-:W-:Y:S01]  /*d9620*/  IMAD.WIDE R2, R2, 0x4, R4 ;  /* 0x0000000402027825 */ /* 0x000fe200078e0204 */
[----:B---3--:R1:W-:Y:S04]  /*d9630*/  @P3 STG.E [R178.64], R247 ;  /* 0x000000f7b2003986 */ /* 0x0083e8000c101904 */
[----:B----4-:R3:W-:Y:S04]  /*d9640*/  @P2 STG.E [R176.64], R245 ;  /* 0x000000f5b0002986 */ /* 0x0107e8000c101904 */
[----:B-1----:R-:W4:Y:S04]  /*d9650*/  LDL.LU R247, [R1+0x1dc] ;  /* 0x0001dc0001f77983 */ /* 0x002f280000300800 */
[----:B---3--:R-:W3:Y:S04]  /*d9660*/  LDL.LU R245, [R1+0x17c] ;  /* 0x00017c0001f57983 */ /* 0x008ee80000300800 */
[----:B--2---:R1:W-:Y:S04]  /*d9670*/  @P0 STG.E [R2.64], R244 ;  /* 0x000000f402000986 */ /* 0x0043e8000c101904 */
[----:B-1----:R-:W2:Y:S01]  /*d9680*/  LDL.LU R244, [R1+0xfc] ;  /* 0x0000fc0001f47983 */ /* 0x002ea20000300800 */
[----:B------:R-:W-:-:S02]  /*d9690*/  ISETP.LT.AND P6, PT, R150, c[0x0][0x178], !P4 ;  /* 0x00005e0096007a0c */ /* 0x000fc400067c1270 */
[----:B------:R-:W-:Y:S01]  /*d96a0*/  ISETP.LT.AND P5, PT, R151, c[0x0][0x178], !P4 ;  /* 0x00005e0097007a0c */ /* 0x000fe200067a1270 */
[C---:B------:R-:W-:Y:S01]  /*d96b0*/  IMAD.WIDE R180, R182.reuse, 0x4, R174 ;  /* 0x00000004b6b47825 */ /* 0x040fe200078e02ae */
[----:B------:R-:W2:Y:S03]  /*d96c0*/  LDL.LU R251, [R1+0x248] ;  /* 0x0002480001fb7983 */ /* 0x000ea60000300800 */
[----:B------:R-:W-:Y:S01]  /*d96d0*/  IMAD.WIDE R178, R182, 0x4, R172 ;  /* 0x00000004b6b27825 */ /* 0x000fe200078e02ac */
[----:B------:R-:W2:Y:S05]  /*d96e0*/  LDL.LU R249, [R1+0x1f8] ;  /* 0x0001f80001f97983 */ /* 0x000eaa0000300800 */
[----:B------:R1:W-:Y:S01]  /*d96f0*/  @P6 STG.E [R180.64], R248 ;  /* 0x000000f8b4006986 */ /* 0x0003e2000c101904 */
[----:B------:R-:W-:-:S02]  /*d9700*/  ISETP.LT.AND P6, PT, R111, c[0x0][0x178], !P4 ;  /* 0x00005e006f007a0c */ /* 0x000fc400067c1270 */
[----:B------:R-:W-:Y:S01]  /*d9710*/  ISETP.LT.AND P4, PT, R186, c[0x0][0x178], !P4 ;  /* 0x00005e00ba007a0c */ /* 0x000fe20006781270 */
[----:B------:R1:W-:Y:S01]  /*d9720*/  @P5 STG.E [R178.64], R185 ;  /* 0x000000b9b2005986 */ /* 0x0003e2000c101904 */
[----:B------:R-:W-:Y:S02]  /*d9730*/  ISETP.LT.AND P5, PT, R150, c[0x0][0x178], !P1 ;  /* 0x00005e0096007a0c */ /* 0x000fe40004fa1270 */
[----:B------:R-:W-:Y:S01]  /*d9740*/  ISETP.LT.AND P3, PT, R151, c[0x0][0x178], !P1 ;  /* 0x00005e0097007a0c */ /* 0x000fe20004f61270 */
[C---:B------:R-:W-:Y:S01]  /*d9750*/  IMAD.WIDE R2, R182.reuse, 0x4, R6 ;  /* 0x00000004b6027825 */ /* 0x040fe200078e0206 */
[----:B------:R-:W-:Y:S02]  /*d9760*/  ISETP.LT.AND P0, PT, R111, c[0x0][0x178], !P1 ;  /* 0x00005e006f007a0c */ /* 0x000fe40004f01270 */
[C---:B-1----:R-:W-:Y:S01]  /*d9770*/  IADD3 R180, R182.reuse, c[0x0][0x198], RZ ;  /* 0x00006600b6b47a10 */ /* 0x042fe20007ffe0ff */
[----:B------:R-:W-:Y:S01]  /*d9780*/  IMAD.WIDE R176, R182, 0x4, R4 ;  /* 0x00000004b6b07825 */ /* 0x000fe200078e0204 */
[----:B------:R-:W2:Y:S03]  /*d9790*/  LDL.LU R248, [R1+0x1b8] ;  /* 0x0001b80001f87983 */ /* 0x000ea60000300800 */
[----:B------:R-:W-:Y:S01]  /*d97a0*/  IMAD.WIDE R178, R180, 0x4, R174 ;  /* 0x00000004b4b27825 */ /* 0x000fe200078e02ae */
[----:B------:R-:W2:Y:S04]  /*d97b0*/  LDL.LU R185, [R1+0x118] ;  /* 0x0001180001b97983 */ /* 0x000ea80000300800 */
[----:B------:R1:W-:Y:S01]  /*d97c0*/  @P6 STG.E [R2.64], R187 ;  /* 0x000000bb02006986 */ /* 0x0003e2000c101904 */
[----:B------:R-:W-:-:S03]  /*d97d0*/  ISETP.LT.AND P1, PT, R186, c[0x0][0x178], !P1 ;  /* 0x00005e00ba007a0c */ /* 0x000fc60004f21270 */
[----:B------:R1:W-:Y:S04]  /*d97e0*/  @P4 STG.E [R176.64], R243 ;  /* 0x000000f3b0004986 */ /* 0x0003e8000c101904 */
[----:B------:R-:W-:Y:S01]  /*d97f0*/  @P5 STG.E [R178.64], R246 ;  /* 0x000000f6b2005986 */ /* 0x000fe2000c101904 */
[----:B-1----:R-:W-:-:S04]  /*d9800*/  IMAD.WIDE R2, R180, 0x4, R172 ;  /* 0x00000004b4027825 */ /* 0x002fc800078e02ac */
[C---:B------:R-:W-:Y:S01]  /*d9810*/  IMAD.WIDE R176, R180.reuse, 0x4, R6 ;  /* 0x00000004b4b07825 */ /* 0x040fe200078e0206 */
[----:B----4-:R1:W-:Y:S04]  /*d9820*/  @P3 STG.E [R2.64], R247 ;  /* 0x000000f702003986 */ /* 0x0103e8000c101904 */
[----:B---3--:R3:W-:Y:S04]  /*d9830*/  @P0 STG.E [R176.64], R245 ;  /* 0x000000f5b0000986 */ /* 0x0087e8000c101904 */
[----:B-1----:R-:W4:Y:S01]  /*d9840*/  LDL.LU R247, [R1+0x24c] ;  /* 0x00024c0001f77983 */ /* 0x002f220000300800 */
[----:B------:R-:W-:-:S03]  /*d9850*/  IMAD.WIDE R2, R180, 0x4, R4 ;  /* 0x00000004b4027825 */ /* 0x000fc600078e0204 */
[----:B---3--:R-:W3:Y:S04]  /*d9860*/  LDL.LU R245, [R1+0x1fc] ;  /* 0x0001fc0001f57983 */ /* 0x008ee80000300800 */
[----:B------:R-:W3:Y:S04]  /*d9870*/  LDL.LU R246, [R1+0x1bc] ;  /* 0x0001bc0001f67983 */ /* 0x000ee80000300800 */
        /* <DEDUP_REMOVED lines=12> */
[----:B------:R-:W-:-:S03]  /*d9940*/  ISETP.LT.AND P0, PT, R111, c[0x0][0x178], !P6 ;  /* 0x00005e006f007a0c */ /* 0x000fc60007701270 */
[----:B------:R-:W-:-:S04]  /*d9950*/  IMAD.WIDE R176, R181, 0x4, R174 ;  /* 0x00000004b5b07825 */ /* 0x000fc800078e02ae */
[C---:B------:R-:W-:Y:S01]  /*d9960*/  IMAD.WIDE R178, R181.reuse, 0x4, R172 ;  /* 0x00000004b5b27825 */ /* 0x040fe200078e02ac */
[----:B------:R-:W-:Y:S01]  /*d9970*/  ISETP.LT.AND P6, PT, R186, c[0x0][0x178], !P6 ;  /* 0x00005e00ba007a0c */ /* 0x000fe200077c1270 */
[----:B------:R1:W-:Y:S04]  /*d9980*/  @P4 STG.E [R176.64], R251 ;  /* 0x000000fbb0004986 */ /* 0x0003e8000c101904 */
[----:B------:R1:W-:Y:S01]  /*d9990*/  @P5 STG.E [R178.64], R249 ;  /* 0x000000f9b2005986 */ /* 0x0003e2000c101904 */
[----:B------:R-:W-:Y:S01]  /*d99a0*/  ISETP.LT.AND P5, PT, R150, c[0x0][0x178], !P3 ;  /* 0x00005e0096007a0c */ /* 0x000fe20005fa1270 */
[----:B------:R-:W-:Y:S01]  /*d99b0*/  IMAD.WIDE R2, R181, 0x4, R6 ;  /* 0x00000004b5027825 */ /* 0x000fe200078e0206 */
[----:B------:R-:W-:-:S03]  /*d99c0*/  ISETP.LT.AND P1, PT, R151, c[0x0][0x178], !P3 ;  /* 0x00005e0097007a0c */ /* 0x000fc60005f21270 */
[C---:B-1----:R-:W-:Y:S01]  /*d99d0*/  IMAD.WIDE R176, R181.reuse, 0x4, R4 ;  /* 0x00000004b5b07825 */ /* 0x042fe200078e0204 */
[----:B------:R-:W-:Y:S01]  /*d99e0*/  IADD3 R181, R181, c[0x0][0x198], RZ ;  /* 0x00006600b5b57a10 */ /* 0x000fe20007ffe0ff */
[----:B------:R1:W-:Y:S01]  /*d99f0*/  @P0 STG.E [R2.64], R248 ;  /* 0x000000f802000986 */ /* 0x0003e2000c101904 */
[----:B------:R-:W-:Y:S02]  /*d9a00*/  ISETP.LT.AND P4, PT, R111, c[0x0][0x178], !P3 ;  /* 0x00005e006f007a0c */ /* 0x000fe40005f81270 */
[----:B------:R-:W-:Y:S01]  /*d9a10*/  IADD3 R178, R252, 0x23, RZ ;  /* 0x00000023fcb27810 */ /* 0x000fe20007ffe0ff */
[----:B------:R1:W-:Y:S01]  /*d9a20*/  @P6 STG.E [R176.64], R185 ;  /* 0x000000b9b0006986 */ /* 0x0003e2000c101904 */
[----:B------:R-:W-:Y:S02]  /*d9a30*/  ISETP.LT.AND P3, PT, R186, c[0x0][0x178], !P3 ;  /* 0x00005e00ba007a0c */ /* 0x000fe40005f61270 */
[----:B------:R-:W-:Y:S01]  /*d9a40*/  ISETP.GE.AND P0, PT, R178, c[0x0][0x17c], PT ;  /* 0x00005f00b2007a0c */ /* 0x000fe20003f06270 */
[----:B-1----:R-:W-:-:S04]  /*d9a50*/  IMAD.WIDE R2, R181, 0x4, R174 ;  /* 0x00000004b5027825 */ /* 0x002fc800078e02ae */
[----:B------:R-:W-:-:S04]  /*d9a60*/  IMAD.WIDE R176, R181, 0x4, R172 ;  /* 0x00000004b5b07825 */ /* 0x000fc800078e02ac */
[C---:B------:R-:W-:Y:S01]  /*d9a70*/  IMAD.WIDE R178, R181.reuse, 0x4, R6 ;  /* 0x00000004b5b27825 */ /* 0x040fe200078e0206 */
[----:B----4-:R1:W-:Y:S04]  /*d9a80*/  @P5 STG.E [R2.64], R247 ;  /* 0x000000f702005986 */ /* 0x0103e8000c101904 */
[----:B---3--:R3:W-:Y:S04]  /*d9a90*/  @P1 STG.E [R176.64], R245 ;  /* 0x000000f5b0001986 */ /* 0x0087e8000c101904 */
[----:B-1----:R-:W4:Y:S01]  /*d9aa0*/  LDL.LU R247, [R1+0x1a0] ;  /* 0x0001a00001f77983 */ /* 0x002f220000300800 */
[----:B------:R-:W-:-:S03]  /*d9ab0*/  IMAD.WIDE R2, R181, 0x4, R4 ;  /* 0x00000004b5027825 */ /* 0x000fc600078e0204 */
[----:B---3--:R-:W3:Y:S04]  /*d9ac0*/  LDL.LU R245, [R1+0x2b4] ;  /* 0x0002b40001f57983 */ /* 0x008ee80000300800 */
[----:B------:R1:W-:Y:S04]  /*d9ad0*/  @P4 STG.E [R178.64], R246 ;  /* 0x000000f6b2004986 */ /* 0x0003e8000c101904 */
[----:B------:R-:W3:Y:S04]  /*d9ae0*/  LDL.LU R248, [R1+0x274] ;  /* 0x0002740001f87983 */ /* 0x000ee80000300800 */
[----:B-1----:R-:W3:Y:S04]  /*d9af0*/  LDL.LU R246, [R1+0x224] ;  /* 0x0002240001f67983 */ /* 0x002ee80000300800 */
[----:B--2---:R1:W-:Y:S04]  /*d9b00*/  @P3 STG.E [R2.64], R244 ;  /* 0x000000f402003986 */ /* 0x0043e8000c101904 */
[----:B-1----:R-:W2:Y:S01]  /*d9b10*/  LDL.LU R244, [R1+0x1a4] ;  /* 0x0001a40001f47983 */ /* 0x002ea20000300800 */
[----:B------:R-:W-:-:S02]  /*d9b20*/  IADD3 R183, R252, 0x20, RZ ;  /* 0x00000020fcb77810 */ /* 0x000fc40007ffe0ff */
[----:B------:R-:W-:Y:S01]  /*d9b30*/  IADD3 R180, R181, c[0x0][0x198], RZ ;  /* 0x00006600b5b47a10 */ /* 0x000fe20007ffe0ff */
[----:B------:R-:W2:Y:S01]  /*d9b40*/  LDL.LU R249, [R1+0x310] ;  /* 0x0003100001f97983 */ /* 0x000ea20000300800 */
[----:B------:R-:W-:Y:S02]  /*d9b50*/  ISETP.GE.AND P2, PT, R183, c[0x0][0x17c], PT ;  /* 0x00005f00b7007a0c */ /* 0x000fe40003f46270 */
[----:B------:R-:W-:Y:S01]  /*d9b60*/  IADD3 R182, R252, 0x21, RZ ;  /* 0x00000021fcb67810 */ /* 0x000fe20007ffe0ff */
[----:B------:R-:W-:Y:S01]  /*d9b70*/  IMAD.WIDE R176, R180, 0x4, R174 ;  /* 0x00000004b4b07825 */ /* 0x000fe200078e02ae */
[----:B------:R-:W-:Y:S01]  /*d9b80*/  ISETP.LT.AND P6, PT, R150, c[0x0][0x178], !P2 ;  /* 0x00005e0096007a0c */ /* 0x000fe200057c1270 */
[----:B------:R-:W2:Y:S01]  /*d9b90*/  LDL.LU R185, [R1+0x2a0] ;  /* 0x0002a00001b97983 */ /* 0x000ea20000300800 */
[----:B------:R-:W-:Y:S02]  /*d9ba0*/  ISETP.LT.AND P5, PT, R151, c[0x0][0x178], !P2 ;  /* 0x00005e0097007a0c */ /* 0x000fe400057a1270 */
[----:B------:R-:W-:Y:S01]  /*d9bb0*/  ISETP.LT.AND P1, PT, R111, c[0x0][0x178], !P2 ;  /* 0x00005e006f007a0c */ /* 0x000fe20005721270 */
[----:B------:R-:W-:Y:S01]  /*d9bc0*/  IMAD.WIDE R178, R180, 0x4, R172 ;  /* 0x00000004b4b27825 */ /* 0x000fe200078e02ac */
[----:B------:R-:W-:-:S02]  /*d9bd0*/  ISETP.GE.AND P4, PT, R182, c[0x0][0x17c], PT ;  /* 0x00005f00b6007a0c */ /* 0x000fc40003f86270 */
[----:B------:R-:W-:Y:S01]  /*d9be0*/  ISETP.LT.AND P2, PT, R186, c[0x0][0x178], !P2 ;  /* 0x00005e00ba007a0c */ /* 0x000fe20005741270 */
[----:B------:R-:W-:Y:S01]  /*d9bf0*/  IMAD.WIDE R2, R180, 0x4, R6 ;  /* 0x00000004b4027825 */ /* 0x000fe200078e0206 */
[----:B------:R-:W-:-:S03]  /*d9c00*/  ISETP.LT.AND P3, PT, R151, c[0x0][0x178], !P4 ;  /* 0x00005e0097007a0c */ /* 0x000fc60006761270 */
[----:B------:R1:W-:Y:S01]  /*d9c10*/  @P6 STG.E [R176.64], R250 ;  /* 0x000000fab0006986 */ /* 0x0003e2000c101904 */
[----:B------:R-:W-:-:S03]  /*d9c20*/  ISETP.LT.AND P6, PT, R150, c[0x0][0x178], !P4 ;  /* 0x00005e0096007a0c */ /* 0x000fc600067c1270 */
[----:B------:R1:W-:Y:S01]  /*d9c30*/  @P5 STG.E [R178.64], R187 ;  /* 0x000000bbb2005986 */ /* 0x0003e2000c101904 */
[----:B------:R-:W-:Y:S02]  /*d9c40*/  ISETP.LT.AND P5, PT, R111, c[0x0][0x178], !P4 ;  /* 0x00005e006f007a0c */ /* 0x000fe400067a1270 */
[C---:B------:R-:W-:Y:S01]  /*d9c50*/  IADD3 R181, R180.reuse, c[0x0][0x198], RZ ;  /* 0x00006600b4b57a10 */ /* 0x040fe20007ffe0ff */
[----:B------:R1:W-:Y:S02]  /*d9c60*/  @P1 STG.E [R2.64], R243 ;  /* 0x000000f302001986 */ /* 0x0003e4000c101904 */
[----:B-1----:R-:W-:Y:S01]  /*d9c70*/  IMAD.WIDE R176, R180, 0x4, R4 ;  /* 0x00000004b4b07825 */ /* 0x002fe200078e0204 */
[----:B------:R-:W-:Y:S01]  /*d9c80*/  IADD3 R178, R252, 0x22, RZ ;  /* 0x00000022fcb27810 */ /* 0x000fe20007ffe0ff */
[----:B------:R-:W2:Y:S01]  /*d9c90*/  LDL.LU R187, [R1+0x250] ;  /* 0x0002500001bb7983 */ /* 0x000ea20000300800 */
[----:B------:R-:W-:Y:S01]  /*d9ca0*/  ISETP.LT.AND P4, PT, R186, c[0x0][0x178], !P4 ;  /* 0x00005e00ba007a0c */ /* 0x000fe20006781270 */
[C---:B------:R-:W-:Y:S01]  /*d9cb0*/  IMAD.WIDE R2, R181.reuse, 0x4, R174 ;  /* 0x00000004b5027825 */ /* 0x040fe200078e02ae */
[----:B------:R-:W-:Y:S01]  /*d9cc0*/  ISETP.GE.AND P1, PT, R178, c[0x0][0x17c], PT ;  /* 0x00005f00b2007a0c */ /* 0x000fe20003f26270 */
[----:B------:R-:W2:Y:S02]  /*d9cd0*/  LDL.LU R243, [R1+0x200] ;  /* 0x0002000001f37983 */ /* 0x000ea40000300800 */
[----:B------:R-:W-:-:S02]  /*d9ce0*/  IMAD.WIDE R178, R181, 0x4, R172 ;  /* 0x00000004b5b27825 */ /* 0x000fc400078e02ac */
[----:B----4-:R1:W-:Y:S04]  /*d9cf0*/  @P2 STG.E [R176.64], R247 ;  /* 0x000000f7b0002986 */ /* 0x0103e8000c101904 */
[----:B---3--:R3:W-:Y:S01]  /*d9d00*/  @P6 STG.E [R2.64], R245 ;  /* 0x000000f502006986 */ /* 0x0087e2000c101904 */
[----:B-1----:R-:W-:-:S03]  /*d9d10*/  IMAD.WIDE R176, R181, 0x4, R6 ;  /* 0x00000004b5b07825 */ /* 0x002fc600078e0206 */
[----:B------:R-:W4:Y:S04]  /*d9d20*/  LDL.LU R247, [R1+0x314] ;  /* 0x0003140001f77983 */ /* 0x000f280000300800 */
[----:B------:R-:W-:Y:S01]  /*d9d30*/  @P3 STG.E [R178.64], R248 ;  /* 0x000000f8b2003986 */ /* 0x000fe2000c101904 */
[----:B---3--:R-:W-:-:S03]  /*d9d40*/  IMAD.WIDE R2, R181, 0x4, R4 ;  /* 0x00000004b5027825 */ /* 0x008fc600078e0204 */
[----:B------:R-:W3:Y:S04]  /*d9d50*/  LDL.LU R245, [R1+0x2a4] ;  /* 0x0002a40001f57983 */ /* 0x000ee80000300800 */
[----:B------:R1:W-:Y:S04]  /*d9d60*/  @P5 STG.E [R176.64], R246 ;  /* 0x000000f6b0005986 */ /* 0x0003e8000c101904 */
[----:B-1----:R-:W3:Y:S04]  /*d9d70*/  LDL.LU R246, [R1+0x254] ;  /* 0x0002540001f67983 */ /* 0x002ee80000300800 */
[----:B--2---:R1:W-:Y:S04]  /*d9d80*/  @P4 STG.E [R2.64], R244 ;  /* 0x000000f402004986 */ /* 0x0043e8000c101904 */
[----:B-1----:R-:W2:Y:S01]  /*d9d90*/  LDL.LU R244, [R1+0x204] ;  /* 0x0002040001f47983 */ /* 0x002ea20000300800 */
[----:B------:R-:W-:-:S02]  /*d9da0*/  ISETP.LT.AND P2, PT, R150, c[0x0][0x178], !P1 ;  /* 0x00005e0096007a0c */ /* 0x000fc40004f41270 */
[----:B------:R-:W-:Y:S01]  /*d9db0*/  ISETP.LT.AND P3, PT, R151, c[0x0][0x178], !P1 ;  /* 0x00005e0097007a0c */ /* 0x000fe20004f61270 */
[----:B------:R-:W2:Y:S01]  /*d9dc0*/  LDL.LU R251, [R1+0x330] ;  /* 0x0003300001fb7983 */ /* 0x000ea20000300800 */
[----:B------:R-:W-:Y:S02]  /*d9dd0*/  IADD3 R178, R181, c[0x0][0x198], RZ ;  /* 0x00006600b5b27a10 */ /* 0x000fe40007ffe0ff */
[----:B------:R-:W-:Y:S01]  /*d9de0*/  ISETP.LT.AND P4, PT, R111, c[0x0][0x178], !P1 ;  /* 0x00005e006f007a0c */ /* 0x000fe20004f81270 */
[----:B------:R-:W2:Y:S01]  /*d9df0*/  LDL.LU R250, [R1+0x2e0] ;  /* 0x0002e00001fa7983 */ /* 0x000ea20000300800 */
[----:B------:R-:W-:Y:S01]  /*d9e00*/  ISETP.LT.AND P1, PT, R186, c[0x0][0x178], !P1 ;  /* 0x00005e00ba007a0c */ /* 0x000fe20004f21270 */
[----:B------:R-:W-:Y:S01]  /*d9e10*/  IMAD.WIDE R2, R178, 0x4, R174 ;  /* 0x00000004b2027825 */ /* 0x000fe200078e02ae */
[----:B------:R-:W-:Y:S01]  /*d9e20*/  ISETP.LT.AND P6, PT, R150, c[0x0][0x178], !P0 ;  /* 0x00005e0096007a0c */ /* 0x000fe200047c1270 */
[----:B------:R-:W2:Y:S02]  /*d9e30*/  LDL.LU R248, [R1+0x280] ;  /* 0x0002800001f87983 */ /* 0x000ea40000300800 */
[----:B------:R-:W-:Y:S01]  /*d9e40*/  IMAD.WIDE R176, R178, 0x4, R172 ;  /* 0x00000004b2b07825 */ /* 0x000fe200078e02ac */
[----:B------:R-:W-:Y:S01]  /*d9e50*/  ISETP.LT.AND P5, PT, R151, c[0x0][0x178], !P0 ;  /* 0x00005e0097007a0c */ /* 0x000fe200047a1270 */
[----:B------:R1:W-:Y:S01]  /*d9e60*/  @P2 STG.E [R2.64], R249 ;  /* 0x000000f902002986 */ /* 0x0003e2000c101904 */
[----:B------:R-:W-:-:S03]  /*d9e70*/  IADD3 R179, R252, 0x24, RZ ;  /* 0x00000024fcb37810 */ /* 0x000fc60007ffe0ff */
[----:B------:R1:W-:Y:S01]  /*d9e80*/  @P3 STG.E [R176.64], R185 ;  /* 0x000000b9b0003986 */ /* 0x0003e2000c101904 */
[----:B------:R-:W-:Y:S02]  /*d9e90*/  ISETP.LT.AND P3, PT, R111, c[0x0][0x178], !P0 ;  /* 0x00005e006f007a0c */ /* 0x000fe40004761270 */
[C---:B------:R-:W-:Y:S01]  /*d9ea0*/  IADD3 R182, R178.reuse, c[0x0][0x198], RZ ;  /* 0x00006600b2b67a10 */ /* 0x040fe20007ffe0ff */
[----:B-1----:R-:W-:-:S04]  /*d9eb0*/  IMAD.WIDE R2, R178, 0x4, R6 ;  /* 0x00000004b2027825 */ /* 0x002fc800078e0206 */
[----:B------:R-:W-:Y:S01]  /*d9ec0*/  IMAD.WIDE R176, R178, 0x4, R4 ;  /* 0x00000004b2b07825 */ /* 0x000fe200078e0204 */
[----:B------:R1:W-:Y:S01]  /*d9ed0*/  @P4 STG.E [R2.64], R187 ;  /* 0x000000bb02004986 */ /* 0x0003e2000c101904 */
[----:B------:R-:W-:Y:S02]  /*d9ee0*/  ISETP.GE.AND P2, PT, R179, c[0x0][0x17c], PT ;  /* 0x00005f00b3007a0c */ /* 0x000fe40003f46270 */
[----:B------:R-:W-:Y:S01]  /*d9ef0*/  IMAD.WIDE R178, R182, 0x4, R174 ;  /* 0x00000004b6b27825 */ /* 0x000fe200078e02ae */
[----:B------:R1:W-:Y:S01]  /*d9f00*/  @P1 STG.E [R176.64], R243 ;  /* 0x000000f3b0001986 */ /* 0x0003e2000c101904 */
[----:B------:R-:W-:Y:S02]  /*d9f10*/  ISETP.LT.AND P1, PT, R186, c[0x0][0x178], !P0 ;  /* 0x00005e00ba007a0c */ /* 0x000fe40004721270 */
[----:B------:R-:W-:-:S04]  /*d9f20*/  IMAD.WIDE R180, R182, 0x4, R172 ;  /* 0x00000004b6b47825 */ /* 0x000fc800078e02ac */
[C---:B-1----:R-:W-:Y:S01]  /*d9f30*/  IMAD.WIDE R2, R182.reuse, 0x4, R6 ;  /* 0x00000004b6027825 */ /* 0x042fe200078e0206 */
[----:B------:R-:W2:Y:S04]  /*d9f40*/  LDL.LU R243, [R1+0x230] ;  /* 0x0002300001f37983 */ /* 0x000ea80000300800 */
[----:B----4-:R1:W-:Y:S04]  /*d9f50*/  @P6 STG.E [R178.64], R247 ;  /* 0x000000f7b2006986 */ /* 0x0103e8000c101904 */
[----:B---3--:R3:W-:Y:S04]  /*d9f60*/  @P5 STG.E [R180.64], R245 ;  /* 0x000000f5b4005986 */ /* 0x0087e8000c101904 */
[----:B-1----:R-:W4:Y:S04]  /*d9f70*/  LDL.LU R247, [R1+0x334] ;  /* 0x0003340001f77983 */ /* 0x002f280000300800 */
[----:B---3--:R-:W3:Y:S04]  /*d9f80*/  LDL.LU R245, [R1+0x2e4] ;  /* 0x0002e40001f57983 */ /* 0x008ee80000300800 */
[----:B------:R1:W-:Y:S02]  /*d9f90*/  @P3 STG.E [R2.64], R246 ;  /* 0x000000f602003986 */ /* 0x0003e4000c101904 */
[----:B-1----:R-:W-:-:S02]  /*d9fa0*/  IMAD.WIDE R2, R182, 0x4, R4 ;  /* 0x00000004b6027825 */ /* 0x002fc400078e0204 */
[----:B------:R-:W3:Y:S04]  /*d9fb0*/  LDL.LU R246, [R1+0x284] ;  /* 0x0002840001f67983 */ /* 0x000ee80000300800 */
[----:B--2---:R1:W-:Y:S04]  /*d9fc0*/  @P1 STG.E [R2.64], R244 ;  /* 0x000000f402001986 */ /* 0x0043e8000c101904 */
[----:B-1----:R-:W2:Y:S01]  /*d9fd0*/  LDL.LU R244, [R1+0x234] ;  /* 0x0002340001f47983 */ /* 0x002ea20000300800 */
[----:B------:R-:W-:Y:S02]  /*d9fe0*/  ISETP.LT.AND P6, PT, R150, c[0x0][0x178], !P2 ;  /* 0x00005e0096007a0c */ /* 0x000fe400057c1270 */
[----:B------:R-:W-:Y:S01]  /*d9ff0*/  ISETP.LT.AND P5, PT, R151, c[0x0][0x178], !P2 ;  /* 0x00005e0097007a0c */ /* 0x000fe200057a1270 */
[----:B------:R-:W2:Y:S01]  /*da000*/  LDL.LU R249, [R1+0x380] ;  /* 0x0003800001f97983 */ /* 0x000ea20000300800 */
[----:B------:R-:W-:-:S02]  /*da010*/  ISETP.LT.AND P4, PT, R111, c[0x0][0x178], !P2 ;  /* 0x00005e006f007a0c */ /* 0x000fc40005781270 */
[----:B------:R-:W-:Y:S01]  /*da020*/  IADD3 R176, R252, 0x26, RZ ;  /* 0x00000026fcb07810 */ /* 0x000fe20007ffe0ff */
[----:B------:R-:W2:Y:S01]  /*da030*/  LDL.LU R185, [R1+0x320] ;  /* 0x0003200001b97983 */ /* 0x000ea20000300800 */
[----:B------:R-:W-:Y:S02]  /*da040*/  IADD3 R183, R182, c[0x0][0x198], RZ ;  /* 0x00006600b6b77a10 */ /* 0x000fe40007ffe0ff */
[----:B------:R-:W-:Y:S01]  /*da050*/  IADD3 R178, R252, 0x25, RZ ;  /* 0x00000025fcb27810 */ /* 0x000fe20007ffe0ff */
[----:B------:R-:W2:Y:S01]  /*da060*/  LDL.LU R187, [R1+0x2c0] ;  /* 0x0002c00001bb7983 */ /* 0x000ea20000300800 */
[----:B------:R-:W-:Y:S01]  /*da070*/  ISETP.GE.AND P0, PT, R176, c[0x0][0x17c], PT ;  /* 0x00005f00b0007a0c */ /* 0x000fe20003f06270 */
[----:B------:R-:W-:Y:S01]  /*da080*/  IMAD.WIDE R176, R183, 0x4, R174 ;  /* 0x00000004b7b07825 */ /* 0x000fe200078e02ae */
[----:B------:R-:W-:-:S03]  /*da090*/  ISETP.GE.AND P3, PT, R178, c[0x0][0x17c], PT ;  /* 0x00005f00b2007a0c */ /* 0x000fc60003f66270 */
[C---:B------:R-:W-:Y:S01]  /*da0a0*/  IMAD.WIDE R178, R183.reuse, 0x4, R172 ;  /* 0x00000004b7b27825 */ /* 0x040fe200078e02ac */
[----:B------:R-:W-:Y:S03]  /*da0b0*/  @P6 STG.E [R176.64], R251 ;  /* 0x000000fbb0006986 */ /* 0x000fe6000c101904 */
[----:B------:R-:W-:Y:S01]  /*da0c0*/  IMAD.WIDE R180, R183, 0x4, R6 ;  /* 0x00000004b7b47825 */ /* 0x000fe200078e0206 */
[----:B------:R1:W-:Y:S01]  /*da0d0*/  @P5 STG.E [R178.64], R250 ;  /* 0x000000fab2005986 */ /* 0x0003e2000c101904 */
[----:B------:R-:W-:-:S03]  /*da0e0*/  ISETP.LT.AND P2, PT, R186, c[0x0][0x178], !P2 ;  /* 0x00005e00ba007a0c */ /* 0x000fc60005741270 */
[----:B------:R1:W-:Y:S01]  /*da0f0*/  @P4 STG.E [R180.64], R248 ;  /* 0x000000f8b4004986 */ /* 0x0003e2000c101904 */
[----:B------:R-:W-:Y:S02]  /*da100*/  ISETP.LT.AND P4, PT, R150, c[0x0][0x178], !P3 ;  /* 0x00005e0096007a0c */ /* 0x000fe40005f81270 */
[----:B------:R-:W-:Y:S02]  /*da110*/  ISETP.LT.AND P6, PT, R151, c[0x0][0x178], !P3 ;  /* 0x00005e0097007a0c */ /* 0x000fe40005fc1270 */
[----:B------:R-:W-:Y:S02]  /*da120*/  ISETP.LT.AND P1, PT, R186, c[0x0][0x178], !P3 ;  /* 0x00005e00ba007a0c */ /* 0x000fe40005f21270 */
[----:B------:R-:W-:Y:S01]  /*da130*/  ISETP.LT.AND P3, PT, R111, c[0x0][0x178], !P3 ;  /* 0x00005e006f007a0c */ /* 0x000fe20005f61270 */
[C---:B-1----:R-:W-:Y:S01]  /*da140*/  IMAD.WIDE R178, R183.reuse, 0x4, R4 ;  /* 0x00000004b7b27825 */ /* 0x042fe200078e0204 */
[----:B------:R-:W-:-:S04]  /*da150*/  IADD3 R181, R183, c[0x0][0x198], RZ ;  /* 0x00006600b7b57a10 */ /* 0x000fc80007ffe0ff */
[----:B------:R1:W-:Y:S01]  /*da160*/  @P2 STG.E [R178.64], R243 ;  /* 0x000000f3b2002986 */ /* 0x0003e2000c101904 */
[----:B------:R-:W-:-:S04]  /*da170*/  IMAD.WIDE R2, R181, 0x4, R174 ;  /* 0x00000004b5027825 */ /* 0x000fc800078e02ae */
[C---:B------:R-:W-:Y:S01]  /*da180*/  IMAD.WIDE R176, R181.reuse, 0x4, R172 ;  /* 0x00000004b5b07825 */ /* 0x040fe200078e02ac */
[----:B-1----:R-:W2:Y:S04]  /*da190*/  LDL.LU R243, [R1+0x260] ;  /* 0x0002600001f37983 */ /* 0x002ea80000300800 */
[----:B----4-:R1:W-:Y:S04]  /*da1a0*/  @P4 STG.E [R2.64], R247 ;  /* 0x000000f702004986 */ /* 0x0103e8000c101904 */
[----:B---3--:R3:W-:Y:S04]  /*da1b0*/  @P6 STG.E [R176.64], R245 ;  /* 0x000000f5b0006986 */ /* 0x0087e8000c101904 */
[----:B-1----:R-:W4:Y:S01]  /*da1c0*/  LDL.LU R247, [R1+0x384] ;  /* 0x0003840001f77983 */ /* 0x002f220000300800 */
[----:B------:R-:W-:-:S04]  /*da1d0*/  IMAD.WIDE R2, R181, 0x4, R6 ;  /* 0x00000004b5027825 */ /* 0x000fc800078e0206 */
[----:B---3--:R-:W-:Y:S01]  /*da1e0*/  IMAD.WIDE R176, R181, 0x4, R4 ;  /* 0x00000004b5b07825 */ /* 0x008fe200078e0204 */
[----:B------:R-:W3:Y:S04]  /*da1f0*/  LDL.LU R245, [R1+0x324] ;  /* 0x0003240001f57983 */ /* 0x000ee80000300800 */
[----:B------:R-:W-:Y:S04]  /*da200*/  @P3 STG.E [R2.64], R246 ;  /* 0x000000f602003986 */ /* 0x000fe8000c101904 */
[----:B--2---:R1:W-:Y:S04]  /*da210*/  @P1 STG.E [R176.64], R244 ;  /* 0x000000f4b0001986 */ /* 0x0043e8000c101904 */
[----:B-1----:R-:W2:Y:S01]  /*da220*/  LDL.LU R244, [R1+0x2c4] ;  /* 0x0002c40001f47983 */ /* 0x002ea20000300800 */
[----:B------:R-:W-:-:S02]  /*da230*/  IADD3 R180, R252, 0x27, RZ ;  /* 0x00000027fcb47810 */ /* 0x000fc40007ffe0ff */
[----:B------:R-:W-:Y:S01]  /*da240*/  ISETP.LT.AND P5, PT, R150, c[0x0][0x178], !P0 ;  /* 0x00005e0096007a0c */ /* 0x000fe200047a1270 */
[----:B------:R-:W2:Y:S01]  /*da250*/  LDL.LU R246, [R1+0x264] ;  /* 0x0002640001f67983 */ /* 0x000ea20000300800 */
[----:B------:R-:W-:Y:S02]  /*da260*/  ISETP.LT.AND P6, PT, R151, c[0x0][0x178], !P0 ;  /* 0x00005e0097007a0c */ /* 0x000fe400047c1270 */
[----:B------:R-:W-:Y:S01]  /*da270*/  ISETP.GE.AND P2, PT, R180, c[0x0][0x17c], PT ;  /* 0x00005f00b4007a0c */ /* 0x000fe20003f46270 */
[----:B------:R-:W2:Y:S01]  /*da280*/  LDL.LU R183, [R1+0x3b0] ;  /* 0x0003b00001b77983 */ /* 0x000ea20000300800 */
[----:B------:R-:W-:Y:S02]  /*da290*/  ISETP.LT.AND P4, PT, R111, c[0x0][0x178], !P0 ;  /* 0x00005e006f007a0c */ /* 0x000fe40004781270 */
[----:B------:R-:W-:Y:S01]  /*da2a0*/  IADD3 R180, R181, c[0x0][0x198], RZ ;  /* 0x00006600b5b47a10 */ /* 0x000fe20007ffe0ff */
[----:B------:R-:W2:Y:S01]  /*da2b0*/  LDL.LU R184, [R1+0x350] ;  /* 0x0003500001b87983 */ /* 0x000ea20000300800 */
[----:B------:R-:W-:-:S03]  /*da2c0*/  ISETP.LT.AND P1, PT, R186, c[0x0][0x178], !P0 ;  /* 0x00005e00ba007a0c */ /* 0x000fc60004721270 */
[----:B------:R-:W-:Y:S01]  /*da2d0*/  IMAD.WIDE R178, R180, 0x4, R174 ;  /* 0x00000004b4b27825 */ /* 0x000fe200078e02ae */
[----:B------:R-:W-:Y:S01]  /*da2e0*/  ISETP.LT.AND P3, PT, R150, c[0x0][0x178], !P2 ;  /* 0x00005e0096007a0c */ /* 0x000fe20005761270 */
[----:B------:R-:W2:Y:S02]  /*da2f0*/  LDL.LU R248, [R1+0x2f0] ;  /* 0x0002f00001f87983 */ /* 0x000ea40000300800 */
[----:B------:R-:W-:-:S04]  /*da300*/  IMAD.WIDE R176, R180, 0x4, R172 ;  /* 0x00000004b4b07825 */ /* 0x000fc800078e02ac */
[C---:B------:R-:W-:Y:S01]  /*da310*/  IMAD.WIDE R2, R180.reuse, 0x4, R6 ;  /* 0x00000004b4027825 */ /* 0x040fe200078e0206 */
[----:B------:R1:W-:Y:S01]  /*da320*/  @P5 STG.E [R178.64], R249 ;  /* 0x000000f9b2005986 */ /* 0x0003e2000c101904 */
[----:B------:R-:W-:-:S03]  /*da330*/  IADD3 R181, R180, c[0x0][0x198], RZ ;  /* 0x00006600b4b57a10 */ /* 0x000fc60007ffe0ff */
[----:B------:R1:W-:Y:S01]  /*da340*/  @P6 STG.E [R176.64], R185 ;  /* 0x000000b9b0006986 */ /* 0x0003e2000c101904 */
[----:B------:R-:W-:-:S03]  /*da350*/  ISETP.LT.AND P5, PT, R151, c[0x0][0x178], !P2 ;  /* 0x00005e0097007a0c */ /* 0x000fc600057a1270 */
[----:B------:R1:W-:Y:S01]  /*da360*/  @P4 STG.E [R2.64], R187 ;  /* 0x000000bb02004986 */ /* 0x0003e2000c101904 */
[----:B------:R-:W-:Y:S02]  /*da370*/  ISETP.LT.AND P6, PT, R111, c[0x0][0x178], !P2 ;  /* 0x00005e006f007a0c */ /* 0x000fe400057c1270 */
[----:B-1----:R-:W-:Y:S01]  /*da380*/  IADD3 R178, R252, 0x2a, RZ ;  /* 0x0000002afcb27810 */ /* 0x002fe20007ffe0ff */
[----:B------:R-:W-:Y:S01]  /*da390*/  IMAD.WIDE R176, R181, 0x4, R174 ;  /* 0x00000004b5b07825 */ /* 0x000fe200078e02ae */
[----:B------:R-:W2:Y:S03]  /*da3a0*/  LDL.LU R187, [R1+0x290] ;  /* 0x0002900001bb7983 */ /* 0x000ea60000300800 */
[----:B------:R-:W-:Y:S01]  /*da3b0*/  IMAD.WIDE R2, R180, 0x4, R4 ;  /* 0x00000004b4027825 */ /* 0x000fe200078e0204 */
[----:B------:R-:W-:-:S04]  /*da3c0*/  ISETP.GE.AND P0, PT, R178, c[0x0][0x17c], PT ;  /* 0x00005f00b2007a0c */ /* 0x000fc80003f06270 */
[----:B------:R1:W-:Y:S01]  /*da3d0*/  @P1 STG.E [R2.64], R243 ;  /* 0x000000f302001986 */ /* 0x0003e2000c101904 */
[----:B------:R-:W-:-:S04]  /*da3e0*/  IMAD.WIDE R178, R181, 0x4, R172 ;  /* 0x00000004b5b27825 */ /* 0x000fc800078e02ac */
[----:B-1----:R-:W-:Y:S01]  /*da3f0*/  IMAD.WIDE R2, R181, 0x4, R6 ;  /* 0x00000004b5027825 */ /* 0x002fe200078e0206 */
[----:B----4-:R1:W-:Y:S04]  /*da400*/  @P3 STG.E [R176.64], R247 ;  /* 0x000000f7b0003986 */ /* 0x0103e8000c101904 */
[----:B-1----:R-:W4:Y:S04]  /*da410*/  LDL.LU R247, [R1+0x3b4] ;  /* 0x0003b40001f77983 */ /* 0x002f280000300800 */
[----:B---3--:R1:W-:Y:S04]  /*da420*/  @P5 STG.E [R178.64], R245 ;  /* 0x000000f5b2005986 */ /* 0x0083e8000c101904 */
[----:B------:R-:W3:Y:S04]  /*da430*/  LDL.LU R243, [R1+0x354] ;  /* 0x0003540001f37983 */ /* 0x000ee80000300800 */
[----:B-1----:R-:W3:Y:S04]  /*da440*/  LDL.LU R245, [R1+0x2f4] ;  /* 0x0002f40001f57983 */ /* 0x002ee80000300800 */
[----:B--2---:R1:W-:Y:S04]  /*da450*/  @P6 STG.E [R2.64], R244 ;  /* 0x000000f402006986 */ /* 0x0043e8000c101904 */
[----:B-1----:R-:W2:Y:S01]  /*da460*/  LDL.LU R244, [R1+0x294] ;  /* 0x0002940001f47983 */ /* 0x002ea20000300800 */
[----:B------:R-:W-:-:S02]  /*da470*/  IADD3 R182, R252, 0x28, RZ ;  /* 0x00000028fcb67810 */ /* 0x000fc40007ffe0ff */
[----:B------:R-:W-:Y:S01]  /*da480*/  ISETP.LT.AND P2, PT, R186, c[0x0][0x178], !P2 ;  /* 0x00005e00ba007a0c */ /* 0x000fe20005741270 */
[----:B------:R-:W2:Y:S01]  /*da490*/  LDL.LU R251, [R1+0x3e0] ;  /* 0x0003e00001fb7983 */ /* 0x000ea20000300800 */
[----:B------:R-:W-:Y:S02]  /*da4a0*/  ISETP.GE.AND P4, PT, R182, c[0x0][0x17c], PT ;  /* 0x00005f00b6007a0c */ /* 0x000fe40003f86270 */
[----:B------:R-:W-:Y:S01]  /*da4b0*/  IADD3 R176, R252, 0x29, RZ ;  /* 0x00000029fcb07810 */ /* 0x000fe20007ffe0ff */
[----:B------:R-:W2:Y:S01]  /*da4c0*/  LDL.LU R250, [R1+0x390] ;  /* 0x0003900001fa7983 */ /* 0x000ea20000300800 */
[----:B------:R-:W-:Y:S02]  /*da4d0*/  ISETP.LT.AND P5, PT, R150, c[0x0][0x178], !P4 ;  /* 0x00005e0096007a0c */ /* 0x000fe400067a1270 */
[----:B------:R-:W-:Y:S01]  /*da4e0*/  ISETP.LT.AND P3, PT, R151, c[0x0][0x178], !P4 ;  /* 0x00005e0097007a0c */ /* 0x000fe20006761270 */
[----:B------:R-:W2:Y:S01]  /*da4f0*/  LDL.LU R249, [R1+0x340] ;  /* 0x0003400001f97983 */ /* 0x000ea20000300800 */
[----:B------:R-:W-:-:S02]  /*da500*/  ISETP.LT.AND P1, PT, R111, c[0x0][0x178], !P4 ;  /* 0x00005e006f007a0c */ /* 0x000fc40006721270 */
[C---:B------:R-:W-:Y:S01]  /*da510*/  IADD3 R182, R181.reuse, c[0x0][0x198], RZ ;  /* 0x00006600b5b67a10 */ /* 0x040fe20007ffe0ff */
[----:B------:R-:W2:Y:S01]  /*da520*/  LDL.LU R185, [R1+0x2d0] ;  /* 0x0002d00001b97983 */ /* 0x000ea20000300800 */
[----:B------:R-:W-:Y:S01]  /*da530*/  ISETP.LT.AND P4, PT, R186, c[0x0][0x178], !P4 ;  /* 0x00005e00ba007a0c */ /* 0x000fe20006781270 */
[----:B------:R-:W-:Y:S01]  /*da540*/  IMAD.WIDE R180, R181, 0x4, R4 ;  /* 0x00000004b5b47825 */ /* 0x000fe200078e0204 */
[----:B------:R-:W-:-:S03]  /*da550*/  ISETP.GE.AND P6, PT, R176, c[0x0][0x17c], PT ;  /* 0x00005f00b0007a0c */ /* 0x000fc60003fc6270 */
[C---:B------:R-:W-:Y:S01]  /*da560*/  IMAD.WIDE R2, R182.reuse, 0x4, R174 ;  /* 0x00000004b6027825 */ /* 0x040fe200078e02ae */
[----:B------:R1:W-:Y:S03]  /*da570*/  @P2 STG.E [R180.64], R246 ;  /* 0x000000f6b4002986 */ /* 0x0003e6000c101904 */
[----:B------:R-:W-:Y:S01]  /*da580*/  IMAD.WIDE R176, R182, 0x4, R172 ;  /* 0x00000004b6b07825 */ /* 0x000fe200078e02ac */
[----:B------:R-:W-:-:S03]  /*da590*/  ISETP.LT.AND P2, PT, R150, c[0x0][0x178], !P6 ;  /* 0x00005e0096007a0c */ /* 0x000fc60007741270 */
[C---:B------:R-:W-:Y:S01]  /*da5a0*/  IMAD.WIDE R178, R182.reuse, 0x4, R6 ;  /* 0x00000004b6b27825 */ /* 0x040fe200078e0206 */
[----:B------:R1:W-:Y:S03]  /*da5b0*/  @P5 STG.E [R2.64], R183 ;  /* 0x000000b702005986 */ /* 0x0003e6000c101904 */
[C---:B-1----:R-:W-:Y:S01]  /*da5c0*/  IMAD.WIDE R180, R182.reuse, 0x4, R4 ;  /* 0x00000004b6b47825 */ /* 0x042fe200078e0204 */
[----:B------:R-:W-:Y:S01]  /*da5d0*/  @P3 STG.E [R176.64], R184 ;  /* 0x000000b8b0003986 */ /* 0x000fe2000c101904 */
[----:B------:R-:W-:-:S03]  /*da5e0*/  IADD3 R182, R182, c[0x0][0x198], RZ ;  /* 0x00006600b6b67a10 */ /* 0x000fc60007ffe0ff */
[----:B------:R1:W-:Y:S01]  /*da5f0*/  @P1 STG.E [R178.64], R248 ;  /* 0x000000f8b2001986 */ /* 0x0003e2000c101904 */
[----:B------:R-:W-:-:S03]  /*da600*/  ISETP.LT.AND P3, PT, R111, c[0x0][0x178], !P6 ;  /* 0x00005e006f007a0c */ /* 0x000fc60007761270 */
[----:B------:R-:W-:Y:S01]  /*da610*/  @P4 STG.E [R180.64], R187 ;  /* 0x000000bbb4004986 */ /* 0x000fe2000c101904 */
[----:B------:R-:W-:Y:S02]  /*da620*/  ISETP.LT.AND P4, PT, R151, c[0x0][0x178], !P6 ;  /* 0x00005e0097007a0c */ /* 0x000fe40007781270 */
[----:B------:R-:W-:Y:S01]  /*da630*/  ISETP.LT.AND P6, PT, R186, c[0x0][0x178], !P6 ;  /* 0x00005e00ba007a0c */ /* 0x000fe200077c1270 */
[----:B------:R-:W2:Y:S01]  /*da640*/  LDL.LU R246, [R1+0x3e4] ;  /* 0x0003e40001f67983 */ /* 0x000ea20000300800 */
[----:B------:R-:W-:Y:S01]  /*da650*/  IADD3 R2, R252, 0x2b, RZ ;  /* 0x0000002bfc027810 */ /* 0x000fe20007ffe0ff */
[----:B-1----:R-:W-:-:S03]  /*da660*/  IMAD.WIDE R178, R182, 0x4, R174 ;  /* 0x00000004b6b27825 */ /* 0x002fc600078e02ae */
[----:B------:R-:W-:Y:S01]  /*da670*/  ISETP.GE.AND P1, PT, R2, c[0x0][0x17c], PT ;  /* 0x00005f0002007a0c */ /* 0x000fe20003f26270 */
[----:B------:R-:W-:-:S04]  /*da680*/  IMAD.WIDE R2, R182, 0x4, R172 ;  /* 0x00000004b6027825 */ /* 0x000fc800078e02ac */
[C---:B------:R-:W-:Y:S01]  /*da690*/  IMAD.WIDE R176, R182.reuse, 0x4, R6 ;  /* 0x00000004b6b07825 */ /* 0x040fe200078e0206 */
[----:B----4-:R1:W-:Y:S04]  /*da6a0*/  @P2 STG.E [R178.64], R247 ;  /* 0x000000f7b2002986 */ /* 0x0103e8000c101904 */
[----:B---3--:R-:W-:Y:S04]  /*da6b0*/  @P4 STG.E [R2.64], R243 ;  /* 0x000000f302004986 */ /* 0x008fe8000c101904 */
[----:B-1----:R-:W3:Y:S01]  /*da6c0*/  LDL.LU R247, [R1+0x394] ;  /* 0x0003940001f77983 */ /* 0x002ee20000300800 */
[----:B------:R-:W-:-:S03]  /*da6d0*/  IMAD.WIDE R178, R182, 0x4, R4 ;  /* 0x00000004b6b27825 */ /* 0x000fc600078e0204 */
[----:B------:R1:W-:Y:S04]  /*da6e0*/  @P3 STG.E [R176.64], R245 ;  /* 0x000000f5b0003986 */ /* 0x0003e8000c101904 */
[----:B-1----:R-:W4:Y:S04]  /*da6f0*/  LDL.LU R245, [R1+0x344] ;  /* 0x0003440001f57983 */ /* 0x002f280000300800 */
[----:B--2---:R1:W-:Y:S04]  /*da700*/  @P6 STG.E [R178.64], R244 ;  /* 0x000000f4b2006986 */ /* 0x0043e8000c101904 */
[----:B-1----:R-:W2:Y:S01]  /*da710*/  LDL.LU R244, [R1+0x2d4] ;  /* 0x0002d40001f47983 */ /* 0x002ea20000300800 */
[----:B------:R-:W-:-:S02]  /*da720*/  ISETP.LT.AND P5, PT, R150, c[0x0][0x178], !P0 ;  /* 0x00005e0096007a0c */ /* 0x000fc400047a1270 */
[----:B------:R-:W-:Y:S01]  /*da730*/  IADD3 R180, R182, c[0x0][0x198], RZ ;  /* 0x00006600b6b47a10 */ /* 0x000fe20007ffe0ff */
[----:B------:R-:W2:Y:S04]  /*da740*/  LDL.LU R248, [R1+0x410] ;  /* 0x0004100001f87983 */ /* 0x000ea80000300800 */
[----:B------:R-:W-:Y:S01]  /*da750*/  IMAD.WIDE R2, R180, 0x4, R174 ;  /* 0x00000004b4027825 */ /* 0x000fe200078e02ae */
[----:B------:R-:W-:Y:S01]  /*da760*/  ISETP.LT.AND P3, PT, R151, c[0x0][0x178], !P0 ;  /* 0x00005e0097007a0c */ /* 0x000fe20004761270 */
[----:B------:R-:W2:Y:S01]  /*da770*/  LDL.LU R187, [R1+0x3d0] ;  /* 0x0003d00001bb7983 */ /* 0x000ea20000300800 */
[----:B------:R-:W-:-:S03]  /*da780*/  ISETP.LT.AND P4, PT, R111, c[0x0][0x178], !P0 ;  /* 0x00005e006f007a0c */ /* 0x000fc60004781270 */
[----:B------:R1:W-:Y:S01]  /*da790*/  @P5 STG.E [R2.64], R251 ;  /* 0x000000fb02005986 */ /* 0x0003e2000c101904 */
[----:B------:R-:W-:Y:S02]  /*da7a0*/  ISETP.LT.AND P5, PT, R186, c[0x0][0x178], !P0 ;  /* 0x00005e00ba007a0c */ /* 0x000fe400047a1270 */
[----:B------:R-:W-:Y:S01]  /*da7b0*/  IADD3 R178, R252, 0x2c, RZ ;  /* 0x0000002cfcb27810 */ /* 0x000fe20007ffe0ff */
[----:B------:R-:W-:Y:S01]  /*da7c0*/  IMAD.WIDE R176, R180, 0x4, R172 ;  /* 0x00000004b4b07825 */ /* 0x000fe200078e02ac */
[----:B------:R-:W-:Y:S01]  /*da7d0*/  ISETP.LT.AND P6, PT, R150, c[0x0][0x178], !P1 ;  /* 0x00005e0096007a0c */ /* 0x000fe20004fc1270 */
[----:B------:R-:W2:Y:S01]  /*da7e0*/  LDL.LU R243, [R1+0x370] ;  /* 0x0003700001f37983 */ /* 0x000ea20000300800 */
[----:B------:R-:W-:Y:S01]  /*da7f0*/  ISETP.GE.AND P2, PT, R178, c[0x0][0x17c], PT ;  /* 0x00005f00b2007a0c */ /* 0x000fe20003f46270 */
[----:B------:R-:W-:Y:S01]  /*da800*/  IMAD.WIDE R178, R180, 0x4, R4 ;  /* 0x00000004b4b27825 */ /* 0x000fe200078e0204 */
[----:B------:R-:W-:-:S03]  /*da810*/  ISETP.LT.AND P0, PT, R151, c[0x0][0x178], !P1 ;  /* 0x00005e0097007a0c */ /* 0x000fc60004f01270 */
[C---:B-1----:R-:W-:Y:S01]  /*da820*/  IMAD.WIDE R2, R180.reuse, 0x4, R6 ;  /* 0x00000004b4027825 */ /* 0x042fe200078e0206 */
[----:B------:R-:W-:Y:S01]  /*da830*/  IADD3 R181, R180, c[0x0][0x198], RZ ;  /* 0x00006600b4b57a10 */ /* 0x000fe20007ffe0ff */
[----:B------:R1:W-:Y:S04]  /*da840*/  @P3 STG.E [R176.64], R250 ;  /* 0x000000fab0003986 */ /* 0x0003e8000c101904 */
[----:B------:R1:W-:Y:S04]  /*da850*/  @P4 STG.E [R2.64], R249 ;  /* 0x000000f902004986 */ /* 0x0003e8000c101904 */
[----:B------:R-:W-:Y:S01]  /*da860*/  @P5 STG.E [R178.64], R185 ;  /* 0x000000b9b2005986 */ /* 0x000fe2000c101904 */
[----:B------:R-:W-:-:S02]  /*da870*/  ISETP.LT.AND P5, PT, R111, c[0x0][0x178], !P1 ;  /* 0x00005e006f007a0c */ /* 0x000fc40004fa1270 */
[----:B------:R-:W-:Y:S01]  /*da880*/  ISETP.LT.AND P1, PT, R186, c[0x0][0x178], !P1 ;  /* 0x00005e00ba007a0c */ /* 0x000fe20004f21270 */
[----:B-1----:R-:W-:-:S04]  /*da890*/  IMAD.WIDE R176, R181, 0x4, R174 ;  /* 0x00000004b5b07825 */ /* 0x002fc800078e02ae */
[C---:B------:R-:W-:Y:S01]  /*da8a0*/  IMAD.WIDE R2, R181.reuse, 0x4, R172 ;  /* 0x00000004b5027825 */ /* 0x040fe200078e02ac */
[----:B------:R1:W-:Y:S04]  /*da8b0*/  @P6 STG.E [R176.64], R246 ;  /* 0x000000f6b0006986 */ /* 0x0003e8000c101904 */
[----:B-1----:R-:W2:Y:S01]  /*da8c0*/  LDL.LU R246, [R1+0x300] ;  /* 0x0003000001f67983 */ /* 0x002ea20000300800 */
[----:B------:R-:W-:-:S03]  /*da8d0*/  IMAD.WIDE R176, R181, 0x4, R4 ;  /* 0x00000004b5b07825 */ /* 0x000fc600078e0204 */
[----:B---3--:R1:W-:Y:S04]  /*da8e0*/  @P0 STG.E [R2.64], R247 ;  /* 0x000000f702000986 */ /* 0x0083e8000c101904 */
[----:B-1----:R-:W3:Y:S01]  /*da8f0*/  LDL.LU R247, [R1+0x414] ;  /* 0x0004140001f77983 */ /* 0x002ee20000300800 */
[----:B------:R-:W-:-:S03]  /*da900*/  IMAD.WIDE R2, R181, 0x4, R6 ;  /* 0x00000004b5027825 */ /* 0x000fc600078e0206 */
[----:B------:R-:W3:Y:S04]  /*da910*/  LDL.LU R185, [R1+0x3d4] ;  /* 0x0003d40001b97983 */ /* 0x000ee80000300800 */
[----:B----4-:R1:W-:Y:S04]  /*da920*/  @P5 STG.E [R2.64], R245 ;  /* 0x000000f502005986 */ /* 0x0103e8000c101904 */
[----:B-1----:R-:W4:Y:S04]  /*da930*/  LDL.LU R245, [R1+0x374] ;  /* 0x0003740001f57983 */ /* 0x002f280000300800 */
[----:B--2---:R1:W-:Y:S04]  /*da940*/  @P1 STG.E [R176.64], R244 ;  /* 0x000000f4b0001986 */ /* 0x0043e8000c101904 */
[----:B-1----:R-:W2:Y:S01]  /*da950*/  LDL.LU R244, [R1+0x304] ;  /* 0x0003040001f47983 */ /* 0x002ea20000300800 */
[----:B------:R-:W-:-:S02]  /*da960*/  ISETP.LT.AND P4, PT, R150, c[0x0][0x178], !P2 ;  /* 0x00005e0096007a0c */ /* 0x000fc40005781270 */
[----:B------:R-:W-:Y:S01]  /*da970*/  ISETP.LT.AND P6, PT, R151, c[0x0][0x178], !P2 ;  /* 0x00005e0097007a0c */ /* 0x000fe200057c1270 */
[----:B------:R-:W2:Y:S01]  /*da980*/  LDL.LU R250, [R1+0x440] ;  /* 0x0004400001fa7983 */ /* 0x000ea20000300800 */
[----:B------:R-:W-:Y:S02]  /*da990*/  ISETP.LT.AND P3, PT, R111, c[0x0][0x178], !P2 ;  /* 0x00005e006f007a0c */ /* 0x000fe40005761270 */
[C---:B------:R-:W-:Y:S02]  /*da9a0*/  IADD3 R178, R252.reuse, 0x2d, RZ ;  /* 0x0000002dfcb27810 */ /* 0x040fe40007ffe0ff */
[----:B------:R-:W-:Y:S02]  /*da9b0*/  IADD3 R180, R181, c[0x0][0x198], RZ ;  /* 0x00006600b5b47a10 */ /* 0x000fe40007ffe0ff */
[----:B------:R-:W-:Y:S02]  /*da9c0*/  IADD3 R179, R252, 0x34, RZ ;  /* 0x00000034fcb37810 */ /* 0x000fe40007ffe0ff */
[----:B------:R-:W-:Y:S01]  /*da9d0*/  ISETP.GE.AND P5, PT, R178, c[0x0][0x17c], PT ;  /* 0x00005f00b2007a0c */ /* 0x000fe20003fa6270 */
[----:B------:R-:W-:Y:S01]  /*da9e0*/  IMAD.WIDE R2, R180, 0x4, R174 ;  /* 0x00000004b4027825 */ /* 0x000fe200078e02ae */
[----:B------:R-:W-:-:S02]  /*da9f0*/  ISETP.GE.AND P0, PT, R179, c[0x0][0x17c], PT ;  /* 0x00005f00b3007a0c */ /* 0x000fc40003f06270 */
[----:B------:R-:W-:Y:S01]  /*daa00*/  ISETP.LT.AND P2, PT, R186, c[0x0][0x178], !P2 ;  /* 0x00005e00ba007a0c */ /* 0x000fe20005741270 */
[----:B------:R-:W-:Y:S01]  /*daa10*/  IMAD.WIDE R176, R180, 0x4, R172 ;  /* 0x00000004b4b07825 */ /* 0x000fe200078e02ac */
[----:B------:R-:W-:-:S03]  /*daa20*/  ISETP.LT.AND P1, PT, R150, c[0x0][0x178], !P5 ;  /* 0x00005e0096007a0c */ /* 0x000fc60006f21270 */
[C---:B------:R-:W-:Y:S01]  /*daa30*/  IMAD.WIDE R178, R180.reuse, 0x4, R6 ;  /* 0x00000004b4b27825 */ /* 0x040fe200078e0206 */
[----:B------:R1:W-:Y:S01]  /*daa40*/  @P4 STG.E [R2.64], R248 ;  /* 0x000000f802004986 */ /* 0x0003e2000c101904 */
[----:B------:R-:W-:-:S03]  /*daa50*/  IADD3 R181, R180, c[0x0][0x198], RZ ;  /* 0x00006600b4b57a10 */ /* 0x000fc60007ffe0ff */
[----:B------:R1:W-:Y:S01]  /*daa60*/  @P6 STG.E [R176.64], R187 ;  /* 0x000000bbb0006986 */ /* 0x0003e2000c101904 */
[----:B------:R-:W-:-:S03]  /*daa70*/  ISETP.LT.AND P6, PT, R111, c[0x0][0x178], !P5 ;  /* 0x00005e006f007a0c */ /* 0x000fc60006fc1270 */
[----:B------:R1:W-:Y:S01]  /*daa80*/  @P3 STG.E [R178.64], R243 ;  /* 0x000000f3b2003986 */ /* 0x0003e2000c101904 */
[----:B------:R-:W-:Y:S02]  /*daa90*/  ISETP.LT.AND P3, PT, R151, c[0x0][0x178], !P5 ;  /* 0x00005e0097007a0c */ /* 0x000fe40006f61270 */
[----:B------:R-:W-:Y:S01]  /*daaa0*/  ISETP.LT.AND P5, PT, R186, c[0x0][0x178], !P5 ;  /* 0x00005e00ba007a0c */ /* 0x000fe20006fa1270 */
[----:B-1----:R-:W-:Y:S01]  /*daab0*/  IMAD.WIDE R2, R180, 0x4, R4 ;  /* 0x00000004b4027825 */ /* 0x002fe200078e0204 */
[----:B------:R-:W2:Y:S03]  /*daac0*/  LDL.LU R187, [R1+0x3f0] ;  /* 0x0003f00001bb7983 */ /* 0x000ea60000300800 */
[----:B------:R-:W-:Y:S01]  /*daad0*/  IMAD.WIDE R176, R181, 0x4, R174 ;  /* 0x00000004b5b07825 */ /* 0x000fe200078e02ae */
[----:B------:R-:W-:Y:S01]  /*daae0*/  IADD3 R178, R252, 0x2e, RZ ;  /* 0x0000002efcb27810 */ /* 0x000fe20007ffe0ff */
[----:B------:R-:W2:Y:S03]  /*daaf0*/  LDL.LU R243, [R1+0x3a0] ;  /* 0x0003a00001f37983 */ /* 0x000ea60000300800 */
[----:B------:R-:W-:Y:S01]  /*dab00*/  ISETP.GE.AND P4, PT, R178, c[0x0][0x17c], PT ;  /* 0x00005f00b2007a0c */ /* 0x000fe20003f86270 */
[----:B------:R1:W-:Y:S01]  /*dab10*/  @P2 STG.E [R2.64], R246 ;  /* 0x000000f602002986 */ /* 0x0003e2000c101904 */
[----:B------:R-:W-:-:S04]  /*dab20*/  IADD3 R178, R252, 0x2f, RZ ;  /* 0x0000002ffcb27810 */ /* 0x000fc80007ffe0ff */
[----:B------:R-:W-:Y:S01]  /*dab30*/  ISETP.GE.AND P2, PT, R178, c[0x0][0x17c], PT ;  /* 0x00005f00b2007a0c */ /* 0x000fe20003f46270 */
[C---:B------:R-:W-:Y:S01]  /*dab40*/  IMAD.WIDE R178, R181.reuse, 0x4, R4 ;  /* 0x00000004b5b27825 */ /* 0x040fe200078e0204 */
[----:B-1----:R-:W2:Y:S03]  /*dab50*/  LDL.LU R246, [R1+0x360] ;  /* 0x0003600001f67983 */ /* 0x002ea60000300800 */
[C---:B------:R-:W-:Y:S01]  /*dab60*/  IMAD.WIDE R2, R181.reuse, 0x4, R172 ;  /* 0x00000004b5027825 */ /* 0x040fe200078e02ac */
[----:B---3--:R1:W-:Y:S04]  /*dab70*/  @P1 STG.E [R176.64], R247 ;  /* 0x000000f7b0001986 */ /* 0x0083e8000c101904 */
[----:B------:R-:W-:Y:S01]  /*dab80*/  @P3 STG.E [R2.64], R185 ;  /* 0x000000b902003986 */ /* 0x000fe2000c101904 */
[----:B-1----:R-:W-:-:S03]  /*dab90*/  IMAD.WIDE R176, R181, 0x4, R6 ;  /* 0x00000004b5b07825 */ /* 0x002fc600078e0206 */
[----:B------:R-:W3:Y:S04]  /*daba0*/  LDL.LU R247, [R1+0x444] ;  /* 0x0004440001f77983 */ /* 0x000ee80000300800 */
[----:B----4-:R-:W-:Y:S04]  /*dabb0*/  @P6 STG.E [R176.64], R245 ;  /* 0x000000f5b0006986 */ /* 0x010fe8000c101904 */
[----:B--2---:R1:W-:Y:S04]  /*dabc0*/  @P5 STG.E [R178.64], R244 ;  /* 0x000000f4b2005986 */ /* 0x0043e8000c101904 */
[----:B-1----:R-:W2:Y:S04]  /*dabd0*/  LDL.LU R244, [R1+0x3f4] ;  /* 0x0003f40001f47983 */ /* 0x002ea80000300800 */
[----:B------:R-:W4:Y:S04]  /*dabe0*/  LDL.LU R249, [R1+0x3a4] ;  /* 0x0003a40001f97983 */ /* 0x000f280000300800 */
[----:B------:R-:W4:Y:S01]  /*dabf0*/  LDL.LU R245, [R1+0x364] ;  /* 0x0003640001f57983 */ /* 0x000f220000300800 */
[----:B------:R-:W-:-:S02]  /*dac00*/  ISETP.LT.AND P1, PT, R150, c[0x0][0x178], !P4 ;  /* 0x00005e0096007a0c */ /* 0x000fc40006721270 */
[----:B------:R-:W-:Y:S01]  /*dac10*/  ISETP.LT.AND P3, PT, R151, c[0x0][0x178], !P4 ;  /* 0x00005e0097007a0c */ /* 0x000fe20006761270 */
[----:B------:R-:W4:Y:S01]  /*dac20*/  LDL.LU R248, [R1+0x2b8] ;  /* 0x0002b80001f87983 */ /* 0x000f220000300800 */
[----:B------:R-:W-:Y:S02]  /*dac30*/  IADD3 R180, R181, c[0x0][0x198], RZ ;  /* 0x00006600b5b47a10 */ /* 0x000fe40007ffe0ff */
[----:B------:R-:W-:Y:S01]  /*dac40*/  ISETP.LT.AND P6, PT, R111, c[0x0][0x178], !P4 ;  /* 0x00005e006f007a0c */ /* 0x000fe200067c1270 */
[----:B------:R-:W4:Y:S01]  /*dac50*/  LDL.LU R185, [R1+0x278] ;  /* 0x0002780001b97983 */ /* 0x000f220000300800 */
[----:B------:R-:W-:Y:S01]  /*dac60*/  ISETP.LT.AND P4, PT, R186, c[0x0][0x178], !P4 ;  /* 0x00005e00ba007a0c */ /* 0x000fe20006781270 */
[----:B------:R-:W-:Y:S01]  /*dac70*/  IMAD.WIDE R2, R180, 0x4, R174 ;  /* 0x00000004b4027825 */ /* 0x000fe200078e02ae */
[----:B------:R-:W-:Y:S02]  /*dac80*/  IADD3 R178, R252, 0x30, RZ ;  /* 0x00000030fcb27810 */ /* 0x000fe40007ffe0ff */
[----:B------:R-:W-:Y:S01]  /*dac90*/  ISETP.LT.AND P5, PT, R150, c[0x0][0x178], !P2 ;  /* 0x00005e0096007a0c */ /* 0x000fe200057a1270 */
[C---:B------:R-:W-:Y:S01]  /*daca0*/  IMAD.WIDE R176, R180.reuse, 0x4, R172 ;  /* 0x00000004b4b07825 */ /* 0x040fe200078e02ac */
[----:B------:R1:W-:Y:S01]  /*dacb0*/  @P1 STG.E [R2.64], R250 ;  /* 0x000000fa02001986 */ /* 0x0003e2000c101904 */
[----:B------:R-:W-:-:S02]  /*dacc0*/  IADD3 R181, R180, c[0x0][0x198], RZ ;  /* 0x00006600b4b57a10 */ /* 0x000fc40007ffe0ff */
[----:B------:R-:W-:Y:S01]  /*dacd0*/  ISETP.GE.AND P1, PT, R178, c[0x0][0x17c], PT ;  /* 0x00005f00b2007a0c */ /* 0x000fe20003f26270 */
[C---:B------:R-:W-:Y:S01]  /*dace0*/  IMAD.WIDE R178, R180.reuse, 0x4, R4 ;  /* 0x00000004b4b27825 */ /* 0x040fe200078e0204 */
[----:B------:R1:W-:Y:S01]  /*dacf0*/  @P3 STG.E [R176.64], R187 ;  /* 0x000000bbb0003986 */ /* 0x0003e2000c101904 */
[----:B------:R-:W-:Y:S02]  /*dad00*/  ISETP.LT.AND P3, PT, R151, c[0x0][0x178], !P2 ;  /* 0x00005e0097007a0c */ /* 0x000fe40005761270 */
[----:B-1----:R-:W-:-:S04]  /*dad10*/  IMAD.WIDE R2, R180, 0x4, R6 ;  /* 0x00000004b4027825 */ /* 0x002fc800078e0206 */
[----:B------:R-:W-:Y:S01]  /*dad20*/  IMAD.WIDE R176, R181, 0x4, R174 ;  /* 0x00000004b5b07825 */ /* 0x000fe200078e02ae */
[----:B------:R1:W-:Y:S04]  /*dad30*/  @P6 STG.E [R2.64], R243 ;  /* 0x000000f302006986 */ /* 0x0003e8000c101904 */
[----:B------:R-:W4:Y:S04]  /*dad40*/  LDL.LU R187, [R1+0x228] ;  /* 0x0002280001bb7983 */ /* 0x000f280000300800 */
[----:B------:R1:W-:Y:S01]  /*dad50*/  @P4 STG.E [R178.64], R246 ;  /* 0x000000f6b2004986 */ /* 0x0003e2000c101904 */
[----:B------:R-:W-:-:S02]  /*dad60*/  ISETP.LT.AND P4, PT, R111, c[0x0][0x178], !P2 ;  /* 0x00005e006f007a0c */ /* 0x000fc40005781270 */
[----:B------:R-:W-:Y:S01]  /*dad70*/  ISETP.LT.AND P2, PT, R186, c[0x0][0x178], !P2 ;  /* 0x00005e00ba007a0c */ /* 0x000fe20005741270 */
[----:B-1----:R-:W4:Y:S01]  /*dad80*/  LDL.LU R243, [R1+0x1a8] ;  /* 0x0001a80001f37983 */ /* 0x002f220000300800 */
[----:B------:R-:W-:-:S03]  /*dad90*/  IMAD.WIDE R2, R181, 0x4, R6 ;  /* 0x00000004b5027825 */ /* 0x000fc600078e0206 */
[----:B------:R-:W4:Y:S01]  /*dada0*/  LDL.LU R246, [R1+0x2bc] ;  /* 0x0002bc0001f67983 */ /* 0x000f220000300800 */
[----:B------:R-:W-:-:S03]  /*dadb0*/  IMAD.WIDE R178, R181, 0x4, R4 ;  /* 0x00000004b5b27825 */ /* 0x000fc600078e0204 */
[----:B---3--:R1:W-:Y:S02]  /*dadc0*/  @P5 STG.E [R176.64], R247 ;  /* 0x000000f7b0005986 */ /* 0x0083e4000c101904 */
[----:B-1----:R-:W-:Y:S02]  /*dadd0*/  IMAD.WIDE R176, R181, 0x4, R172 ;  /* 0x00000004b5b07825 */ /* 0x002fe400078e02ac */
[----:B------:R-:W3:Y:S04]  /*dade0*/  LDL.LU R247, [R1+0x27c] ;  /* 0x00027c0001f77983 */ /* 0x000ee80000300800 */
[----:B--2---:R1:W-:Y:S04]  /*dadf0*/  @P3 STG.E [R176.64], R244 ;  /* 0x000000f4b0003986 */ /* 0x0043e8000c101904 */
[----:B----4-:R-:W-:Y:S04]  /*dae00*/  @P4 STG.E [R2.64], R249 ;  /* 0x000000f902004986 */ /* 0x010fe8000c101904 */
[----:B-1----:R-:W2:Y:S04]  /*dae10*/  LDL.LU R244, [R1+0x22c] ;  /* 0x00022c0001f47983 */ /* 0x002ea80000300800 */
[----:B------:R1:W-:Y:S04]  /*dae20*/  @P2 STG.E [R178.64], R245 ;  /* 0x000000f5b2002986 */ /* 0x0003e8000c101904 */
[----:B-1----:R-:W4:Y:S01]  /*dae30*/  LDL.LU R245, [R1+0x1ac] ;  /* 0x0001ac0001f57983 */ /* 0x002f220000300800 */
[----:B------:R-:W-:-:S02]  /*dae40*/  ISETP.LT.AND P5, PT, R150, c[0x0][0x178], !P1 ;  /* 0x00005e0096007a0c */ /* 0x000fc40004fa1270 */
[----:B------:R-:W-:Y:S01]  /*dae50*/  ISETP.LT.AND P6, PT, R151, c[0x0][0x178], !P1 ;  /* 0x00005e0097007a0c */ /* 0x000fe20004fc1270 */
[----:B------:R-:W4:Y:S01]  /*dae60*/  LDL.LU R251, [R1+0x208] ;  /* 0x0002080001fb7983 */ /* 0x000f220000300800 */
[----:B------:R-:W-:Y:S02]  /*dae70*/  IADD3 R180, R181, c[0x0][0x198], RZ ;  /* 0x00006600b5b47a10 */ /* 0x000fe40007ffe0ff */
[----:B------:R-:W-:Y:S01]  /*dae80*/  IADD3 R182, R252, 0x31, RZ ;  /* 0x00000031fcb67810 */ /* 0x000fe20007ffe0ff */
[----:B------:R-:W4:Y:S02]  /*dae90*/  LDL.LU R250, [R1+0x31c] ;  /* 0x00031c0001fa7983 */ /* 0x000f240000300800 */
[----:B------:R-:W-:Y:S01]  /*daea0*/  IMAD.WIDE R176, R180, 0x4, R174 ;  /* 0x00000004b4b07825 */ /* 0x000fe200078e02ae */
[----:B------:R-:W-:Y:S01]  /*daeb0*/  ISETP.GE.AND P3, PT, R182, c[0x0][0x17c], PT ;  /* 0x00005f00b6007a0c */ /* 0x000fe20003f66270 */
[----:B------:R-:W4:Y:S01]  /*daec0*/  LDL.LU R249, [R1+0x2ac] ;  /* 0x0002ac0001f97983 */ /* 0x000f220000300800 */
[----:B------:R-:W-:Y:S01]  /*daed0*/  ISETP.LT.AND P2, PT, R111, c[0x0][0x178], !P1 ;  /* 0x00005e006f007a0c */ /* 0x000fe20004f41270 */
[----:B------:R-:W-:Y:S01]  /*daee0*/  IMAD.WIDE R2, R180, 0x4, R172 ;  /* 0x00000004b4027825 */ /* 0x000fe200078e02ac */
[----:B------:R-:W-:Y:S01]  /*daef0*/  ISETP.LT.AND P1, PT, R186, c[0x0][0x178], !P1 ;  /* 0x00005e00ba007a0c */ /* 0x000fe20004f21270 */
[----:B------:R1:W-:Y:S01]  /*daf00*/  @P5 STG.E [R176.64], R248 ;  /* 0x000000f8b0005986 */ /* 0x0003e2000c101904 */
[----:B------:R-:W-:-:S02]  /*daf10*/  ISETP.LT.AND P5, PT, R150, c[0x0][0x178], !P3 ;  /* 0x00005e0096007a0c */ /* 0x000fc40005fa1270 */
[----:B------:R-:W-:Y:S01]  /*daf20*/  ISETP.LT.AND P4, PT, R151, c[0x0][0x178], !P3 ;  /* 0x00005e0097007a0c */ /* 0x000fe20005f81270 */
[----:B------:R1:W-:Y:S01]  /*daf30*/  @P6 STG.E [R2.64], R185 ;  /* 0x000000b902006986 */ /* 0x0003e2000c101904 */
[----:B------:R-:W-:Y:S02]  /*daf40*/  ISETP.LT.AND P6, PT, R111, c[0x0][0x178], !P3 ;  /* 0x00005e006f007a0c */ /* 0x000fe40005fc1270 */
[----:B------:R-:W-:Y:S02]  /*daf50*/  IADD3 R182, R180, c[0x0][0x198], RZ ;  /* 0x00006600b4b67a10 */ /* 0x000fe40007ffe0ff */
[----:B------:R-:W-:Y:S01]  /*daf60*/  ISETP.LT.AND P3, PT, R186, c[0x0][0x178], !P3 ;  /* 0x00005e00ba007a0c */ /* 0x000fe20005f61270 */
[----:B-1----:R-:W-:-:S04]  /*daf70*/  IMAD.WIDE R176, R180, 0x4, R4 ;  /* 0x00000004b4b07825 */ /* 0x002fc800078e0204 */
[----:B------:R-:W-:-:S04]  /*daf80*/  IMAD.WIDE R2, R180, 0x4, R6 ;  /* 0x00000004b4027825 */ /* 0x000fc800078e0206 */
[C---:B------:R-:W-:Y:S01]  /*daf90*/  IMAD.WIDE R178, R182.reuse, 0x4, R174 ;  /* 0x00000004b6b27825 */ /* 0x040fe200078e02ae */
[----:B------:R1:W-:Y:S03]  /*dafa0*/  @P2 STG.E [R2.64], R187 ;  /* 0x000000bb02002986 */ /* 0x0003e6000c101904 */
[----:B------:R-:W-:Y:S01]  /*dafb0*/  IMAD.WIDE R180, R182, 0x4, R172 ;  /* 0x00000004b6b47825 */ /* 0x000fe200078e02ac */
[----:B------:R-:W-:Y:S01]  /*dafc0*/  @P1 STG.E [R176.64], R243 ;  /* 0x000000f3b0001986 */ /* 0x000fe2000c101904 */
[----:B------:R-:W-:-:S03]  /*dafd0*/  IADD3 R183, R252, 0x32, RZ ;  /* 0x00000032fcb77810 */ /* 0x000fc60007ffe0ff */
[----:B------:R1:W-:Y:S02]  /*dafe0*/  @P5 STG.E [R178.64], R246 ;  /* 0x000000f6b2005986 */ /* 0x0003e4000c101904 */
[----:B-1----:R-:W-:Y:S01]  /*daff0*/  IMAD.WIDE R2, R182, 0x4, R6 ;  /* 0x00000004b6027825 */ /* 0x002fe200078e0206 */
[----:B------:R-:W-:Y:S02]  /*db000*/  IADD3 R184, R252, 0x33, RZ ;  /* 0x00000033fcb87810 */ /* 0x000fe40007ffe0ff */
[----:B------:R-:W-:Y:S02]  /*db010*/  ISETP.GE.AND P2, PT, R183, c[0x0][0x17c], PT ;  /* 0x00005f00b7007a0c */ /* 0x000fe40003f46270 */
[----:B------:R-:W-:Y:S01]  /*db020*/  IADD3 R183, R182, c[0x0][0x198], RZ ;  /* 0x00006600b6b77a10 */ /* 0x000fe20007ffe0ff */
[----:B------:R-:W4:Y:S04]  /*db030*/  LDL.LU R246, [R1+0x25c] ;  /* 0x00025c0001f67983 */ /* 0x000f280000300800 */
[----:B---3--:R-:W-:Y:S04]  /*db040*/  @P4 STG.E [R180.64], R247 ;  /* 0x000000f7b4004986 */ /* 0x008fe8000c101904 */
[----:B--2---:R1:W-:Y:S01]  /*db050*/  @P6 STG.E [R2.64], R244 ;  /* 0x000000f402006986 */ /* 0x0043e2000c101904 */
[----:B------:R-:W-:Y:S01]  /*db060*/  ISETP.GE.AND P6, PT, R184, c[0x0][0x17c], PT ;  /* 0x00005f00b8007a0c */ /* 0x000fe20003fc6270 */
[----:B-1----:R-:W-:-:S02]  /*db070*/  IMAD.WIDE R2, R182, 0x4, R4 ;  /* 0x00000004b6027825 */ /* 0x002fc400078e0204 */
[----:B------:R-:W2:Y:S04]  /*db080*/  LDL.LU R244, [R1+0x20c] ;  /* 0x00020c0001f47983 */ /* 0x000ea80000300800 */
[----:B------:R-:W3:Y:S04]  /*db090*/  LDL.LU R182, [R1+0x258] ;  /* 0x0002580001b67983 */ /* 0x000ee80000300800 */
[----:B------:R-:W2:Y:S04]  /*db0a0*/  LDL.LU R184, [R1+0x2a8] ;  /* 0x0002a80001b87983 */ /* 0x000ea80000300800 */
[----:B----4-:R1:W-:Y:S04]  /*db0b0*/  @P3 STG.E [R2.64], R245 ;  /* 0x000000f502003986 */ /* 0x0103e8000c101904 */
[----:B-1----:R-:W4:Y:S04]  /*db0c0*/  LDL.LU R3, [R1+0x318] ;  /* 0x0003180001037983 */ /* 0x002f280000300800 */
[----:B------:R-:W2:Y:S04]  /*db0d0*/  LDL.LU R248, [R1+0x338] ;  /* 0x0003380001f87983 */ /* 0x000ea80000300800 */
[----:B------:R-:W3:Y:S04]  /*db0e0*/  LDL.LU R185, [R1+0x2e8] ;  /* 0x0002e80001b97983 */ /* 0x000ee80000300800 */
[----:B------:R-:W3:Y:S01]  /*db0f0*/  LDL.LU R187, [R1+0x288] ;  /* 0x0002880001bb7983 */ /* 0x000ee20000300800 */
[----:B------:R-:W-:-:S03]  /*db100*/  ISETP.LT.AND P5, PT, R150, c[0x0][0x178], !P2 ;  /* 0x00005e0096007a0c */ /* 0x000fc600057a1270 */
[----:B------:R-:W3:Y:S01]  /*db110*/  LDL.LU R243, [R1+0x238] ;  /* 0x0002380001f37983 */ /* 0x000ee20000300800 */
[----:B------:R-:W-:-:S03]  /*db120*/  ISETP.LT.AND P4, PT, R151, c[0x0][0x178], !P2 ;  /* 0x00005e0097007a0c */ /* 0x000fc60005781270 */
[----:B------:R-:W3:Y:S01]  /*db130*/  LDL.LU R247, [R1+0x33c] ;  /* 0x00033c0001f77983 */ /* 0x000ee20000300800 */
[----:B------:R-:W-:-:S03]  /*db140*/  ISETP.LT.AND P1, PT, R111, c[0x0][0x178], !P2 ;  /* 0x00005e006f007a0c */ /* 0x000fc60005721270 */
[----:B------:R-:W3:Y:S01]  /*db150*/  LDL.LU R245, [R1+0x2ec] ;  /* 0x0002ec0001f57983 */ /* 0x000ee20000300800 */
[----:B------:R-:W-:Y:S01]  /*db160*/  IMAD.WIDE R176, R183, 0x4, R174 ;  /* 0x00000004b7b07825 */ /* 0x000fe200078e02ae */
[----:B------:R-:W-:-:S03]  /*db170*/  ISETP.LT.AND P2, PT, R186, c[0x0][0x178], !P2 ;  /* 0x00005e00ba007a0c */ /* 0x000fc60005741270 */
[----:B------:R-:W-:-:S04]  /*db180*/  IMAD.WIDE R178, R183, 0x4, R172 ;  /* 0x00000004b7b27825 */ /* 0x000fc800078e02ac */
[----:B------:R-:W-:Y:S01]  /*db190*/  IMAD.WIDE R180, R183, 0x4, R6 ;  /* 0x00000004b7b47825 */ /* 0x000fe200078e0206 */
[----:B------:R-:W-:Y:S01]  /*db1a0*/  ISETP.LT.AND P3, PT, R150, c[0x0][0x178], !P6 ;  /* 0x00005e0096007a0c */ /* 0x000fe20007761270 */
[----:B----4-:R1:W-:Y:S01]  /*db1b0*/  @P5 STG.E [R176.64], R3 ;  /* 0x00000003b0005986 */ /* 0x0103e2000c101904 */
[----:B------:R-:W-:-:S03]  /*db1c0*/  ISETP.LT.AND P5, PT, R111, c[0x0][0x178], !P6 ;  /* 0x00005e006f007a0c */ /* 0x000fc600077a1270 */
[----:B--2---:R2:W-:Y:S04]  /*db1d0*/  @P4 STG.E [R178.64], R184 ;  /* 0x000000b8b2004986 */ /* 0x0045e8000c101904 */
[----:B---3--:R3:W-:Y:S01]  /*db1e0*/  @P1 STG.E [R180.64], R182 ;  /* 0x000000b6b4001986 */ /* 0x0087e2000c101904 */
[----:B------:R-:W-:Y:S02]  /*db1f0*/  ISETP.LT.AND P1, PT, R151, c[0x0][0x178], !P6 ;  /* 0x00005e0097007a0c */ /* 0x000fe40007721270 */
[----:B------:R-:W-:Y:S01]  /*db200*/  ISETP.LT.AND P6, PT, R186, c[0x0][0x178], !P6 ;  /* 0x00005e00ba007a0c */ /* 0x000fe200077c1270 */
[C---:B-1----:R-:W-:Y:S01]  /*db210*/  IMAD.WIDE R2, R183.reuse, 0x4, R4 ;  /* 0x00000004b7027825 */ /* 0x042fe200078e0204 */
[----:B------:R-:W-:Y:S02]  /*db220*/  IADD3 R176, R183, c[0x0][0x198], RZ ;  /* 0x00006600b7b07a10 */ /* 0x000fe40007ffe0ff */
[----:B------:R-:W-:-:S02]  /*db230*/  IADD3 R177, R252, 0x35, RZ ;  /* 0x00000035fcb17810 */ /* 0x000fc40007ffe0ff */
[----:B------:R1:W-:Y:S01]  /*db240*/  @P2 STG.E [R2.64], R251 ;  /* 0x000000fb02002986 */ /* 0x0003e2000c101904 */
[----:B--2---:R-:W-:Y:S01]  /*db250*/  IMAD.WIDE R178, R176, 0x4, R6 ;  /* 0x00000004b0b27825 */ /* 0x004fe200078e0206 */
[----:B------:R-:W-:-:S03]  /*db260*/  ISETP.GE.AND P4, PT, R177, c[0x0][0x17c], PT ;  /* 0x00005f00b1007a0c */ /* 0x000fc60003f86270 */
[----:B---3--:R-:W-:-:S04]  /*db270*/  IMAD.WIDE R182, R176, 0x4, R174 ;  /* 0x00000004b0b67825 */ /* 0x008fc800078e02ae */
[C---:B------:R-:W-:Y:S01]  /*db280*/  IMAD.WIDE R180, R176.reuse, 0x4, R172 ;  /* 0x00000004b0b47825 */ /* 0x040fe200078e02ac */
[----:B-1----:R-:W-:-:S03]  /*db290*/  IADD3 R2, R176, c[0x0][0x198], RZ ;  /* 0x00006600b0027a10 */ /* 0x002fc60007ffe0ff */
[----:B------:R-:W-:Y:S01]  /*db2a0*/  IMAD.WIDE R176, R176, 0x4, R4 ;  /* 0x00000004b0b07825 */ /* 0x000fe200078e0204 */
[----:B------:R-:W-:Y:S04]  /*db2b0*/  @P3 STG.E [R182.64], R250 ;  /* 0x000000fab6003986 */ /* 0x000fe8000c101904 */
[----:B------:R-:W-:Y:S04]  /*db2c0*/  @P1 STG.E [R180.64], R249 ;  /* 0x000000f9b4001986 */ /* 0x000fe8000c101904 */
[----:B------:R1:W-:Y:S04]  /*db2d0*/  @P5 STG.E [R178.64], R246 ;  /* 0x000000f6b2005986 */ /* 0x0003e8000c101904 */
[----:B------:R2:W-:Y:S04]  /*db2e0*/  @P6 STG.E [R176.64], R244 ;  /* 0x000000f4b0006986 */ /* 0x0005e8000c101904 */
[----:B-1----:R-:W3:Y:S04]  /*db2f0*/  LDL.LU R246, [R1+0x28c] ;  /* 0x00028c0001f67983 */ /* 0x002ee80000300800 */
[----:B--2---:R-:W2:Y:S01]  /*db300*/  LDL.LU R244, [R1+0x23c] ;  /* 0x00023c0001f47983 */ /* 0x004ea20000300800 */
[----:B------:R-:W-:Y:S01]  /*db310*/  ISETP.LT.AND P2, PT, R150, c[0x0][0x178], !P0 ;  /* 0x00005e0096007a0c */ /* 0x000fe20004741270 */
[----:B------:R-:W-:Y:S01]  /*db320*/  IMAD.WIDE R182, R2, 0x4, R174 ;  /* 0x0000000402b67825 */ /* 0x000fe200078e02ae */
[----:B------:R-:W-:Y:S01]  /*db330*/  ISETP.LT.AND P3, PT, R151, c[0x0][0x178], !P0 ;  /* 0x00005e0097007a0c */ /* 0x000fe20004761270 */
[----:B------:R-:W4:Y:S01]  /*db340*/  LDL.LU R251, [R1+0x388] ;  /* 0x0003880001fb7983 */ /* 0x000f220000300800 */
[----:B------:R-:W-:Y:S01]  /*db350*/  ISETP.LT.AND P6, PT, R150, c[0x0][0x178], !P4 ;  /* 0x00005e0096007a0c */ /* 0x000fe200067c1270 */
[----:B------:R-:W-:-:S08]  /*db360*/  IMAD.WIDE R178, R2, 0x4, R172 ;  /* 0x0000000402b27825 */ /* 0x000fd000078e02ac */
[----:B------:R1:W-:Y:S01]  /*db370*/  @P2 STG.E [R182.64], R248 ;  /* 0x000000f8b6002986 */ /* 0x0003e2000c101904 */
[----:B------:R-:W-:Y:S02]  /*db380*/  ISETP.LT.AND P2, PT, R111, c[0x0][0x178], !P0 ;  /* 0x00005e006f007a0c */ /* 0x000fe40004741270 */
[----:B------:R-:W-:Y:S01]  /*db390*/  ISETP.LT.AND P0, PT, R186, c[0x0][0x178], !P0 ;  /* 0x00005e00ba007a0c */ /* 0x000fe20004701270 */
[----:B------:R-:W-:Y:S01]  /*db3a0*/  IMAD.WIDE R176, R2, 0x4, R6 ;  /* 0x0000000402b07825 */ /* 0x000fe200078e0206 */
[----:B------:R-:W-:Y:S02]  /*db3b0*/  ISETP.LT.AND P5, PT, R151, c[0x0][0x178], !P4 ;  /* 0x00005e0097007a0c */ /* 0x000fe400067a1270 */
[----:B------:R-:W-:Y:S01]  /*db3c0*/  IADD3 R3, R252, 0x36, RZ ;  /* 0x00000036fc037810 */ /* 0x000fe20007ffe0ff */
[----:B------:R1:W-:Y:S02]  /*db3d0*/  @P3 STG.E [R178.64], R185 ;  /* 0x000000b9b2003986 */ /* 0x0003e4000c101904 */
[----:B-1----:R-:W-:-:S02]  /*db3e0*/  IADD3 R182, R2, c[0x0][0x198], RZ ;  /* 0x0000660002b67a10 */ /* 0x002fc40007ffe0ff */
[----:B------:R-:W4:Y:S01]  /*db3f0*/  LDL.LU R248, [R1+0x328] ;  /* 0x0003280001f87983 */ /* 0x000f220000300800 */
[----:B------:R-:W-:Y:S01]  /*db400*/  ISETP.GE.AND P1, PT, R3, c[0x0][0x17c], PT ;  /* 0x00005f0003007a0c */ /* 0x000fe20003f26270 */
[----:B------:R-:W-:Y:S02]  /*db410*/  IMAD.WIDE R2, R2, 0x4, R4 ;  /* 0x0000000402027825 */ /* 0x000fe400078e0204 */
[----:B------:R1:W-:Y:S02]  /*db420*/  @P2 STG.E [R176.64], R187 ;  /* 0x000000bbb0002986 */ /* 0x0003e4000c101904 */
[----:B------:R-:W-:-:S04]  /*db430*/  IMAD.WIDE R180, R182, 0x4, R174 ;  /* 0x00000004b6b47825 */ /* 0x000fc800078e02ae */
[----:B------:R-:W-:Y:S01]  /*db440*/  IMAD.WIDE R178, R182, 0x4, R172 ;  /* 0x00000004b6b27825 */ /* 0x000fe200078e02ac */
[----:B------:R1:W-:Y:S04]  /*db450*/  @P0 STG.E [R2.64], R243 ;  /* 0x000000f302000986 */ /* 0x0003e8000c101904 */
[----:B-1----:R-:W4:Y:S04]  /*db460*/  LDL.LU R187, [R1+0x2c8] ;  /* 0x0002c80001bb7983 */ /* 0x002f280000300800 */
[----:B------:R1:W-:Y:S04]  /*db470*/  @P6 STG.E [R180.64], R247 ;  /* 0x000000f7b4006986 */ /* 0x0003e8000c101904 */
[----:B------:R-:W4:Y:S04]  /*db480*/  LDL.LU R243, [R1+0x268] ;  /* 0x0002680001f37983 */ /* 0x000f280000300800 */
[----:B------:R1:W-:Y:S04]  /*db490*/  @P5 STG.E [R178.64], R245 ;  /* 0x000000f5b2005986 */ /* 0x0003e8000c101904 */
[----:B-1----:R-:W4:Y:S04]  /*db4a0*/  LDL.LU R247, [R1+0x38c] ;  /* 0x00038c0001f77983 */ /* 0x002f280000300800 */
[----:B------:R-:W4:Y:S01]  /*db4b0*/  LDL.LU R245, [R1+0x32c] ;  /* 0x00032c0001f57983 */ /* 0x000f220000300800 */
[----:B------:R-:W-:-:S02]  /*db4c0*/  ISETP.LT.AND P6, PT, R111, c[0x0][0x178], !P4 ;  /* 0x00005e006f007a0c */ /* 0x000fc400067c1270 */
[----:B------:R-:W-:Y:S01]  /*db4d0*/  ISETP.LT.AND P4, PT, R186, c[0x0][0x178], !P4 ;  /* 0x00005e00ba007a0c */ /* 0x000fe20006781270 */
[----:B------:R-:W-:-:S04]  /*db4e0*/  IMAD.WIDE R2, R182, 0x4, R6 ;  /* 0x00000004b6027825 */ /* 0x000fc800078e0206 */
[----:B------:R-:W-:-:S06]  /*db4f0*/  IMAD.WIDE R176, R182, 0x4, R4 ;  /* 0x00000004b6b07825 */ /* 0x000fcc00078e0204 */
[----:B---3--:R1:W-:Y:S04]  /*db500*/  @P6 STG.E [R2.64], R246 ;  /* 0x000000f602006986 */ /* 0x0083e8000c101904 */
[----:B--2---:R2:W-:Y:S04]  /*db510*/  @P4 STG.E [R176.64], R244 ;  /* 0x000000f4b0004986 */ /* 0x0045e8000c101904 */
[----:B-1----:R-:W3:Y:S04]  /*db520*/  LDL.LU R246, [R1+0x2cc] ;  /* 0x0002cc0001f67983 */ /* 0x002ee80000300800 */
[----:B--2---:R-:W2:Y:S01]  /*db530*/  LDL.LU R244, [R1+0x26c] ;  /* 0x00026c0001f47983 */ /* 0x004ea20000300800 */
[----:B------:R-:W-:-:S02]  /*db540*/  ISETP.LT.AND P5, PT, R150, c[0x0][0x178], !P1 ;  /* 0x00005e0096007a0c */ /* 0x000fc40004fa1270 */
[----:B------:R-:W-:Y:S01]  /*db550*/  IADD3 R180, R182, c[0x0][0x198], RZ ;  /* 0x00006600b6b47a10 */ /* 0x000fe20007ffe0ff */
[----:B------:R-:W2:Y:S01]  /*db560*/  LDL.LU R250, [R1+0x3b8] ;  /* 0x0003b80001fa7983 */ /* 0x000ea20000300800 */
[----:B------:R-:W-:Y:S02]  /*db570*/  IADD3 R181, R252, 0x37, RZ ;  /* 0x00000037fcb57810 */ /* 0x000fe40007ffe0ff */
[----:B------:R-:W-:Y:S02]  /*db580*/  ISETP.LT.AND P3, PT, R151, c[0x0][0x178], !P1 ;  /* 0x00005e0097007a0c */ /* 0x000fe40004f61270 */
[----:B------:R-:W-:Y:S01]  /*db590*/  ISETP.LT.AND P0, PT, R111, c[0x0][0x178], !P1 ;  /* 0x00005e006f007a0c */ /* 0x000fe20004f01270 */
[----:B------:R-:W-:Y:S01]  /*db5a0*/  IMAD.WIDE R178, R180, 0x4, R174 ;  /* 0x00000004b4b27825 */ /* 0x000fe200078e02ae */
[----:B------:R-:W-:Y:S01]  /*db5b0*/  ISETP.GE.AND P6, PT, R181, c[0x0][0x17c], PT ;  /* 0x00005f00b5007a0c */ /* 0x000fe20003fc6270 */
[----:B------:R-:W2:Y:S01]  /*db5c0*/  LDL.LU R249, [R1+0x358] ;  /* 0x0003580001f97983 */ /* 0x000ea20000300800 */
[----:B------:R-:W-:Y:S01]  /*db5d0*/  ISETP.LT.AND P1, PT, R186, c[0x0][0x178], !P1 ;  /* 0x00005e00ba007a0c */ /* 0x000fe20004f21270 */
[----:B------:R-:W-:Y:S01]  /*db5e0*/  IMAD.WIDE R176, R180, 0x4, R172 ;  /* 0x00000004b4b07825 */ /* 0x000fe200078e02ac */
[----:B------:R-:W-:Y:S01]  /*db5f0*/  ISETP.LT.AND P4, PT, R150, c[0x0][0x178], !P6 ;  /* 0x00005e0096007a0c */ /* 0x000fe20007781270 */
[----:B----4-:R1:W-:Y:S01]  /*db600*/  @P5 STG.E [R178.64], R251 ;  /* 0x000000fbb2005986 */ /* 0x0103e2000c101904 */
[----:B------:R-:W-:Y:S01]  /*db610*/  ISETP.LT.AND P5, PT, R151, c[0x0][0x178], !P6 ;  /* 0x00005e0097007a0c */ /* 0x000fe200077a1270 */
[C---:B------:R-:W-:Y:S01]  /*db620*/  IMAD.WIDE R2, R180.reuse, 0x4, R6 ;  /* 0x00000004b4027825 */ /* 0x040fe200078e0206 */
[----:B------:R-:W-:Y:S01]  /*db630*/  IADD3 R181, R180, c[0x0][0x198], RZ ;  /* 0x00006600b4b57a10 */ /* 0x000fe20007ffe0ff */
[----:B------:R4:W-:Y:S04]  /*db640*/  @P3 STG.E [R176.64], R248 ;  /* 0x000000f8b0003986 */ /* 0x0009e8000c101904 */
[----:B------:R-:W2:Y:S01]  /*db650*/  LDL.LU R185, [R1+0x2f8] ;  /* 0x0002f80001b97983 */ /* 0x000ea20000300800 */
[----:B-1----:R-:W-:-:S03]  /*db660*/  IMAD.WIDE R178, R181, 0x4, R172 ;  /* 0x00000004b5b27825 */ /* 0x002fc600078e02ac */
[----:B------:R1:W-:Y:S01]  /*db670*/  @P0 STG.E [R2.64], R187 ;  /* 0x000000bb02000986 */ /* 0x0003e2000c101904 */
[----:B----4-:R-:W-:-:S04]  /*db680*/  IMAD.WIDE R176, R181, 0x4, R174 ;  /* 0x00000004b5b07825 */ /* 0x010fc800078e02ae */
[----:B-1----:R-:W-:Y:S01]  /*db690*/  IMAD.WIDE R2, R180, 0x4, R4 ;  /* 0x00000004b4027825 */ /* 0x002fe200078e0204 */
[----:B------:R-:W4:Y:S04]  /*db6a0*/  LDL.LU R187, [R1+0x298] ;  /* 0x0002980001bb7983 */ /* 0x000f280000300800 */
[----:B------:R-:W-:Y:S04]  /*db6b0*/  @P1 STG.E [R2.64], R243 ;  /* 0x000000f302001986 */ /* 0x000fe8000c101904 */
[----:B------:R1:W-:Y:S04]  /*db6c0*/  @P4 STG.E [R176.64], R247 ;  /* 0x000000f7b0004986 */ /* 0x0003e8000c101904 */
[----:B------:R1:W-:Y:S04]  /*db6d0*/  @P5 STG.E [R178.64], R245 ;  /* 0x000000f5b2005986 */ /* 0x0003e8000c101904 */
[----:B-1----:R-:W4:Y:S04]  /*db6e0*/  LDL.LU R247, [R1+0x3bc] ;  /* 0x0003bc0001f77983 */ /* 0x002f280000300800 */
[----:B------:R-:W4:Y:S01]  /*db6f0*/  LDL.LU R245, [R1+0x35c] ;  /* 0x00035c0001f57983 */ /* 0x000f220000300800 */
[----:B------:R-:W-:-:S02]  /*db700*/  ISETP.LT.AND P0, PT, R111, c[0x0][0x178], !P6 ;  /* 0x00005e006f007a0c */ /* 0x000fc40007701270 */
[----:B------:R-:W-:Y:S01]  /*db710*/  ISETP.LT.AND P6, PT, R186, c[0x0][0x178], !P6 ;  /* 0x00005e00ba007a0c */ /* 0x000fe200077c1270 */
[----:B------:R-:W-:-:S04]  /*db720*/  IMAD.WIDE R2, R181, 0x4, R6 ;  /* 0x00000004b5027825 */ /* 0x000fc800078e0206 */
[----:B------:R-:W-:-:S06]  /*db730*/  IMAD.WIDE R176, R181, 0x4, R4 ;  /* 0x00000004b5b07825 */ /* 0x000fcc00078e0204 */
[----:B---3--:R-:W-:Y:S04]  /*db740*/  @P0 STG.E [R2.64], R246 ;  /* 0x000000f602000986 */ /* 0x008fe8000c101904 */
[----:B--2---:R1:W-:Y:S04]  /*db750*/  @P6 STG.E [R176.64], R244 ;  /* 0x000000f4b0006986 */ /* 0x0043e8000c101904 */
[----:B-1----:R-:W2:Y:S01]  /*db760*/  LDL.LU R244, [R1+0x2fc] ;  /* 0x0002fc0001f47983 */ /* 0x002ea20000300800 */
[C---:B------:R-:W-:Y:S02]  /*db770*/  IADD3 R182, R252.reuse, 0x38, RZ ;  /* 0x00000038fcb67810 */ /* 0x040fe40007ffe0ff */
[----:B------:R-:W-:Y:S01]  /*db780*/  IADD3 R178, R252, 0x3c, RZ ;  /* 0x0000003cfcb27810 */ /* 0x000fe20007ffe0ff */
[----:B------:R-:W3:Y:S01]  /*db790*/  LDL.LU R246, [R1+0x29c] ;  /* 0x00029c0001f67983 */ /* 0x000ee20000300800 */
[----:B------:R-:W-:-:S02]  /*db7a0*/  ISETP.GE.AND P3, PT, R182, c[0x0][0x17c], PT ;  /* 0x00005f00b6007a0c */ /* 0x000fc40003f66270 */
[----:B------:R-:W-:Y:S01]  /*db7b0*/  IADD3 R180, R181, c[0x0][0x198], RZ ;  /* 0x00006600b5b47a10 */ /* 0x000fe20007ffe0ff */
[----:B------:R-:W3:Y:S01]  /*db7c0*/  LDL.LU R251, [R1+0x3e8] ;  /* 0x0003e80001fb7983 */ /* 0x000ee20000300800 */
[----:B------:R-:W-:Y:S02]  /*db7d0*/  ISETP.LT.AND P5, PT, R150, c[0x0][0x178], !P3 ;  /* 0x00005e0096007a0c */ /* 0x000fe40005fa1270 */
[----:B------:R-:W-:Y:S02]  /*db7e0*/  IADD3 R183, R252, 0x39, RZ ;  /* 0x00000039fcb77810 */ /* 0x000fe40007ffe0ff */
[----:B------:R-:W-:Y:S02]  /*db7f0*/  ISETP.LT.AND P1, PT, R151, c[0x0][0x178], !P3 ;  /* 0x00005e0097007a0c */ /* 0x000fe40005f21270 */
[----:B------:R-:W-:Y:S02]  /*db800*/  ISETP.LT.AND P4, PT, R111, c[0x0][0x178], !P3 ;  /* 0x00005e006f007a0c */ /* 0x000fe40005f81270 */
[----:B------:R-:W-:Y:S01]  /*db810*/  ISETP.GE.AND P0, PT, R178, c[0x0][0x17c], PT ;  /* 0x00005f00b2007a0c */ /* 0x000fe20003f06270 */
[----:B------:R-:W-:Y:S01]  /*db820*/  IMAD.WIDE R178, R180, 0x4, R174 ;  /* 0x00000004b4b27825 */ /* 0x000fe200078e02ae */
[----:B------:R-:W-:Y:S01]  /*db830*/  ISETP.GE.AND P2, PT, R183, c[0x0][0x17c], PT ;  /* 0x00005f00b7007a0c */ /* 0x000fe20003f46270 */
[----:B------:R-:W3:Y:S01]  /*db840*/  LDL.LU R248, [R1+0x398] ;  /* 0x0003980001f87983 */ /* 0x000ee20000300800 */
[----:B------:R-:W-:Y:S01]  /*db850*/  ISETP.LT.AND P3, PT, R186, c[0x0][0x178], !P3 ;  /* 0x00005e00ba007a0c */ /* 0x000fe20005f61270 */
[----:B------:R-:W-:Y:S01]  /*db860*/  IMAD.WIDE R2, R180, 0x4, R172 ;  /* 0x00000004b4027825 */ /* 0x000fe200078e02ac */
[----:B------:R-:W-:Y:S01]  /*db870*/  ISETP.LT.AND P6, PT, R150, c[0x0][0x178], !P2 ;  /* 0x00005e0096007a0c */ /* 0x000fe200057c1270 */
[----:B------:R1:W-:Y:S01]  /*db880*/  @P5 STG.E [R178.64], R250 ;  /* 0x000000fab2005986 */ /* 0x0003e2000c101904 */
[----:B------:R-:W-:Y:S01]  /*db890*/  ISETP.LT.AND P5, PT, R151, c[0x0][0x178], !P2 ;  /* 0x00005e0097007a0c */ /* 0x000fe200057a1270 */
[C---:B------:R-:W-:Y:S01]  /*db8a0*/  IMAD.WIDE R176, R180.reuse, 0x4, R6 ;  /* 0x00000004b4b07825 */ /* 0x040fe200078e0206 */
[----:B------:R-:W-:Y:S01]  /*db8b0*/  IADD3 R181, R180, c[0x0][0x198], RZ ;  /* 0x00006600b4b57a10 */ /* 0x000fe20007ffe0ff */
[----:B------:R1:W-:Y:S04]  /*db8c0*/  @P1 STG.E [R2.64], R249 ;  /* 0x000000f902001986 */ /* 0x0003e8000c101904 */
[----:B------:R4:W-:Y:S04]  /*db8d0*/  @P4 STG.E [R176.64], R185 ;  /* 0x000000b9b0004986 */ /* 0x0009e8000c101904 */
[----:B------:R-:W3:Y:S01]  /*db8e0*/  LDL.LU R243, [R1+0x348] ;  /* 0x0003480001f37983 */ /* 0x000ee20000300800 */
[----:B-1----:R-:W-:-:S04]  /*db8f0*/  IMAD.WIDE R178, R181, 0x4, R172 ;  /* 0x00000004b5b27825 */ /* 0x002fc800078e02ac */
[----:B------:R-:W-:-:S04]  /*db900*/  IMAD.WIDE R2, R180, 0x4, R4 ;  /* 0x00000004b4027825 */ /* 0x000fc800078e0204 */
[----:B----4-:R-:W-:Y:S01]  /*db910*/  IMAD.WIDE R176, R181, 0x4, R174 ;  /* 0x00000004b5b07825 */ /* 0x010fe200078e02ae */
[----:B------:R-:W-:Y:S04]  /*db920*/  @P3 STG.E [R2.64], R187 ;  /* 0x000000bb02003986 */ /* 0x000fe8000c101904 */
[----:B------:R1:W-:Y:S04]  /*db930*/  @P6 STG.E [R176.64], R247 ;  /* 0x000000f7b0006986 */ /* 0x0003e8000c101904 */
[----:B------:R4:W-:Y:S04]  /*db940*/  @P5 STG.E [R178.64], R245 ;  /* 0x000000f5b2005986 */ /* 0x0009e8000c101904 */
[----:B-1----:R-:W3:Y:S04]  /*db950*/  LDL.LU R247, [R1+0x2d8] ;  /* 0x0002d80001f77983 */ /* 0x002ee80000300800 */
[----:B----4-:R-:W4:Y:S01]  /*db960*/  LDL.LU R245, [R1+0x3ec] ;  /* 0x0003ec0001f57983 */ /* 0x010f220000300800 */
[----:B------:R-:W-:Y:S01]  /*db970*/  ISETP.LT.AND P1, PT, R111, c[0x0][0x178], !P2 ;  /* 0x00005e006f007a0c */ /* 0x000fe20005721270 */
[----:B------:R-:W-:-:S12]  /*db980*/  IMAD.WIDE R176, R181, 0x4, R6 ;  /* 0x00000004b5b07825 */ /* 0x000fd800078e0206 */
[----:B--2---:R1:W-:Y:S04]  /*db990*/  @P1 STG.E [R176.64], R244 ;  /* 0x000000f4b0001986 */ /* 0x0043e8000c101904 */
[----:B-1----:R-:W2:Y:S01]  /*db9a0*/  LDL.LU R244, [R1+0x39c] ;  /* 0x00039c0001f47983 */ /* 0x002ea20000300800 */
[----:B------:R-:W-:Y:S02]  /*db9b0*/  IADD3 R182, R252, 0x3a, RZ ;  /* 0x0000003afcb67810 */ /* 0x000fe40007ffe0ff */
[----:B------:R-:W-:Y:S01]  /*db9c0*/  ISETP.LT.AND P2, PT, R186, c[0x0][0x178], !P2 ;  /* 0x00005e00ba007a0c */ /* 0x000fe20005741270 */
[----:B------:R-:W-:Y:S01]  /*db9d0*/  IMAD.WIDE R2, R181, 0x4, R4 ;  /* 0x00000004b5027825 */ /* 0x000fe200078e0204 */
[----:B------:R-:W-:Y:S01]  /*db9e0*/  ISETP.GE.AND P4, PT, R182, c[0x0][0x17c], PT ;  /* 0x00005f00b6007a0c */ /* 0x000fe20003f86270 */
[----:B------:R-:W2:Y:S03]  /*db9f0*/  LDL.LU R185, [R1+0x34c] ;  /* 0x00034c0001b97983 */ /* 0x000ea60000300800 */
[----:B------:R-:W-:-:S02]  /*dba00*/  ISETP.LT.AND P6, PT, R150, c[0x0][0x178], !P4 ;  /* 0x00005e0096007a0c */ /* 0x000fc400067c1270 */
[----:B------:R-:W-:Y:S02]  /*dba10*/  IADD3 R180, R181, c[0x0][0x198], RZ ;  /* 0x00006600b5b47a10 */ /* 0x000fe40007ffe0ff */
[----:B------:R-:W-:Y:S02]  /*dba20*/  IADD3 R182, R252, 0x3b, RZ ;  /* 0x0000003bfcb67810 */ /* 0x000fe40007ffe0ff */
[----:B------:R-:W-:Y:S01]  /*dba30*/  ISETP.LT.AND P3, PT, R151, c[0x0][0x178], !P4 ;  /* 0x00005e0097007a0c */ /* 0x000fe20006761270 */
[----:B---3--:R1:W-:Y:S01]  /*dba40*/  @P2 STG.E [R2.64], R246 ;  /* 0x000000f602002986 */ /* 0x0083e2000c101904 */
[----:B------:R-:W-:Y:S01]  /*dba50*/  ISETP.LT.AND P5, PT, R111, c[0x0][0x178], !P4 ;  /* 0x00005e006f007a0c */ /* 0x000fe200067a1270 */
[----:B------:R-:W-:Y:S01]  /*dba60*/  IMAD.WIDE R178, R180, 0x4, R174 ;  /* 0x00000004b4b27825 */ /* 0x000fe200078e02ae */
[----:B------:R-:W-:Y:S02]  /*dba70*/  ISETP.GE.AND P1, PT, R182, c[0x0][0x17c], PT ;  /* 0x00005f00b6007a0c */ /* 0x000fe40003f26270 */
[----:B------:R-:W-:Y:S01]  /*dba80*/  ISETP.LT.AND P4, PT, R186, c[0x0][0x178], !P4 ;  /* 0x00005e00ba007a0c */ /* 0x000fe20006781270 */
[----:B------:R-:W-:Y:S01]  /*dba90*/  IMAD.WIDE R176, R180, 0x4, R172 ;  /* 0x00000004b4b07825 */ /* 0x000fe200078e02ac */
[----:B------:R-:W-:Y:S01]  /*dbaa0*/  ISETP.LT.AND P2, PT, R150, c[0x0][0x178], !P1 ;  /* 0x00005e0096007a0c */ /* 0x000fe20004f41270 */
[----:B-1----:R-:W3:Y:S02]  /*dbab0*/  LDL.LU R246, [R1+0x2dc] ;  /* 0x0002dc0001f67983 */ /* 0x002ee40000300800 */
[----:B------:R-:W-:-:S02]  /*dbac0*/  IMAD.WIDE R2, R180, 0x4, R6 ;  /* 0x00000004b4027825 */ /* 0x000fc400078e0206 */
[----:B------:R-:W3:Y:S04]  /*dbad0*/  LDL.LU R250, [R1+0x418] ;  /* 0x0004180001fa7983 */ /* 0x000ee80000300800 */
[----:B------:R-:W3:Y:S04]  /*dbae0*/  LDL.LU R249, [R1+0x3d8] ;  /* 0x0003d80001f97983 */ /* 0x000ee80000300800 */
[----:B------:R1:W-:Y:S04]  /*dbaf0*/  @P6 STG.E [R178.64], R251 ;  /* 0x000000fbb2006986 */ /* 0x0003e8000c101904 */
[----:B------:R-:W3:Y:S04]  /*dbb00*/  LDL.LU R187, [R1+0x378] ;  /* 0x0003780001bb7983 */ /* 0x000ee80000300800 */
[----:B------:R-:W-:Y:S01]  /*dbb10*/  @P3 STG.E [R176.64], R248 ;  /* 0x000000f8b0003986 */ /* 0x000fe2000c101904 */
[C---:B-1----:R-:W-:Y:S01]  /*dbb20*/  IMAD.WIDE R178, R180.reuse, 0x4, R4 ;  /* 0x00000004b4b27825 */ /* 0x042fe200078e0204 */
[----:B------:R-:W-:-:S02]  /*dbb30*/  IADD3 R180, R180, c[0x0][0x198], RZ ;  /* 0x00006600b4b47a10 */ /* 0x000fc40007ffe0ff */
[----:B------:R1:W-:Y:S04]  /*dbb40*/  @P5 STG.E [R2.64], R243 ;  /* 0x000000f302005986 */ /* 0x0003e8000c101904 */
[----:B------:R4:W-:Y:S01]  /*dbb50*/  @P4 STG.E [R178.64], R247 ;  /* 0x000000f7b2004986 */ /* 0x0009e2000c101904 */
[----:B-1----:R-:W-:-:S03]  /*dbb60*/  IMAD.WIDE R2, R180, 0x4, R174 ;  /* 0x00000004b4027825 */ /* 0x002fc600078e02ae */
[----:B------:R-:W3:Y:S04]  /*dbb70*/  LDL.LU R243, [R1+0x308] ;  /* 0x0003080001f37983 */ /* 0x000ee80000300800 */
[----:B----4-:R1:W-:Y:S04]  /*dbb80*/  @P2 STG.E [R2.64], R245 ;  /* 0x000000f502002986 */ /* 0x0103e8000c101904 */
[----:B------:R-:W4:Y:S04]  /*dbb90*/  LDL.LU R247, [R1+0x41c] ;  /* 0x00041c0001f77983 */ /* 0x000f280000300800 */
[----:B-1----:R-:W4:Y:S01]  /*dbba0*/  LDL.LU R245, [R1+0x3dc] ;  /* 0x0003dc0001f57983 */ /* 0x002f220000300800 */
[----:B------:R-:W-:Y:S01]  /*dbbb0*/  ISETP.LT.AND P3, PT, R151, c[0x0][0x178], !P1 ;  /* 0x00005e0097007a0c */ /* 0x000fe20004f61270 */
[----:B------:R-:W-:-:S12]  /*dbbc0*/  IMAD.WIDE R176, R180, 0x4, R172 ;  /* 0x00000004b4b07825 */ /* 0x000fd800078e02ac */
[----:B--2---:R1:W-:Y:S04]  /*dbbd0*/  @P3 STG.E [R176.64], R244 ;  /* 0x000000f4b0003986 */ /* 0x0043e8000c101904 */
[----:B-1----:R-:W2:Y:S01]  /*dbbe0*/  LDL.LU R244, [R1+0x37c] ;  /* 0x00037c0001f47983 */ /* 0x002ea20000300800 */
[----:B------:R-:W-:Y:S02]  /*dbbf0*/  ISETP.LT.AND P4, PT, R111, c[0x0][0x178], !P1 ;  /* 0x00005e006f007a0c */ /* 0x000fe40004f81270 */
[----:B------:R-:W-:Y:S02]  /*dbc00*/  ISETP.LT.AND P1, PT, R186, c[0x0][0x178], !P1 ;  /* 0x00005e00ba007a0c */ /* 0x000fe40004f21270 */
[----:B------:R-:W-:Y:S02]  /*dbc10*/  ISETP.LT.AND P6, PT, R150, c[0x0][0x178], !P0 ;  /* 0x00005e0096007a0c */ /* 0x000fe400047c1270 */
[----:B------:R-:W-:Y:S01]  /*dbc20*/  ISETP.LT.AND P5, PT, R151, c[0x0][0x178], !P0 ;  /* 0x00005e0097007a0c */ /* 0x000fe200047a1270 */
[----:B------:R-:W-:Y:S01]  /*dbc30*/  IMAD.WIDE R2, R180, 0x4, R6 ;  /* 0x00000004b4027825 */ /* 0x000fe200078e0206 */
[----:B------:R-:W-:-:S02]  /*dbc40*/  IADD3 R178, R252, 0x3d, RZ ;  /* 0x0000003dfcb27810 */ /* 0x000fc40007ffe0ff */
[C---:B------:R-:W-:Y:S01]  /*dbc50*/  IADD3 R182, R180.reuse, c[0x0][0x198], RZ ;  /* 0x00006600b4b67a10 */ /* 0x040fe20007ffe0ff */
[----:B------:R-:W-:Y:S01]  /*dbc60*/  IMAD.WIDE R176, R180, 0x4, R4 ;  /* 0x00000004b4b07825 */ /* 0x000fe200078e0204 */
[----:B------:R-:W-:Y:S02]  /*dbc70*/  ISETP.GE.AND P2, PT, R178, c[0x0][0x17c], PT ;  /* 0x00005f00b2007a0c */ /* 0x000fe40003f46270 */
[----:B------:R-:W-:Y:S01]  /*dbc80*/  ISETP.LT.AND P3, PT, R111, c[0x0][0x178], !P0 ;  /* 0x00005e006f007a0c */ /* 0x000fe20004761270 */
[C---:B------:R-:W-:Y:S01]  /*dbc90*/  IMAD.WIDE R178, R182.reuse, 0x4, R174 ;  /* 0x00000004b6b27825 */ /* 0x040fe200078e02ae */
[----:B------:R-:W-:Y:S03]  /*dbca0*/  @P4 STG.E [R2.64], R185 ;  /* 0x000000b902004986 */ /* 0x000fe6000c101904 */
[----:B------:R-:W-:Y:S01]  /*dbcb0*/  IMAD.WIDE R180, R182, 0x4, R172 ;  /* 0x00000004b6b47825 */ /* 0x000fe200078e02ac */
[----:B---3--:R1:W-:Y:S01]  /*dbcc0*/  @P1 STG.E [R176.64], R246 ;  /* 0x000000f6b0001986 */ /* 0x0083e2000c101904 */
[----:B------:R-:W-:-:S03]  /*dbcd0*/  ISETP.LT.AND P1, PT, R186, c[0x0][0x178], !P0 ;  /* 0x00005e00ba007a0c */ /* 0x000fc60004721270 */
[----:B------:R3:W-:Y:S01]  /*dbce0*/  @P6 STG.E [R178.64], R250 ;  /* 0x000000fab2006986 */ /* 0x0007e2000c101904 */
[----:B------:R-:W-:-:S03]  /*dbcf0*/  ISETP.LT.AND P6, PT, R150, c[0x0][0x178], !P2 ;  /* 0x00005e0096007a0c */ /* 0x000fc600057c1270 */
[----:B------:R-:W-:Y:S04]  /*dbd00*/  @P5 STG.E [R180.64], R249 ;  /* 0x000000f9b4005986 */ /* 0x000fe8000c101904 */
[----:B-1----:R-:W2:Y:S01]  /*dbd10*/  LDL.LU R246, [R1+0x30c] ;  /* 0x00030c0001f67983 */ /* 0x002ea20000300800 */
[----:B------:R-:W-:Y:S01]  /*dbd20*/  IMAD.WIDE R2, R182, 0x4, R6 ;  /* 0x00000004b6027825 */ /* 0x000fe200078e0206 */
[----:B------:R-:W-:Y:S02]  /*dbd30*/  ISETP.LT.AND P5, PT, R151, c[0x0][0x178], !P2 ;  /* 0x00005e0097007a0c */ /* 0x000fe400057a1270 */
[----:B------:R-:W2:Y:S01]  /*dbd40*/  LDL.LU R248, [R1+0x448] ;  /* 0x0004480001f87983 */ /* 0x000ea20000300800 */
[----:B------:R-:W-:-:S03]  /*dbd50*/  IADD3 R176, R252, 0x3f, RZ ;  /* 0x0000003ffcb07810 */ /* 0x000fc60007ffe0ff */
[----:B------:R-:W2:Y:S01]  /*dbd60*/  LDL.LU R185, [R1+0x3f8] ;  /* 0x0003f80001b97983 */ /* 0x000ea20000300800 */
[----:B------:R-:W-:Y:S02]  /*dbd70*/  IADD3 R183, R182, c[0x0][0x198], RZ ;  /* 0x00006600b6b77a10 */ /* 0x000fe40007ffe0ff */
[----:B---3--:R-:W-:Y:S01]  /*dbd80*/  IADD3 R178, R252, 0x3e, RZ ;  /* 0x0000003efcb27810 */ /* 0x008fe20007ffe0ff */
[----:B------:R1:W-:Y:S01]  /*dbd90*/  @P3 STG.E [R2.64], R187 ;  /* 0x000000bb02003986 */ /* 0x0003e2000c101904 */
[----:B------:R-:W-:Y:S01]  /*dbda0*/  ISETP.GE.AND P0, PT, R176, c[0x0][0x17c], PT ;  /* 0x00005f00b0007a0c */ /* 0x000fe20003f06270 */
[----:B------:R-:W-:Y:S01]  /*dbdb0*/  IMAD.WIDE R176, R183, 0x4, R174 ;  /* 0x00000004b7b07825 */ /* 0x000fe200078e02ae */
[----:B------:R-:W-:-:S03]  /*dbdc0*/  ISETP.GE.AND P3, PT, R178, c[0x0][0x17c], PT ;  /* 0x00005f00b2007a0c */ /* 0x000fc60003f66270 */
[----:B------:R-:W-:-:S04]  /*dbdd0*/  IMAD.WIDE R178, R183, 0x4, R172 ;  /* 0x00000004b7b27825 */ /* 0x000fc800078e02ac */
[----:B-1----:R-:W-:Y:S01]  /*dbde0*/  IMAD.WIDE R2, R182, 0x4, R4 ;  /* 0x00000004b6027825 */ /* 0x002fe200078e0204 */
[----:B------:R-:W3:Y:S04]  /*dbdf0*/  LDL.LU R187, [R1+0x3a8] ;  /* 0x0003a80001bb7983 */ /* 0x000ee80000300800 */
[----:B------:R1:W-:Y:S04]  /*dbe00*/  @P1 STG.E [R2.64], R243 ;  /* 0x000000f302001986 */ /* 0x0003e8000c101904 */
[----:B----4-:R4:W-:Y:S04]  /*dbe10*/  @P6 STG.E [R176.64], R247 ;  /* 0x000000f7b0006986 */ /* 0x0109e8000c101904 */
[----:B------:R4:W-:Y:S04]  /*dbe20*/  @P5 STG.E [R178.64], R245 ;  /* 0x000000f5b2005986 */ /* 0x0009e8000c101904 */
[----:B-1----:R-:W3:Y:S04]  /*dbe30*/  LDL.LU R243, [R1+0x368] ;  /* 0x0003680001f37983 */ /* 0x002ee80000300800 */
[----:B----4-:R-:W4:Y:S04]  /*dbe40*/  LDL.LU R247, [R1+0x44c] ;  /* 0x00044c0001f77983 */ /* 0x010f280000300800 */
[----:B------:R-:W4:Y:S01]  /*dbe50*/  LDL.LU R245, [R1+0x3fc] ;  /* 0x0003fc0001f57983 */ /* 0x000f220000300800 */
[----:B------:R-:W-:Y:S01]  /*dbe60*/  ISETP.LT.AND P4, PT, R111, c[0x0][0x178], !P2 ;  /* 0x00005e006f007a0c */ /* 0x000fe20005781270 */
[----:B------:R-:W-:-:S12]  /*dbe70*/  IMAD.WIDE R180, R183, 0x4, R6 ;  /* 0x00000004b7b47825 */ /* 0x000fd800078e0206 */
[----:B--2---:R1:W-:Y:S04]  /*dbe80*/  @P4 STG.E [R180.64], R244 ;  /* 0x000000f4b4004986 */ /* 0x0043e8000c101904 */
[----:B-1----:R-:W2:Y:S01]  /*dbe90*/  LDL.LU R244, [R1+0x3ac] ;  /* 0x0003ac0001f47983 */ /* 0x002ea20000300800 */
[----:B------:R-:W-:Y:S02]  /*dbea0*/  ISETP.LT.AND P2, PT, R186, c[0x0][0x178], !P2 ;  /* 0x00005e00ba007a0c */ /* 0x000fe40005741270 */
[----:B------:R-:W-:Y:S02]  /*dbeb0*/  ISETP.LT.AND P4, PT, R150, c[0x0][0x178], !P3 ;  /* 0x00005e0096007a0c */ /* 0x000fe40005f81270 */
[----:B------:R-:W-:Y:S02]  /*dbec0*/  ISETP.LT.AND P6, PT, R151, c[0x0][0x178], !P3 ;  /* 0x00005e0097007a0c */ /* 0x000fe40005fc1270 */
[C---:B------:R-:W-:Y:S01]  /*dbed0*/  IADD3 R181, R183.reuse, c[0x0][0x198], RZ ;  /* 0x00006600b7b57a10 */ /* 0x040fe20007ffe0ff */
[----:B------:R-:W-:Y:S01]  /*dbee0*/  IMAD.WIDE R2, R183, 0x4, R4 ;  /* 0x00000004b7027825 */ /* 0x000fe200078e0204 */
[----:B------:R-:W-:-:S02]  /*dbef0*/  ISETP.LT.AND P1, PT, R186, c[0x0][0x178], !P3 ;  /* 0x00005e00ba007a0c */ /* 0x000fc40005f21270 */
[----:B------:R-:W-:Y:S01]  /*dbf00*/  ISETP.LT.AND P3, PT, R111, c[0x0][0x178], !P3 ;  /* 0x00005e006f007a0c */ /* 0x000fe20005f61270 */
[----:B------:R-:W-:Y:S01]  /*dbf10*/  IMAD.WIDE R176, R181, 0x4, R174 ;  /* 0x00000004b5b07825 */ /* 0x000fe200078e02ae */
[----:B------:R-:W-:-:S03]  /*dbf20*/  IADD3 R180, R252, 0x40, RZ ;  /* 0x00000040fcb47810 */ /* 0x000fc60007ffe0ff */
[----:B------:R-:W-:Y:S01]  /*dbf30*/  IMAD.WIDE R178, R181, 0x4, R172 ;  /* 0x00000004b5b27825 */ /* 0x000fe200078e02ac */
[----:B------:R-:W-:Y:S01]  /*dbf40*/  ISETP.LT.AND P5, PT, R150, c[0x0][0x178], !P0 ;  /* 0x00005e0096007a0c */ /* 0x000fe200047a1270 */
[----:B------:R1:W-:Y:S01]  /*dbf50*/  @P2 STG.E [R2.64], R246 ;  /* 0x000000f602002986 */ /* 0x0003e2000c101904 */
[----:B------:R-:W-:-:S03]  /*dbf60*/  ISETP.GE.AND P2, PT, R180, c[0x0][0x17c], PT ;  /* 0x00005f00b4007a0c */ /* 0x000fc60003f46270 */
[----:B------:R3:W-:Y:S01]  /*dbf70*/  @P4 STG.E [R176.64], R248 ;  /* 0x000000f8b0004986 */ /* 0x0007e2000c101904 */
[----:B------:R-:W-:-:S03]  /*dbf80*/  IADD3 R180, R181, c[0x0][0x198], RZ ;  /* 0x00006600b5b47a10 */ /* 0x000fc60007ffe0ff */
[----:B------:R3:W-:Y:S04]  /*dbf90*/  @P6 STG.E [R178.64], R185 ;  /* 0x000000b9b2006986 */ /* 0x0007e8000c101904 */
[----:B-1----:R-:W2:Y:S01]  /*dbfa0*/  LDL.LU R246, [R1+0x36c] ;  /* 0x00036c0001f67983 */ /* 0x002ea20000300800 */
[----:B------:R-:W-:-:S03]  /*dbfb0*/  ISETP.LT.AND P6, PT, R151, c[0x0][0x178], !P0 ;  /* 0x00005e0097007a0c */ /* 0x000fc600047c1270 */
[----:B------:R-:W2:Y:S04]  /*dbfc0*/  LDL.LU R183, [R1+0x650] ;  /* 0x0006500001b77983 */ /* 0x000ea80000300800 */
[----:B------:R-:W2:Y:S01]  /*dbfd0*/  LDL.LU R184, [R1+0x470] ;  /* 0x0004700001b87983 */ /* 0x000ea20000300800 */
[----:B------:R-:W-:-:S03]  /*dbfe0*/  IMAD.WIDE R2, R181, 0x4, R6 ;  /* 0x00000004b5027825 */ /* 0x000fc600078e0206 */
[----:B------:R-:W2:Y:S01]  /*dbff0*/  LDL.LU R251, [R1+0x420] ;  /* 0x0004200001fb7983 */ /* 0x000ea20000300800 */
[----:B---3--:R-:W-:-:S03]  /*dc000*/  IMAD.WIDE R176, R181, 0x4, R4 ;  /* 0x00000004b5b07825 */ /* 0x008fc600078e0204 */
[----:B------:R1:W-:Y:S01]  /*dc010*/  @P3 STG.E [R2.64], R187 ;  /* 0x000000bb02003986 */ /* 0x0003e2000c101904 */
[----:B------:R-:W-:-:S03]  /*dc020*/  IMAD.WIDE R178, R180, 0x4, R174 ;  /* 0x00000004b4b27825 */ /* 0x000fc600078e02ae */
[----:B------:R-:W3:Y:S04]  /*dc030*/  LDL.LU R250, [R1+0x3c0] ;  /* 0x0003c00001fa7983 */ /* 0x000ee80000300800 */
[----:B------:R-:W3:Y:S01]  /*dc040*/  LDL.LU R249, [R1+0x654] ;  /* 0x0006540001f97983 */ /* 0x000ee20000300800 */
[----:B-1----:R-:W-:-:S03]  /*dc050*/  IMAD.WIDE R2, R180, 0x4, R172 ;  /* 0x00000004b4027825 */ /* 0x002fc600078e02ac */
[----:B------:R-:W-:Y:S04]  /*dc060*/  @P1 STG.E [R176.64], R243 ;  /* 0x000000f3b0001986 */ /* 0x000fe8000c101904 */
[----:B----4-:R1:W-:Y:S04]  /*dc070*/  @P5 STG.E [R178.64], R247 ;  /* 0x000000f7b2005986 */ /* 0x0103e8000c101904 */
[----:B------:R4:W-:Y:S04]  /*dc080*/  @P6 STG.E [R2.64], R245 ;  /* 0x000000f502006986 */ /* 0x0009e8000c101904 */
[----:B-1----:R-:W3:Y:S04]  /*dc090*/  LDL.LU R247, [R1+0x474] ;  /* 0x0004740001f77983 */ /* 0x002ee80000300800 */
[----:B----4-:R-:W4:Y:S01]  /*dc0a0*/  LDL.LU R245, [R1+0x424] ;  /* 0x0004240001f57983 */ /* 0x010f220000300800 */
[----:B------:R-:W-:Y:S01]  /*dc0b0*/  ISETP.LT.AND P4, PT, R111, c[0x0][0x178], !P0 ;  /* 0x00005e006f007a0c */ /* 0x000fe20004781270 */
[----:B------:R-:W-:-:S12]  /*dc0c0*/  IMAD.WIDE R176, R180, 0x4, R6 ;  /* 0x00000004b4b07825 */ /* 0x000fd800078e0206 */
[----:B--2---:R1:W-:Y:S04]  /*dc0d0*/  @P4 STG.E [R176.64], R244 ;  /* 0x000000f4b0004986 */ /* 0x0043e8000c101904 */
[----:B-1----:R-:W2:Y:S01]  /*dc0e0*/  LDL.LU R244, [R1+0x3c4] ;  /* 0x0003c40001f47983 */ /* 0x002ea20000300800 */
[----:B------:R-:W-:Y:S02]  /*dc0f0*/  ISETP.LT.AND P1, PT, R186, c[0x0][0x178], !P0 ;  /* 0x00005e00ba007a0c */ /* 0x000fe40004721270 */
[----:B------:R-:W-:Y:S02]  /*dc100*/  ISETP.LT.AND P3, PT, R150, c[0x0][0x178], !P2 ;  /* 0x00005e0096007a0c */ /* 0x000fe40005761270 */
[----:B------:R-:W-:Y:S02]  /*dc110*/  ISETP.LT.AND P5, PT, R151, c[0x0][0x178], !P2 ;  /* 0x00005e0097007a0c */ /* 0x000fe400057a1270 */
[----:B------:R-:W-:-:S02]  /*dc120*/  IADD3 R181, R180, c[0x0][0x198], RZ ;  /* 0x00006600b4b57a10 */ /* 0x000fc40007ffe0ff */
[----:B------:R-:W-:Y:S01]  /*dc130*/  IADD3 R178, R252, 0x43, RZ ;  /* 0x00000043fcb27810 */ /* 0x000fe20007ffe0ff */
[----:B------:R-:W-:Y:S01]  /*dc140*/  IMAD.WIDE R2, R180, 0x4, R4 ;  /* 0x00000004b4027825 */ /* 0x000fe200078e0204 */
[----:B------:R-:W-:Y:S01]  /*dc150*/  IADD3 R182, R252, 0x41, RZ ;  /* 0x00000041fcb67810 */ /* 0x000fe20007ffe0ff */
[----:B------:R-:W2:Y:S01]  /*dc160*/  LDL.LU R248, [R1+0x770] ;  /* 0x0007700001f87983 */ /* 0x000ea20000300800 */
[----:B------:R-:W-:Y:S01]  /*dc170*/  ISETP.GE.AND P0, PT, R178, c[0x0][0x17c], PT ;  /* 0x00005f00b2007a0c */ /* 0x000fe20003f06270 */
[----:B------:R-:W-:Y:S01]  /*dc180*/  IMAD.WIDE R176, R181, 0x4, R174 ;  /* 0x00000004b5b07825 */ /* 0x000fe200078e02ae */
[----:B------:R-:W-:Y:S01]  /*dc190*/  ISETP.LT.AND P6, PT, R111, c[0x0][0x178], !P2 ;  /* 0x00005e006f007a0c */ /* 0x000fe200057c1270 */
[----:B------:R-:W2:Y:S02]  /*dc1a0*/  LDL.LU R185, [R1+0x4a0] ;  /* 0x0004a00001b97983 */ /* 0x000ea40000300800 */
[----:B------:R-:W-:Y:S01]  /*dc1b0*/  IMAD.WIDE R178, R181, 0x4, R172 ;  /* 0x00000004b5b27825 */ /* 0x000fe200078e02ac */
[----:B------:R-:W-:Y:S01]  /*dc1c0*/  ISETP.GE.AND P4, PT, R182, c[0x0][0x17c], PT ;  /* 0x00005f00b6007a0c */ /* 0x000fe20003f86270 */
[----:B------:R-:W2:Y:S01]  /*dc1d0*/  LDL.LU R187, [R1+0x450] ;  /* 0x0004500001bb7983 */ /* 0x000ea20000300800 */
[----:B------:R-:W-:-:S03]  /*dc1e0*/  ISETP.LT.AND P2, PT, R186, c[0x0][0x178], !P2 ;  /* 0x00005e00ba007a0c */ /* 0x000fc60005741270 */
[----:B------:R1:W-:Y:S04]  /*dc1f0*/  @P1 STG.E [R2.64], R246 ;  /* 0x000000f602001986 */ /* 0x0003e8000c101904 */
[----:B------:R1:W-:Y:S01]  /*dc200*/  @P3 STG.E [R176.64], R183 ;  /* 0x000000b7b0003986 */ /* 0x0003e2000c101904 */
[----:B------:R-:W-:-:S03]  /*dc210*/  ISETP.LT.AND P3, PT, R151, c[0x0][0x178], !P4 ;  /* 0x00005e0097007a0c */ /* 0x000fc60006761270 */
[----:B------:R3:W-:Y:S01]  /*dc220*/  @P5 STG.E [R178.64], R184 ;  /* 0x000000b8b2005986 */ /* 0x0007e2000c101904 */
[----:B------:R-:W-:Y:S02]  /*dc230*/  ISETP.LT.AND P5, PT, R150, c[0x0][0x178], !P4 ;  /* 0x00005e0096007a0c */ /* 0x000fe400067a1270 */
[----:B------:R-:W-:Y:S01]  /*dc240*/  ISETP.LT.AND P1, PT, R111, c[0x0][0x178], !P4 ;  /* 0x00005e006f007a0c */ /* 0x000fe20006721270 */
[C---:B-1----:R-:W-:Y:S01]  /*dc250*/  IMAD.WIDE R2, R181.reuse, 0x4, R6 ;  /* 0x00000004b5027825 */ /* 0x042fe200078e0206 */
[C---:B------:R-:W-:Y:S01]  /*dc260*/  IADD3 R182, R181.reuse, c[0x0][0x198], RZ ;  /* 0x00006600b5b67a10 */ /* 0x040fe20007ffe0ff */
[----:B------:R-:W2:Y:S01]  /*dc270*/  LDL.LU R243, [R1+0x400] ;  /* 0x0004000001f37983 */ /* 0x000ea20000300800 */
[----:B------:R-:W-:Y:S01]  /*dc280*/  IADD3 R176, R252, 0x42, RZ ;  /* 0x00000042fcb07810 */ /* 0x000fe20007ffe0ff */
[----:B------:R-:W-:Y:S02]  /*dc290*/  IMAD.WIDE R180, R181, 0x4, R4 ;  /* 0x00000004b5b47825 */ /* 0x000fe400078e0204 */
[----:B------:R1:W-:Y:S01]  /*dc2a0*/  @P6 STG.E [R2.64], R251 ;  /* 0x000000fb02006986 */ /* 0x0003e2000c101904 */
[----:B------:R-:W-:Y:S01]  /*dc2b0*/  ISETP.GE.AND P6, PT, R176, c[0x0][0x17c], PT ;  /* 0x00005f00b0007a0c */ /* 0x000fe20003fc6270 */
[----:B------:R-:W-:-:S02]  /*dc2c0*/  IMAD.WIDE R176, R182, 0x4, R172 ;  /* 0x00000004b6b07825 */ /* 0x000fc400078e02ac */
[----:B------:R-:W2:Y:S02]  /*dc2d0*/  LDL.LU R246, [R1+0x774] ;  /* 0x0007740001f67983 */ /* 0x000ea40000300800 */
[C---:B---3--:R-:W-:Y:S02]  /*dc2e0*/  IMAD.WIDE R178, R182.reuse, 0x4, R6 ;  /* 0x00000004b6b27825 */ /* 0x048fe400078e0206 */
[----:B------:R-:W-:Y:S02]  /*dc2f0*/  @P2 STG.E [R180.64], R250 ;  /* 0x000000fab4002986 */ /* 0x000fe4000c101904 */
[----:B-1----:R-:W-:-:S05]  /*dc300*/  IMAD.WIDE R2, R182, 0x4, R174 ;  /* 0x00000004b6027825 */ /* 0x002fca00078e02ae */
[----:B------:R-:W-:Y:S04]  /*dc310*/  @P5 STG.E [R2.64], R249 ;  /* 0x000000f902005986 */ /* 0x000fe8000c101904 */
[----:B------:R1:W-:Y:S04]  /*dc320*/  @P3 STG.E [R176.64], R247 ;  /* 0x000000f7b0003986 */ /* 0x0003e8000c101904 */
[----:B----4-:R3:W-:Y:S04]  /*dc330*/  @P1 STG.E [R178.64], R245 ;  /* 0x000000f5b2001986 */ /* 0x0107e8000c101904 */
[----:B-1----:R-:W4:Y:S04]  /*dc340*/  LDL.LU R247, [R1+0x4a4] ;  /* 0x0004a40001f77983 */ /* 0x002f280000300800 */
[----:B---3--:R-:W3:Y:S01]  /*dc350*/  LDL.LU R245, [R1+0x454] ;  /* 0x0004540001f57983 */ /* 0x008ee20000300800 */
[----:B------:R-:W-:Y:S01]  /*dc360*/  ISETP.LT.AND P4, PT, R186, c[0x0][0x178], !P4 ;  /* 0x00005e00ba007a0c */ /* 0x000fe20006781270 */
[----:B------:R-:W-:-:S12]  /*dc370*/  IMAD.WIDE R180, R182, 0x4, R4 ;  /* 0x00000004b6b47825 */ /* 0x000fd800078e0204 */
[----:B--2---:R1:W-:Y:S04]  /*dc380*/  @P4 STG.E [R180.64], R244 ;  /* 0x000000f4b4004986 */ /* 0x0043e8000c101904 */
[----:B-1----:R-:W2:Y:S01]  /*dc390*/  LDL.LU R244, [R1+0x404] ;  /* 0x0004040001f47983 */ /* 0x002ea20000300800 */
[----:B------:R-:W-:Y:S02]  /*dc3a0*/  ISETP.LT.AND P2, PT, R150, c[0x0][0x178], !P6 ;  /* 0x00005e0096007a0c */ /* 0x000fe40007741270 */
[----:B------:R-:W-:Y:S01]  /*dc3b0*/  ISETP.LT.AND P4, PT, R151, c[0x0][0x178], !P6 ;  /* 0x00005e0097007a0c */ /* 0x000fe20007781270 */
[----:B------:R-:W2:Y:S01]  /*dc3c0*/  LDL.LU R184, [R1+0x7a0] ;  /* 0x0007a00001b87983 */ /* 0x000ea20000300800 */
[----:B------:R-:W-:Y:S02]  /*dc3d0*/  ISETP.LT.AND P3, PT, R111, c[0x0][0x178], !P6 ;  /* 0x00005e006f007a0c */ /* 0x000fe40007761270 */
[----:B------:R-:W-:Y:S01]  /*dc3e0*/  IADD3 R182, R182, c[0x0][0x198], RZ ;  /* 0x00006600b6b67a10 */ /* 0x000fe20007ffe0ff */
[----:B------:R-:W2:Y:S01]  /*dc3f0*/  LDL.LU R251, [R1+0x690] ;  /* 0x0006900001fb7983 */ /* 0x000ea20000300800 */
[----:B------:R-:W-:-:S03]  /*dc400*/  IADD3 R2, R252, 0x44, RZ ;  /* 0x00000044fc027810 */ /* 0x000fc60007ffe0ff */
[----:B------:R-:W-:Y:S01]  /*dc410*/  IMAD.WIDE R178, R182, 0x4, R174 ;  /* 0x00000004b6b27825 */ /* 0x000fe200078e02ae */
[----:B------:R-:W-:Y:S01]  /*dc420*/  ISETP.GE.AND P1, PT, R2, c[0x0][0x17c], PT ;  /* 0x00005f0002007a0c */ /* 0x000fe20003f26270 */
[----:B------:R-:W2:Y:S01]  /*dc430*/  LDL.LU R249, [R1+0x480] ;  /* 0x0004800001f97983 */ /* 0x000ea20000300800 */
        /* <DEDUP_REMOVED lines=9> */
[----:B------:R-:W-:Y:S01]  /*dc4d0*/  ISETP.LT.AND P3, PT, R151, c[0x0][0x178], !P0 ;  /* 0x00005e0097007a0c */ /* 0x000fe20004761270 */
[----:B-1----:R-:W-:Y:S02]  /*dc4e0*/  IMAD.WIDE R178, R182, 0x4, R4 ;  /* 0x00000004b6b27825 */ /* 0x002fe400078e0204 */
[----:B------:R-:W2:Y:S02]  /*dc4f0*/  LDL.LU R248, [R1+0x430] ;  /* 0x0004300001f87983 */ /* 0x000ea40000300800 */
[C---:B------:R-:W-:Y:S02]  /*dc500*/  IMAD.WIDE R2, R180.reuse, 0x4, R174 ;  /* 0x00000004b4027825 */ /* 0x040fe400078e02ae */
[----:B------:R-:W-:Y:S02]  /*dc510*/  @P6 STG.E [R178.64], R243 ;  /* 0x000000f3b2006986 */ /* 0x000fe4000c101904 */
[----:B------:R-:W-:-:S02]  /*dc520*/  IMAD.WIDE R176, R180, 0x4, R172 ;  /* 0x00000004b4b07825 */ /* 0x000fc400078e02ac */
[----:B------:R1:W-:Y:S04]  /*dc530*/  @P5 STG.E [R2.64], R246 ;  /* 0x000000f602005986 */ /* 0x0003e8000c101904 */
[----:B------:R-:W2:Y:S01]  /*dc540*/  LDL.LU R185, [R1+0x7a4] ;  /* 0x0007a40001b97983 */ /* 0x000ea20000300800 */
[----:B-1----:R-:W-:-:S03]  /*dc550*/  IMAD.WIDE R2, R180, 0x4, R6 ;  /* 0x00000004b4027825 */ /* 0x002fc600078e0206 */
[----:B----4-:R-:W-:Y:S04]  /*dc560*/  @P3 STG.E [R176.64], R247 ;  /* 0x000000f7b0003986 */ /* 0x010fe8000c101904 */
[----:B---3--:R1:W-:Y:S04]  /*dc570*/  @P4 STG.E [R2.64], R245 ;  /* 0x000000f502004986 */ /* 0x0083e8000c101904 */
[----:B-1----:R-:W3:Y:S04]  /*dc580*/  LDL.LU R245, [R1+0x694] ;  /* 0x0006940001f57983 */ /* 0x002ee80000300800 */
[----:B------:R-:W4:Y:S01]  /*dc590*/  LDL.LU R246, [R1+0x484] ;  /* 0x0004840001f67983 */ /* 0x000f220000300800 */
[----:B------:R-:W-:-:S02]  /*dc5a0*/  ISETP.LT.AND P5, PT, R186, c[0x0][0x178], !P0 ;  /* 0x00005e00ba007a0c */ /* 0x000fc400047a1270 */
[----:B------:R-:W-:-:S04]  /*dc5b0*/  IADD3 R178, R252, 0x45, RZ ;  /* 0x00000045fcb27810 */ /* 0x000fc80007ffe0ff */
[----:B------:R-:W-:Y:S01]  /*dc5c0*/  ISETP.GE.AND P2, PT, R178, c[0x0][0x17c], PT ;  /* 0x00005f00b2007a0c */ /* 0x000fe20003f46270 */
[----:B------:R-:W-:-:S06]  /*dc5d0*/  IMAD.WIDE R178, R180, 0x4, R4 ;  /* 0x00000004b4b27825 */ /* 0x000fcc00078e0204 */
[----:B--2---:R1:W-:Y:S04]  /*dc5e0*/  @P5 STG.E [R178.64], R244 ;  /* 0x000000f4b2005986 */ /* 0x0043e8000c101904 */
[----:B-1----:R-:W2:Y:S01]  /*dc5f0*/  LDL.LU R244, [R1+0x434] ;  /* 0x0004340001f47983 */ /* 0x002ea20000300800 */
[----:B------:R-:W-:Y:S02]  /*dc600*/  ISETP.LT.AND P6, PT, R150, c[0x0][0x178], !P1 ;  /* 0x00005e0096007a0c */ /* 0x000fe40004fc1270 */
[----:B------:R-:W-:Y:S01]  /*dc610*/  ISETP.LT.AND P0, PT, R151, c[0x0][0x178], !P1 ;  /* 0x00005e0097007a0c */ /* 0x000fe20004f01270 */
[----:B------:R-:W2:Y:S01]  /*dc620*/  LDL.LU R250, [R1+0x8c0] ;  /* 0x0008c00001fa7983 */ /* 0x000ea20000300800 */
[----:B------:R-:W-:Y:S02]  /*dc630*/  IADD3 R181, R180, c[0x0][0x198], RZ ;  /* 0x00006600b4b57a10 */ /* 0x000fe40007ffe0ff */
[----:B------:R-:W-:Y:S01]  /*dc640*/  ISETP.LT.AND P5, PT, R111, c[0x0][0x178], !P1 ;  /* 0x00005e006f007a0c */ /* 0x000fe20004fa1270 */
[----:B------:R-:W2:Y:S01]  /*dc650*/  LDL.LU R187, [R1+0x780] ;  /* 0x0007800001bb7983 */ /* 0x000ea20000300800 */
[----:B------:R-:W-:Y:S01]  /*dc660*/  ISETP.LT.AND P1, PT, R186, c[0x0][0x178], !P1 ;  /* 0x00005e00ba007a0c */ /* 0x000fe20004f21270 */
[C---:B------:R-:W-:Y:S01]  /*dc670*/  IMAD.WIDE R176, R181.reuse, 0x4, R174 ;  /* 0x00000004b5b07825 */ /* 0x040fe200078e02ae */
[----:B------:R-:W-:Y:S01]  /*dc680*/  ISETP.LT.AND P4, PT, R150, c[0x0][0x178], !P2 ;  /* 0x00005e0096007a0c */ /* 0x000fe20005781270 */
[----:B------:R-:W2:Y:S02]  /*dc690*/  LDL.LU R243, [R1+0x670] ;  /* 0x0006700001f37983 */ /* 0x000ea40000300800 */
[----:B------:R-:W-:-:S02]  /*dc6a0*/  IMAD.WIDE R2, R181, 0x4, R172 ;  /* 0x00000004b5027825 */ /* 0x000fc400078e02ac */
[----:B------:R1:W-:Y:S01]  /*dc6b0*/  @P6 STG.E [R176.64], R184 ;  /* 0x000000b8b0006986 */ /* 0x0003e2000c101904 */
[----:B------:R-:W-:-:S03]  /*dc6c0*/  ISETP.LT.AND P6, PT, R151, c[0x0][0x178], !P2 ;  /* 0x00005e0097007a0c */ /* 0x000fc600057c1270 */
[----:B------:R1:W-:Y:S01]  /*dc6d0*/  @P0 STG.E [R2.64], R251 ;  /* 0x000000fb02000986 */ /* 0x0003e2000c101904 */
[----:B------:R-:W-:Y:S02]  /*dc6e0*/  IADD3 R180, R181, c[0x0][0x198], RZ ;  /* 0x00006600b5b47a10 */ /* 0x000fe40007ffe0ff */
[----:B------:R-:W-:Y:S01]  /*dc6f0*/  ISETP.LT.AND P3, PT, R111, c[0x0][0x178], !P2 ;  /* 0x00005e006f007a0c */ /* 0x000fe20005761270 */
[----:B------:R-:W2:Y:S01]  /*dc700*/  LDL.LU R247, [R1+0x460] ;  /* 0x0004600001f77983 */ /* 0x000ea20000300800 */
[----:B-1----:R-:W-:-:S04]  /*dc710*/  IMAD.WIDE R176, R181, 0x4, R4 ;  /* 0x00000004b5b07825 */ /* 0x002fc800078e0204 */
[----:B------:R-:W-:Y:S01]  /*dc720*/  IMAD.WIDE R2, R181, 0x4, R6 ;  /* 0x00000004b5027825 */ /* 0x000fe200078e0206 */
[----:B------:R-:W-:-:S04]  /*dc730*/  IADD3 R179, R252, 0x4d, RZ ;  /* 0x0000004dfcb37810 */ /* 0x000fc80007ffe0ff */
[----:B------:R1:W-:Y:S01]  /*dc740*/  @P5 STG.E [R2.64], R249 ;  /* 0x000000f902005986 */ /* 0x0003e2000c101904 */
[----:B------:R-:W-:-:S03]  /*dc750*/  IADD3 R178, R252, 0x46, RZ ;  /* 0x00000046fcb27810 */ /* 0x000fc60007ffe0ff */
[----:B------:R1:W-:Y:S01]  /*dc760*/  @P1 STG.E [R176.64], R248 ;  /* 0x000000f8b0001986 */ /* 0x0003e2000c101904 */
[----:B------:R-:W-:Y:S01]  /*dc770*/  ISETP.GE.AND P0, PT, R179, c[0x0][0x17c], PT ;  /* 0x00005f00b3007a0c */ /* 0x000fe20003f06270 */
[----:B-1----:R-:W-:-:S04]  /*dc780*/  IMAD.WIDE R2, R180, 0x4, R174 ;  /* 0x00000004b4027825 */ /* 0x002fc800078e02ae */
[----:B------:R-:W-:Y:S01]  /*dc790*/  IMAD.WIDE R176, R180, 0x4, R172 ;  /* 0x00000004b4b07825 */ /* 0x000fe200078e02ac */
[----:B------:R-:W-:Y:S01]  /*dc7a0*/  @P4 STG.E [R2.64], R185 ;  /* 0x000000b902004986 */ /* 0x000fe2000c101904 */
[----:B------:R-:W-:Y:S02]  /*dc7b0*/  ISETP.GE.AND P5, PT, R178, c[0x0][0x17c], PT ;  /* 0x00005f00b2007a0c */ /* 0x000fe40003fa6270 */
[----:B------:R-:W-:Y:S01]  /*dc7c0*/  IMAD.WIDE R178, R180, 0x4, R6 ;  /* 0x00000004b4b27825 */ /* 0x000fe200078e0206 */
[----:B---3--:R1:W-:Y:S04]  /*dc7d0*/  @P6 STG.E [R176.64], R245 ;  /* 0x000000f5b0006986 */ /* 0x0083e8000c101904 */
[----:B----4-:R3:W-:Y:S04]  /*dc7e0*/  @P3 STG.E [R178.64], R246 ;  /* 0x000000f6b2003986 */ /* 0x0107e8000c101904 */
[----:B-1----:R-:W4:Y:S04]  /*dc7f0*/  LDL.LU R245, [R1+0x8c4] ;  /* 0x0008c40001f57983 */ /* 0x002f280000300800 */
[----:B------:R-:W4:Y:S04]  /*dc800*/  LDL.LU R249, [R1+0x784] ;  /* 0x0007840001f97983 */ /* 0x000f280000300800 */
[----:B---3--:R-:W3:Y:S01]  /*dc810*/  LDL.LU R246, [R1+0x674] ;  /* 0x0006740001f67983 */ /* 0x008ee20000300800 */
[----:B------:R-:W-:Y:S01]  /*dc820*/  ISETP.LT.AND P2, PT, R186, c[0x0][0x178], !P2 ;  /* 0x00005e00ba007a0c */ /* 0x000fe20005741270 */
[----:B------:R-:W-:-:S12]  /*dc830*/  IMAD.WIDE R2, R180, 0x4, R4 ;  /* 0x00000004b4027825 */ /* 0x000fd800078e0204 */
[----:B--2---:R1:W-:Y:S04]  /*dc840*/  @P2 STG.E [R2.64], R244 ;  /* 0x000000f402002986 */ /* 0x0043e8000c101904 */
[----:B-1----:R-:W2:Y:S01]  /*dc850*/  LDL.LU R244, [R1+0x464] ;  /* 0x0004640001f47983 */ /* 0x002ea20000300800 */
[----:B------:R-:W-:Y:S02]  /*dc860*/  ISETP.LT.AND P1, PT, R150, c[0x0][0x178], !P5 ;  /* 0x00005e0096007a0c */ /* 0x000fe40006f21270 */
[----:B------:R-:W-:Y:S01]  /*dc870*/  IADD3 R181, R180, c[0x0][0x198], RZ ;  /* 0x00006600b4b57a10 */ /* 0x000fe20007ffe0ff */
[----:B------:R-:W2:Y:S01]  /*dc880*/  LDL.LU R248, [R1+0x9e0] ;  /* 0x0009e00001f87983 */ /* 0x000ea20000300800 */
[----:B------:R-:W-:Y:S02]  /*dc890*/  ISETP.LT.AND P3, PT, R151, c[0x0][0x178], !P5 ;  /* 0x00005e0097007a0c */ /* 0x000fe40006f61270 */
[----:B------:R-:W-:-:S02]  /*dc8a0*/  IADD3 R178, R252, 0x47, RZ ;  /* 0x00000047fcb27810 */ /* 0x000fc40007ffe0ff */
[----:B------:R-:W-:Y:S01]  /*dc8b0*/  ISETP.LT.AND P6, PT, R111, c[0x0][0x178], !P5 ;  /* 0x00005e006f007a0c */ /* 0x000fe20006fc1270 */
[C---:B------:R-:W-:Y:S01]  /*dc8c0*/  IMAD.WIDE R176, R181.reuse, 0x4, R174 ;  /* 0x00000004b5b07825 */ /* 0x040fe200078e02ae */
[----:B------:R-:W-:Y:S01]  /*dc8d0*/  ISETP.GE.AND P4, PT, R178, c[0x0][0x17c], PT ;  /* 0x00005f00b2007a0c */ /* 0x000fe20003f86270 */
[----:B------:R-:W2:Y:S01]  /*dc8e0*/  LDL.LU R185, [R1+0x880] ;  /* 0x0008800001b97983 */ /* 0x000ea20000300800 */
[----:B------:R-:W-:Y:S01]  /*dc8f0*/  ISETP.LT.AND P5, PT, R186, c[0x0][0x178], !P5 ;  /* 0x00005e00ba007a0c */ /* 0x000fe20006fa1270 */
[C---:B------:R-:W-:Y:S02]  /*dc900*/  IMAD.WIDE R2, R181.reuse, 0x4, R172 ;  /* 0x00000004b5027825 */ /* 0x040fe400078e02ac */
[----:B------:R1:W-:Y:S01]  /*dc910*/  @P1 STG.E [R176.64], R250 ;  /* 0x000000fab0001986 */ /* 0x0003e2000c101904 */
[----:B------:R-:W-:Y:S02]  /*dc920*/  ISETP.LT.AND P1, PT, R150, c[0x0][0x178], !P4 ;  /* 0x00005e0096007a0c */ /* 0x000fe40006721270 */
[----:B------:R-:W-:Y:S01]  /*dc930*/  IADD3 R178, R252, 0x48, RZ ;  /* 0x00000048fcb27810 */ /* 0x000fe20007ffe0ff */
[----:B------:R1:W-:Y:S01]  /*dc940*/  @P3 STG.E [R2.64], R187 ;  /* 0x000000bb02003986 */ /* 0x0003e2000c101904 */
[----:B------:R-:W-:-:S02]  /*dc950*/  IADD3 R180, R181, c[0x0][0x198], RZ ;  /* 0x00006600b5b47a10 */ /* 0x000fc40007ffe0ff */
[----:B------:R-:W-:Y:S01]  /*dc960*/  ISETP.LT.AND P3, PT, R151, c[0x0][0x178], !P4 ;  /* 0x00005e0097007a0c */ /* 0x000fe20006761270 */
[C---:B-1----:R-:W-:Y:S01]  /*dc970*/  IMAD.WIDE R176, R181.reuse, 0x4, R6 ;  /* 0x00000004b5b07825 */ /* 0x042fe200078e0206 */
[----:B------:R-:W-:Y:S01]  /*dc980*/  ISETP.GE.AND P2, PT, R178, c[0x0][0x17c], PT ;  /* 0x00005f00b2007a0c */ /* 0x000fe20003f46270 */
[----:B------:R-:W2:Y:S02]  /*dc990*/  LDL.LU R187, [R1+0x750] ;  /* 0x0007500001bb7983 */ /* 0x000ea40000300800 */
[----:B------:R-:W-:Y:S02]  /*dc9a0*/  IMAD.WIDE R178, R181, 0x4, R4 ;  /* 0x00000004b5b27825 */ /* 0x000fe400078e0204 */
[----:B------:R1:W-:Y:S01]  /*dc9b0*/  @P6 STG.E [R176.64], R243 ;  /* 0x000000f3b0006986 */ /* 0x0003e2000c101904 */
[----:B------:R-:W-:Y:S01]  /*dc9c0*/  ISETP.LT.AND P6, PT, R111, c[0x0][0x178], !P4 ;  /* 0x00005e006f007a0c */ /* 0x000fe200067c1270 */
[C---:B------:R-:W-:Y:S02]  /*dc9d0*/  IMAD.WIDE R2, R180.reuse, 0x4, R174 ;  /* 0x00000004b4027825 */ /* 0x040fe400078e02ae */
[----:B------:R1:W-:Y:S04]  /*dc9e0*/  @P5 STG.E [R178.64], R247 ;  /* 0x000000f7b2005986 */ /* 0x0003e8000c101904 */
[----:B-1----:R-:W2:Y:S01]  /*dc9f0*/  LDL.LU R243, [R1+0x4b0] ;  /* 0x0004b00001f37983 */ /* 0x002ea20000300800 */
[----:B------:R-:W-:-:S03]  /*dca00*/  IMAD.WIDE R176, R180, 0x4, R172 ;  /* 0x00000004b4b07825 */ /* 0x000fc600078e02ac */
[----:B------:R-:W2:Y:S04]  /*dca10*/  LDL.LU R247, [R1+0x9e4] ;  /* 0x0009e40001f77983 */ /* 0x000ea80000300800 */
[----:B----4-:R1:W-:Y:S04]  /*dca20*/  @P1 STG.E [R2.64], R245 ;  /* 0x000000f502001986 */ /* 0x0103e8000c101904 */
[----:B------:R-:W-:Y:S04]  /*dca30*/  @P3 STG.E [R176.64], R249 ;  /* 0x000000f9b0003986 */ /* 0x000fe8000c101904 */
[----:B-1----:R-:W4:Y:S01]  /*dca40*/  LDL.LU R245, [R1+0x884] ;  /* 0x0008840001f57983 */ /* 0x002f220000300800 */
[----:B------:R-:W-:-:S05]  /*dca50*/  IMAD.WIDE R2, R180, 0x4, R6 ;  /* 0x00000004b4027825 */ /* 0x000fca00078e0206 */
[----:B---3--:R1:W-:Y:S04]  /*dca60*/  @P6 STG.E [R2.64], R246 ;  /* 0x000000f602006986 */ /* 0x0083e8000c101904 */
[----:B-1----:R-:W3:Y:S01]  /*dca70*/  LDL.LU R246, [R1+0x754] ;  /* 0x0007540001f67983 */ /* 0x002ee20000300800 */
[----:B------:R-:W-:Y:S02]  /*dca80*/  ISETP.LT.AND P4, PT, R186, c[0x0][0x178], !P4 ;  /* 0x00005e00ba007a0c */ /* 0x000fe40006781270 */
[----:B------:R-:W-:-:S04]  /*dca90*/  IADD3 R178, R252, 0x49, RZ ;  /* 0x00000049fcb27810 */ /* 0x000fc80007ffe0ff */
[----:B------:R-:W-:Y:S01]  /*dcaa0*/  ISETP.GE.AND P1, PT, R178, c[0x0][0x17c], PT ;  /* 0x00005f00b2007a0c */ /* 0x000fe20003f26270 */
[----:B------:R-:W-:-:S06]  /*dcab0*/  IMAD.WIDE R178, R180, 0x4, R4 ;  /* 0x00000004b4b27825 */ /* 0x000fcc00078e0204 */
        /* <DEDUP_REMOVED lines=8> */
[----:B------:R-:W-:Y:S01]  /*dcb40*/  ISETP.LT.AND P2, PT, R186, c[0x0][0x178], !P2 ;  /* 0x00005e00ba007a0c */ /* 0x000fe20005741270 */
[----:B------:R-:W2:Y:S01]  /*dcb50*/  LDL.LU R251, [R1+0x860] ;  /* 0x0008600001fb7983 */ /* 0x000ea20000300800 */
[----:B------:R-:W-:Y:S01]  /*dcb60*/  ISETP.LT.AND P6, PT, R151, c[0x0][0x178], !P1 ;  /* 0x00005e0097007a0c */ /* 0x000fe20004fc1270 */
[----:B------:R-:W-:-:S02]  /*dcb70*/  IMAD.WIDE R2, R181, 0x4, R6 ;  /* 0x00000004b5027825 */ /* 0x000fc400078e0206 */
        /* <DEDUP_REMOVED lines=14> */
[----:B-1----:R-:W2:Y:S04]  /*dcc60*/  LDL.LU R247, [R1+0x9d4] ;  /* 0x0009d40001f77983 */ /* 0x002ea80000300800 */
[----:B----4-:R1:W-:Y:S02]  /*dcc70*/  @P6 STG.E [R2.64], R245 ;  /* 0x000000f502006986 */ /* 0x0103e4000c101904 */
[----:B-1----:R-:W-:-:S02]  /*dcc80*/  IMAD.WIDE R2, R180, 0x4, R6 ;  /* 0x00000004b4027825 */ /* 0x002fc400078e0206 */
[----:B------:R-:W4:Y:S04]  /*dcc90*/  LDL.LU R245, [R1+0x864] ;  /* 0x0008640001f57983 */ /* 0x000f280000300800 */
[----:B---3--:R1:W-:Y:S04]  /*dcca0*/  @P2 STG.E [R2.64], R246 ;  /* 0x000000f602002986 */ /* 0x0083e8000c101904 */
[----:B-1----:R-:W3:Y:S01]  /*dccb0*/  LDL.LU R3, [R1+0xa10] ;  /* 0x000a100001037983 */ /* 0x002ee20000300800 */
[----:B------:R-:W-:Y:S01]  /*dccc0*/  ISETP.LT.AND P1, PT, R186, c[0x0][0x178], !P1 ;  /* 0x00005e00ba007a0c */ /* 0x000fe20004f21270 */
[----:B------:R-:W-:-:S12]  /*dccd0*/  IMAD.WIDE R176, R180, 0x4, R4 ;  /* 0x00000004b4b07825 */ /* 0x000fd800078e0204 */
[----:B--2---:R1:W-:Y:S04]  /*dcce0*/  @P1 STG.E [R176.64], R244 ;  /* 0x000000f4b0001986 */ /* 0x0043e8000c101904 */
[----:B-1----:R-:W2:Y:S01]  /*dccf0*/  LDL.LU R244, [R1+0x684] ;  /* 0x0006840001f47983 */ /* 0x002ea20000300800 */
[C---:B------:R-:W-:Y:S02]  /*dcd00*/  IADD3 R182, R252.reuse, 0x4a, RZ ;  /* 0x0000004afcb67810 */ /* 0x040fe40007ffe0ff */
[----:B------:R-:W-:Y:S01]  /*dcd10*/  IADD3 R183, R252, 0x4b, RZ ;  /* 0x0000004bfcb77810 */ /* 0x000fe20007ffe0ff */
[----:B------:R-:W2:Y:S01]  /*dcd20*/  LDL.LU R250, [R1+0xbc0] ;  /* 0x000bc00001fa7983 */ /* 0x000ea20000300800 */
[----:B------:R-:W-:Y:S02]  /*dcd30*/  ISETP.GE.AND P3, PT, R182, c[0x0][0x17c], PT ;  /* 0x00005f00b6007a0c */ /* 0x000fe40003f66270 */
[----:B------:R-:W-:Y:S01]  /*dcd40*/  ISETP.GE.AND P2, PT, R183, c[0x0][0x17c], PT ;  /* 0x00005f00b7007a0c */ /* 0x000fe20003f46270 */
[----:B------:R-:W2:Y:S01]  /*dcd50*/  LDL.LU R249, [R1+0xa00] ;  /* 0x000a000001f97983 */ /* 0x000ea20000300800 */
[----:B------:R-:W-:-:S02]  /*dcd60*/  ISETP.LT.AND P5, PT, R150, c[0x0][0x178], !P3 ;  /* 0x00005e0096007a0c */ /* 0x000fc40005fa1270 */
[----:B------:R-:W-:Y:S01]  /*dcd70*/  ISETP.LT.AND P4, PT, R151, c[0x0][0x178], !P3 ;  /* 0x00005e0097007a0c */ /* 0x000fe20005f81270 */
[----:B------:R-:W2:Y:S01]  /*dcd80*/  LDL.LU R187, [R1+0x8a0] ;  /* 0x0008a00001bb7983 */ /* 0x000ea20000300800 */
[----:B------:R-:W-:Y:S02]  /*dcd90*/  IADD3 R182, R180, c[0x0][0x198], RZ ;  /* 0x00006600b4b67a10 */ /* 0x000fe40007ffe0ff */
        /* <DEDUP_REMOVED lines=54> */
[----:B------:R-:W-:-:S03]  /*dd100*/  IMAD.WIDE R178, R2, 0x4, R172 ;  /* 0x0000000402b27825 */ /* 0x000fc600078e02ac */
[----:B------:R-:W2:Y:S01]  /*dd110*/  LDL.LU R243, [R1+0x790] ;  /* 0x0007900001f37983 */ /* 0x000ea20000300800 */
[----:B------:R-:W-:Y:S01]  /*dd120*/  ISETP.LT.AND P0, PT, R186, c[0x0][0x178], !P0 ;  /* 0x00005e00ba007a0c */ /* 0x000fe20004701270 */
[----:B------:R-:W-:Y:S02]  /*dd130*/  IMAD.WIDE R176, R2, 0x4, R6 ;  /* 0x0000000402b07825 */ /* 0x000fe400078e0206 */
[----:B------:R-:W2:Y:S01]  /*dd140*/  LDL.LU R246, [R1+0xbd4] ;  /* 0x000bd40001f67983 */ /* 0x000ea20000300800 */
[----:B------:R-:W-:Y:S02]  /*dd150*/  IADD3 R3, R252, 0x4f, RZ ;  /* 0x0000004ffc037810 */ /* 0x000fe40007ffe0ff */
        /* <DEDUP_REMOVED lines=19> */
[----:B------:R-:W-:Y:S01]  /*dd290*/  ISETP.LT.AND P5, PT, R150, c[0x0][0x178], !P1 ;  /* 0x00005e0096007a0c */ /* 0x000fe20004fa1270 */
[----:B------:R-:W-:Y:S01]  /*dd2a0*/  IMAD.WIDE R2, R182, 0x4, R6 ;  /* 0x00000004b6027825 */ /* 0x000fe200078e0206 */
[----:B------:R-:W-:-:S03]  /*dd2b0*/  ISETP.LT.AND P3, PT, R151, c[0x0][0x178], !P1 ;  /* 0x00005e0097007a0c */ /* 0x000fc60004f61270 */
[C---:B------:R-:W-:Y:S01]  /*dd2c0*/  IMAD.WIDE R176, R182.reuse, 0x4, R4 ;  /* 0x00000004b6b07825 */ /* 0x040fe200078e0204 */
[----:B-1----:R-:W-:Y:S01]  /*dd2d0*/  IADD3 R180, R182, c[0x0][0x198], RZ ;  /* 0x00006600b6b47a10 */ /* 0x002fe20007ffe0ff */
[----:B------:R-:W2:Y:S01]  /*dd2e0*/  LDL.LU R248, [R1+0x428] ;  /* 0x0004280001f87983 */ /* 0x000ea20000300800 */
[----:B------:R-:W-:-:S03]  /*dd2f0*/  ISETP.LT.AND P0, PT, R111, c[0x0][0x178], !P1 ;  /* 0x00005e006f007a0c */ /* 0x000fc60004f01270 */
[----:B------:R-:W-:Y:S01]  /*dd300*/  IMAD.WIDE R178, R180, 0x4, R174 ;  /* 0x00000004b4b27825 */ /* 0x000fe200078e02ae */
[----:B------:R-:W2:Y:S04]  /*dd310*/  LDL.LU R185, [R1+0x3c8] ;  /* 0x0003c80001b97983 */ /* 0x000ea80000300800 */
[----:B------:R1:W-:Y:S04]  /*dd320*/  @P6 STG.E [R2.64], R187 ;  /* 0x000000bb02006986 */ /* 0x0003e8000c101904 */
[----:B------:R1:W-:Y:S01]  /*dd330*/  @P4 STG.E [R176.64], R243 ;  /* 0x000000f3b0004986 */ /* 0x0003e2000c101904 */
[----:B------:R-:W-:-:S03]  /*dd340*/  ISETP.LT.AND P1, PT, R186, c[0x0][0x178], !P1 ;  /* 0x00005e00ba007a0c */ /* 0x000fc60004f21270 */
[----:B------:R-:W-:Y:S01]  /*dd350*/  @P5 STG.E [R178.64], R246 ;  /* 0x000000f6b2005986 */ /* 0x000fe2000c101904 */
[----:B-1----:R-:W-:-:S04]  /*dd360*/  IMAD.WIDE R2, R180, 0x4, R6 ;  /* 0x00000004b4027825 */ /* 0x002fc800078e0206 */
[----:B------:R-:W-:-:S05]  /*dd370*/  IMAD.WIDE R176, R180, 0x4, R172 ;  /* 0x00000004b4b07825 */ /* 0x000fca00078e02ac */
[----:B----4-:R1:W-:Y:S04]  /*dd380*/  @P3 STG.E [R176.64], R247 ;  /* 0x000000f7b0003986 */ /* 0x0103e8000c101904 */
[----:B---3--:R3:W-:Y:S04]  /*dd390*/  @P0 STG.E [R2.64], R245 ;  /* 0x000000f502000986 */ /* 0x0087e8000c101904 */
[----:B-1----:R-:W4:Y:S04]  /*dd3a0*/  LDL.LU R247, [R1+0x65c] ;  /* 0x00065c0001f77983 */ /* 0x002f280000300800 */
[----:B---3--:R-:W3:Y:S01]  /*dd3b0*/  LDL.LU R245, [R1+0x47c] ;  /* 0x00047c0001f57983 */ /* 0x008ee20000300800 */
[----:B------:R-:W-:-:S03]  /*dd3c0*/  IMAD.WIDE R2, R180, 0x4, R4 ;  /* 0x00000004b4027825 */ /* 0x000fc600078e0204 */
[----:B------:R-:W3:Y:S04]  /*dd3d0*/  LDL.LU R246, [R1+0x42c] ;  /* 0x00042c0001f67983 */ /* 0x000ee80000300800 */
[----:B--2---:R1:W-:Y:S04]  /*dd3e0*/  @P1 STG.E [R2.64], R244 ;  /* 0x000000f402001986 */ /* 0x0043e8000c101904 */
[----:B-1----:R-:W2:Y:S01]  /*dd3f0*/  LDL.LU R244, [R1+0x3cc] ;  /* 0x0003cc0001f47983 */ /* 0x002ea20000300800 */
[C---:B------:R-:W-:Y:S02]  /*dd400*/  IADD3 R181, R252.reuse, 0x50, RZ ;  /* 0x00000050fcb57810 */ /* 0x040fe40007ffe0ff */
[----:B------:R-:W-:Y:S01]  /*dd410*/  IADD3 R182, R252, 0x51, RZ ;  /* 0x00000051fcb67810 */ /* 0x000fe20007ffe0ff */
[----:B------:R-:W2:Y:S01]  /*dd420*/  LDL.LU R250, [R1+0x778] ;  /* 0x0007780001fa7983 */ /* 0x000ea20000300800 */
[----:B------:R-:W-:-:S02]  /*dd430*/  ISETP.GE.AND P6, PT, R181, c[0x0][0x17c], PT ;  /* 0x00005f00b5007a0c */ /* 0x000fc40003fc6270 */
[----:B------:R-:W-:Y:S01]  /*dd440*/  ISETP.GE.AND P3, PT, R182, c[0x0][0x17c], PT ;  /* 0x00005f00b6007a0c */ /* 0x000fe20003f66270 */
[----:B------:R-:W2:Y:S01]  /*dd450*/  LDL.LU R187, [R1+0x4a8] ;  /* 0x0004a80001bb7983 */ /* 0x000ea20000300800 */
[----:B------:R-:W-:Y:S02]  /*dd460*/  ISETP.LT.AND P4, PT, R150, c[0x0][0x178], !P6 ;  /* 0x00005e0096007a0c */ /* 0x000fe40007781270 */
[----:B------:R-:W-:Y:S01]  /*dd470*/  ISETP.LT.AND P5, PT, R151, c[0x0][0x178], !P6 ;  /* 0x00005e0097007a0c */ /* 0x000fe200077a1270 */
[----:B------:R-:W2:Y:S01]  /*dd480*/  LDL.LU R243, [R1+0x458] ;  /* 0x0004580001f37983 */ /* 0x000ea20000300800 */
[----:B------:R-:W-:Y:S02]  /*dd490*/  IADD3 R181, R180, c[0x0][0x198], RZ ;  /* 0x00006600b4b57a10 */ /* 0x000fe40007ffe0ff */
        /* <DEDUP_REMOVED lines=121> */
[----:B------:R-:W-:Y:S01]  /*ddc30*/  @P5 STG.E [R178.64], R250 ;  /* 0x000000fab2005986 */ /* 0x000fe2000c101904 */
[----:B------:R-:W-:-:S03]  /*ddc40*/  ISETP.LT.AND P2, PT, R186, c[0x0][0x178], !P2 ;  /* 0x00005e00ba007a0c */ /* 0x000fc60005741270 */
[----:B------:R1:W-:Y:S01]  /*ddc50*/  @P4 STG.E [R180.64], R248 ;  /* 0x000000f8b4004986 */ /* 0x0003e2000c101904 */
[----:B------:R-:W-:Y:S02]  /*ddc60*/  ISETP.LT.AND P4, PT, R150, c[0x0][0x178], !P3 ;  /* 0x00005e0096007a0c */ /* 0x000fe40005f81270 */
[----:B------:R-:W-:Y:S02]  /*ddc70*/  ISETP.LT.AND P6, PT, R151, c[0x0][0x178], !P3 ;  /* 0x00005e0097007a0c */ /* 0x000fe40005fc1270 */
[----:B------:R-:W-:Y:S01]  /*ddc80*/  ISETP.LT.AND P1, PT, R186, c[0x0][0x178], !P3 ;  /* 0x00005e00ba007a0c */ /* 0x000fe20005f21270 */
[----:B------:R-:W-:Y:S01]  /*ddc90*/  IMAD.WIDE R2, R183, 0x4, R4 ;  /* 0x00000004b7027825 */ /* 0x000fe200078e0204 */
[----:B------:R-:W-:Y:S02]  /*ddca0*/  ISETP.LT.AND P3, PT, R111, c[0x0][0x178], !P3 ;  /* 0x00005e006f007a0c */ /* 0x000fe40005f61270 */
[----:B-1----:R-:W-:Y:S02]  /*ddcb0*/  IADD3 R181, R183, c[0x0][0x198], RZ ;  /* 0x00006600b7b57a10 */ /* 0x002fe40007ffe0ff */
[----:B------:R1:W-:Y:S03]  /*ddcc0*/  @P2 STG.E [R2.64], R243 ;  /* 0x000000f302002986 */ /* 0x0003e6000c101904 */
[----:B------:R-:W-:-:S04]  /*ddcd0*/  IMAD.WIDE R176, R181, 0x4, R174 ;  /* 0x00000004b5b07825 */ /* 0x000fc800078e02ae */
[C---:B------:R-:W-:Y:S01]  /*ddce0*/  IMAD.WIDE R178, R181.reuse, 0x4, R172 ;  /* 0x00000004b5b27825 */ /* 0x040fe200078e02ac */
[----:B-1----:R-:W2:Y:S03]  /*ddcf0*/  LDL.LU R243, [R1+0x4b8] ;  /* 0x0004b80001f37983 */ /* 0x002ea60000300800 */
[C---:B------:R-:W-:Y:S01]  /*ddd00*/  IMAD.WIDE R2, R181.reuse, 0x4, R6 ;  /* 0x00000004b5027825 */ /* 0x040fe200078e0206 */
[----:B----4-:R1:W-:Y:S04]  /*ddd10*/  @P4 STG.E [R176.64], R247 ;  /* 0x000000f7b0004986 */ /* 0x0103e8000c101904 */
[----:B---3--:R3:W-:Y:S04]  /*ddd20*/  @P6 STG.E [R178.64], R245 ;  /* 0x000000f5b2006986 */ /* 0x0087e8000c101904 */
[----:B-1----:R-:W4:Y:S01]  /*ddd30*/  LDL.LU R247, [R1+0x9ec] ;  /* 0x0009ec0001f77983 */ /* 0x002f220000300800 */
[----:B------:R-:W-:-:S03]  /*ddd40*/  IMAD.WIDE R176, R181, 0x4, R4 ;  /* 0x00000004b5b07825 */ /* 0x000fc600078e0204 */
[----:B---3--:R-:W3:Y:S04]  /*ddd50*/  LDL.LU R245, [R1+0x88c] ;  /* 0x00088c0001f57983 */ /* 0x008ee80000300800 */
        /* <DEDUP_REMOVED lines=167> */
[C---:B------:R-:W-:Y:S01]  /*de7d0*/  IMAD.WIDE R2, R181.reuse, 0x4, R174 ;  /* 0x00000004b5027825 */ /* 0x040fe200078e02ae */
[----:B------:R-:W-:Y:S02]  /*de7e0*/  IADD3 R178, R252, 0x62, RZ ;  /* 0x00000062fcb27810 */ /* 0x000fe40007ffe0ff */
[----:B------:R-:W-:Y:S01]  /*de7f0*/  ISETP.LT.AND P5, PT, R150, c[0x0][0x178], !P2 ;  /* 0x00005e0096007a0c */ /* 0x000fe200057a1270 */
[C---:B------:R-:W-:Y:S01]  /*de800*/  IMAD.WIDE R176, R181.reuse, 0x4, R172 ;  /* 0x00000004b5b07825 */ /* 0x040fe200078e02ac */
[----:B------:R1:W-:Y:S01]  /*de810*/  @P1 STG.E [R2.64], R250 ;  /* 0x000000fa02001986 */ /* 0x0003e2000c101904 */
[----:B------:R-:W-:-:S02]  /*de820*/  IADD3 R180, R181, c[0x0][0x198], RZ ;  /* 0x00006600b5b47a10 */ /* 0x000fc40007ffe0ff */
[----:B------:R-:W-:Y:S01]  /*de830*/  ISETP.GE.AND P1, PT, R178, c[0x0][0x17c], PT ;  /* 0x00005f00b2007a0c */ /* 0x000fe20003f26270 */
[----:B------:R-:W-:Y:S01]  /*de840*/  IMAD.WIDE R178, R181, 0x4, R4 ;  /* 0x00000004b5b27825 */ /* 0x000fe200078e0204 */
        /* <DEDUP_REMOVED lines=38> */
[C---:B------:R-:W-:Y:S02]  /*deab0*/  IADD3 R182, R181.reuse, c[0x0][0x198], RZ ;  /* 0x00006600b5b67a10 */ /* 0x040fe40007ffe0ff */
        /* <DEDUP_REMOVED lines=103> */
[----:B------:R-:W-:Y:S01]  /*df130*/  IADD3 R181, R252, 0x6b, RZ ;  /* 0x0000006bfcb57810 */ /* 0x000fe20007ffe0ff */
[----:B------:R-:W-:Y:S01]  /*df140*/  IMAD.WIDE R176, R180, 0x4, R172 ;  /* 0x00000004b4b07825 */ /* 0x000fe200078e02ac */
[----:B------:R-:W-:Y:S01]  /*df150*/  ISETP.LT.AND P1, PT, R186, c[0x0][0x178], !P1 ;  /* 0x00005e00ba007a0c */ /* 0x000fe20004f21270 */
[----:B----4-:R1:W-:Y:S01]  /*df160*/  @P5 STG.E [R178.64], R251 ;  /* 0x000000fbb2005986 */ /* 0x0103e2000c101904 */
[----:B------:R-:W-:Y:S01]  /*df170*/  ISETP.LT.AND P4, PT, R150, c[0x0][0x178], !P6 ;  /* 0x00005e0096007a0c */ /* 0x000fe20007781270 */
[----:B------:R-:W-:Y:S01]  /*df180*/  IMAD.WIDE R2, R180, 0x4, R6 ;  /* 0x00000004b4027825 */ /* 0x000fe200078e0206 */
[----:B------:R-:W-:Y:S01]  /*df190*/  ISETP.LT.AND P5, PT, R151, c[0x0][0x178], !P6 ;  /* 0x00005e0097007a0c */ /* 0x000fe200077a1270 */
[----:B------:R-:W4:Y:S01]  /*df1a0*/  LDL.LU R185, [R1+0xf80] ;  /* 0x000f800001b97983 */ /* 0x000f220000300800 */
[----:B------:R-:W-:-:S02]  /*df1b0*/  ISETP.GE.AND P2, PT, R181, c[0x0][0x17c], PT ;  /* 0x00005f00b5007a0c */ /* 0x000fc40003f46270 */
[----:B------:R-:W-:Y:S01]  /*df1c0*/  IADD3 R181, R180, c[0x0][0x198], RZ ;  /* 0x00006600b4b57a10 */ /* 0x000fe20007ffe0ff */
[----:B------:R1:W-:Y:S04]  /*df1d0*/  @P3 STG.E [R176.64], R248 ;  /* 0x000000f8b0003986 */ /* 0x0003e8000c101904 */
[C---:B-1----:R-:W-:Y:S01]  /*df1e0*/  IMAD.WIDE R178, R181.reuse, 0x4, R172 ;  /* 0x00000004b5b27825 */ /* 0x042fe200078e02ac */
[----:B------:R1:W-:Y:S03]  /*df1f0*/  @P0 STG.E [R2.64], R187 ;  /* 0x000000bb02000986 */ /* 0x0003e6000c101904 */
[----:B------:R-:W-:-:S04]  /*df200*/  IMAD.WIDE R176, R181, 0x4, R174 ;  /* 0x00000004b5b07825 */ /* 0x000fc800078e02ae */
        /* <DEDUP_REMOVED lines=21> */
[----:B------:R-:W-:Y:S02]  /*df360*/  ISETP.LT.AND P1, PT, R151, c[0x0][0x178], !P3 ;  /* 0x00005e0097007a0c */ /* 0x000fe40005f21270 */
[----:B------:R-:W-:Y:S02]  /*df370*/  ISETP.LT.AND P4, PT, R111, c[0x0][0x178], !P3 ;  /* 0x00005e006f007a0c */ /* 0x000fe40005f81270 */
[----:B------:R-:W-:Y:S01]  /*df380*/  ISETP.GE.AND P0, PT, R178, c[0x0][0x17c], PT ;  /* 0x00005f00b2007a0c */ /* 0x000fe20003f06270 */
[----:B------:R-:W-:Y:S01]  /*df390*/  IMAD.WIDE R178, R180, 0x4, R174 ;  /* 0x00000004b4b27825 */ /* 0x000fe200078e02ae */
[----:B------:R-:W-:Y:S01]  /*df3a0*/  ISETP.LT.AND P3, PT, R186, c[0x0][0x178], !P3 ;  /* 0x00005e00ba007a0c */ /* 0x000fe20005f61270 */
[----:B------:R-:W3:Y:S01]  /*df3b0*/  LDL.LU R248, [R1+0x1170] ;  /* 0x0011700001f87983 */ /* 0x000ee20000300800 */
[----:B------:R-:W-:Y:S01]  /*df3c0*/  ISETP.LT.AND P6, PT, R150, c[0x0][0x178], !P2 ;  /* 0x00005e0096007a0c */ /* 0x000fe200057c1270 */
[----:B------:R-:W-:-:S02]  /*df3d0*/  IMAD.WIDE R2, R180, 0x4, R172 ;  /* 0x00000004b4027825 */ /* 0x000fc400078e02ac */
[----:B------:R1:W-:Y:S01]  /*df3e0*/  @P5 STG.E [R178.64], R250 ;  /* 0x000000fab2005986 */ /* 0x0003e2000c101904 */
[----:B------:R-:W-:Y:S01]  /*df3f0*/  ISETP.LT.AND P5, PT, R151, c[0x0][0x178], !P2 ;  /* 0x00005e0097007a0c */ /* 0x000fe200057a1270 */
[C---:B------:R-:W-:Y:S01]  /*df400*/  IMAD.WIDE R176, R180.reuse, 0x4, R6 ;  /* 0x00000004b4b07825 */ /* 0x040fe200078e0206 */
[----:B------:R-:W-:Y:S01]  /*df410*/  IADD3 R181, R180, c[0x0][0x198], RZ ;  /* 0x00006600b4b57a10 */ /* 0x000fe20007ffe0ff */
[----:B------:R4:W-:Y:S04]  /*df420*/  @P1 STG.E [R2.64], R249 ;  /* 0x000000f902001986 */ /* 0x0009e8000c101904 */
[----:B----4-:R4:W-:Y:S04]  /*df430*/  @P4 STG.E [R176.64], R185 ;  /* 0x000000b9b0004986 */ /* 0x0109e8000c101904 */
        /* <DEDUP_REMOVED lines=224> */
[----:B------:R-:W-:Y:S02]  /*e0240*/  ISETP.LT.AND P3, PT, R111, c[0x0][0x178], !P2 ;  /* 0x00005e006f007a0c */ /* 0x000fe40005761270 */
[----:B------:R-:W-:Y:S01]  /*e0250*/  IADD3 R178, R252, 0x7f, RZ ;  /* 0x0000007ffcb27810 */ /* 0x000fe20007ffe0ff */
[----:B------:R-:W2:Y:S01]  /*e0260*/  LDL.LU R247, [R1+0xbf8] ;  /* 0x000bf80001f77983 */ /* 0x000ea20000300800 */
[----:B-1----:R-:W-:-:S04]  /*e0270*/  IMAD.WIDE R176, R181, 0x4, R4 ;  /* 0x00000004b5b07825 */ /* 0x002fc800078e0204 */
[C---:B------:R-:W-:Y:S01]  /*e0280*/  IMAD.WIDE R2, R181.reuse, 0x4, R6 ;  /* 0x00000004b5027825 */ /* 0x040fe200078e0206 */
[----:B------:R-:W-:-:S04]  /*e0290*/  IADD3 R181, R181, c[0x0][0x198], RZ ;  /* 0x00006600b5b57a10 */ /* 0x000fc80007ffe0ff */
        /* <DEDUP_REMOVED lines=8> */
[C---:B------:R-:W-:Y:S01]  /*e0320*/  IMAD.WIDE R178, R181.reuse, 0x4, R6 ;  /* 0x00000004b5b27825 */ /* 0x040fe200078e0206 */
        /* <DEDUP_REMOVED lines=36> */
[----:B-1----:R-:W2:Y:S04]  /*e0570*/  LDL.LU R247, [R1+0x118c] ;  /* 0x00118c0001f77983 */ /* 0x002ea80000300800 */
        /* <DEDUP_REMOVED lines=143> */
[----:B------:R1:W-:Y:S04]  /*e0e70*/  @P6 STG.E [R2.64], R187 ;  /* 0x000000bb02006986 */ /* 0x0003e8000c101904 */
[----:B------:R1:W-:Y:S01]  /*e0e80*/  @P4 STG.E [R176.64], R243 ;  /* 0x000000f3b0004986 */ /* 0x0003e2000c101904 */
[----:B------:R-:W-:-:S03]  /*e0e90*/  ISETP.LT.AND P1, PT, R186, c[0x0][0x178], !P1 ;  /* 0x00005e00ba007a0c */ /* 0x000fc60004f21270 */
[----:B------:R-:W-:Y:S01]  /*e0ea0*/  @P5 STG.E [R178.64], R246 ;  /* 0x000000f6b2005986 */ /* 0x000fe2000c101904 */
[----:B-1----:R-:W-:-:S03]  /*e0eb0*/  IMAD.WIDE R2, R180, 0x4, R6 ;  /* 0x00000004b4027825 */ /* 0x002fc600078e0206 */
[----:B------:R-:W2:Y:S01]  /*e0ec0*/  LDL.LU R185, [R1+0x620] ;  /* 0x0006200001b97983 */ /* 0x000ea20000300800 */
        /* <DEDUP_REMOVED lines=19> */
[----:B------:R-:W-:Y:S02]  /*e1000*/  IADD3 R182, R252, 0x83, RZ ;  /* 0x00000083fcb67810 */ /* 0x000fe40007ffe0ff */
[----:B------:R-:W-:Y:S01]  /*e1010*/  ISETP.LT.AND P0, PT, R111, c[0x0][0x178], !P6 ;  /* 0x00005e006f007a0c */ /* 0x000fe20007701270 */
[----:B------:R-:W-:Y:S01]  /*e1020*/  IMAD.WIDE R176, R181, 0x4, R174 ;  /* 0x00000004b5b07825 */ /* 0x000fe200078e02ae */
[----:B------:R-:W-:-:S03]  /*e1030*/  ISETP.GE.AND P3, PT, R182, c[0x0][0x17c], PT ;  /* 0x00005f00b6007a0c */ /* 0x000fc60003f66270 */
[----:B------:R-:W-:Y:S01]  /*e1040*/  IMAD.WIDE R178, R181, 0x4, R172 ;  /* 0x00000004b5b27825 */ /* 0x000fe200078e02ac */
[----:B------:R-:W-:Y:S01]  /*e1050*/  @P4 STG.E [R176.64], R251 ;  /* 0x000000fbb0004986 */ /* 0x000fe2000c101904 */
[----:B------:R-:W-:-:S03]  /*e1060*/  ISETP.LT.AND P6, PT, R186, c[0x0][0x178], !P6 ;  /* 0x00005e00ba007a0c */ /* 0x000fc600077c1270 */
[----:B------:R1:W-:Y:S01]  /*e1070*/  @P5 STG.E [R178.64], R249 ;  /* 0x000000f9b2005986 */ /* 0x0003e2000c101904 */
[----:B------:R-:W-:Y:S01]  /*e1080*/  ISETP.LT.AND P5, PT, R150, c[0x0][0x178], !P3 ;  /* 0x00005e0096007a0c */ /* 0x000fe20005fa1270 */
[C---:B------:R-:W-:Y:S01]  /*e1090*/  IMAD.WIDE R2, R181.reuse, 0x4, R6 ;  /* 0x00000004b5027825 */ /* 0x040fe200078e0206 */
[----:B------:R-:W-:Y:S02]  /*e10a0*/  IADD3 R180, R181, c[0x0][0x198], RZ ;  /* 0x00006600b5b47a10 */ /* 0x000fe40007ffe0ff */
[----:B------:R-:W-:Y:S02]  /*e10b0*/  ISETP.LT.AND P1, PT, R151, c[0x0][0x178], !P3 ;  /* 0x00005e0097007a0c */ /* 0x000fe40005f21270 */
[----:B------:R-:W-:Y:S01]  /*e10c0*/  ISETP.LT.AND P4, PT, R111, c[0x0][0x178], !P3 ;  /* 0x00005e006f007a0c */ /* 0x000fe20005f81270 */
[----:B------:R1:W-:Y:S02]  /*e10d0*/  @P0 STG.E [R2.64], R248 ;  /* 0x000000f802000986 */ /* 0x0003e4000c101904 */
[----:B-1----:R-:W-:Y:S01]  /*e10e0*/  IADD3 R178, R252, 0x87, RZ ;  /* 0x00000087fcb27810 */ /* 0x002fe20007ffe0ff */
[----:B------:R-:W-:-:S03]  /*e10f0*/  IMAD.WIDE R176, R181, 0x4, R4 ;  /* 0x00000004b5b07825 */ /* 0x000fc600078e0204 */
[----:B------:R-:W-:Y:S01]  /*e1100*/  ISETP.GE.AND P0, PT, R178, c[0x0][0x17c], PT ;  /* 0x00005f00b2007a0c */ /* 0x000fe20003f06270 */
[----:B------:R-:W-:Y:S01]  /*e1110*/  IMAD.WIDE R178, R180, 0x4, R174 ;  /* 0x00000004b4b27825 */ /* 0x000fe200078e02ae */
[----:B------:R1:W-:Y:S01]  /*e1120*/  @P6 STG.E [R176.64], R185 ;  /* 0x000000b9b0006986 */ /* 0x0003e2000c101904 */
[----:B------:R-:W-:Y:S02]  /*e1130*/  ISETP.LT.AND P3, PT, R186, c[0x0][0x178], !P3 ;  /* 0x00005e00ba007a0c */ /* 0x000fe40005f61270 */
[----:B------:R-:W-:-:S04]  /*e1140*/  IMAD.WIDE R2, R180, 0x4, R172 ;  /* 0x00000004b4027825 */ /* 0x000fc800078e02ac */
[C---:B-1----:R-:W-:Y:S01]  /*e1150*/  IMAD.WIDE R176, R180.reuse, 0x4, R6 ;  /* 0x00000004b4b07825 */ /* 0x042fe200078e0206 */
[----:B----4-:R1:W-:Y:S04]  /*e1160*/  @P5 STG.E [R178.64], R247 ;  /* 0x000000f7b2005986 */ /* 0x0103e8000c101904 */
[----:B---3--:R3:W-:Y:S04]  /*e1170*/  @P1 STG.E [R2.64], R245 ;  /* 0x000000f502001986 */ /* 0x0087e8000c101904 */
[----:B-1----:R-:W4:Y:S04]  /*e1180*/  LDL.LU R247, [R1+0x720] ;  /* 0x0007200001f77983 */ /* 0x002f280000300800 */
[----:B---3--:R-:W3:Y:S01]  /*e1190*/  LDL.LU R245, [R1+0x1234] ;  /* 0x0012340001f57983 */ /* 0x008ee20000300800 */
[----:B------:R-:W-:-:S03]  /*e11a0*/  IMAD.WIDE R2, R180, 0x4, R4 ;  /* 0x00000004b4027825 */ /* 0x000fc600078e0204 */
[----:B------:R1:W-:Y:S04]  /*e11b0*/  @P4 STG.E [R176.64], R246 ;  /* 0x000000f6b0004986 */ /* 0x0003e8000c101904 */
[----:B------:R-:W3:Y:S04]  /*e11c0*/  LDL.LU R248, [R1+0x1114] ;  /* 0x0011140001f87983 */ /* 0x000ee80000300800 */
[----:B-1----:R-:W3:Y:S04]  /*e11d0*/  LDL.LU R246, [R1+0xb84] ;  /* 0x000b840001f67983 */ /* 0x002ee80000300800 */
[----:B--2---:R1:W-:Y:S04]  /*e11e0*/  @P3 STG.E [R2.64], R244 ;  /* 0x000000f402003986 */ /* 0x0043e8000c101904 */
[----:B-1----:R-:W2:Y:S01]  /*e11f0*/  LDL.LU R244, [R1+0x724] ;  /* 0x0007240001f47983 */ /* 0x002ea20000300800 */
[----:B------:R-:W-:-:S02]  /*e1200*/  ISETP.LT.AND P6, PT, R150, c[0x0][0x178], !P2 ;  /* 0x00005e0096007a0c */ /* 0x000fc400057c1270 */
[----:B------:R-:W-:Y:S01]  /*e1210*/  ISETP.LT.AND P5, PT, R151, c[0x0][0x178], !P2 ;  /* 0x00005e0097007a0c */ /* 0x000fe200057a1270 */
[----:B------:R-:W2:Y:S01]  /*e1220*/  LDL.LU R249, [R1+0x1270] ;  /* 0x0012700001f97983 */ /* 0x000ea20000300800 */
[----:B------:R-:W-:Y:S02]  /*e1230*/  IADD3 R181, R180, c[0x0][0x198], RZ ;  /* 0x00006600b4b57a10 */ /* 0x000fe40007ffe0ff */
[----:B------:R-:W-:Y:S01]  /*e1240*/  IADD3 R182, R252, 0x85, RZ ;  /* 0x00000085fcb67810 */ /* 0x000fe20007ffe0ff */
[----:B------:R-:W2:Y:S01]  /*e1250*/  LDL.LU R185, [R1+0x1200] ;  /* 0x0012000001b97983 */ /* 0x000ea20000300800 */
[----:B------:R-:W-:Y:S01]  /*e1260*/  ISETP.LT.AND P1, PT, R111, c[0x0][0x178], !P2 ;  /* 0x00005e006f007a0c */ /* 0x000fe20005721270 */
[C---:B------:R-:W-:Y:S01]  /*e1270*/  IMAD.WIDE R176, R181.reuse, 0x4, R174 ;  /* 0x00000004b5b07825 */ /* 0x040fe200078e02ae */
[----:B------:R-:W-:Y:S02]  /*e1280*/  ISETP.GE.AND P4, PT, R182, c[0x0][0x17c], PT ;  /* 0x00005f00b6007a0c */ /* 0x000fe40003f86270 */
[----:B------:R-:W-:Y:S01]  /*e1290*/  ISETP.LT.AND P2, PT, R186, c[0x0][0x178], !P2 ;  /* 0x00005e00ba007a0c */ /* 0x000fe20005741270 */
[----:B------:R-:W-:Y:S01]  /*e12a0*/  IMAD.WIDE R178, R181, 0x4, R172 ;  /* 0x00000004b5b27825 */ /* 0x000fe200078e02ac */
[----:B------:R1:W-:Y:S01]  /*e12b0*/  @P6 STG.E [R176.64], R250 ;  /* 0x000000fab0006986 */ /* 0x0003e2000c101904 */
[----:B------:R-:W-:-:S02]  /*e12c0*/  ISETP.LT.AND P6, PT, R150, c[0x0][0x178], !P4 ;  /* 0x00005e0096007a0c */ /* 0x000fc400067c1270 */
[----:B------:R-:W-:Y:S01]  /*e12d0*/  ISETP.LT.AND P3, PT, R151, c[0x0][0x178], !P4 ;  /* 0x00005e0097007a0c */ /* 0x000fe20006761270 */
[----:B------:R1:W-:Y:S01]  /*e12e0*/  @P5 STG.E [R178.64], R187 ;  /* 0x000000bbb2005986 */ /* 0x0003e2000c101904 */
[----:B------:R-:W-:Y:S01]  /*e12f0*/  ISETP.LT.AND P5, PT, R111, c[0x0][0x178], !P4 ;  /* 0x00005e006f007a0c */ /* 0x000fe200067a1270 */
[C---:B------:R-:W-:Y:S01]  /*e1300*/  IMAD.WIDE R2, R181.reuse, 0x4, R4 ;  /* 0x00000004b5027825 */ /* 0x040fe200078e0204 */
[----:B------:R-:W-:-:S03]  /*e1310*/  IADD3 R180, R181, c[0x0][0x198], RZ ;  /* 0x00006600b5b47a10 */ /* 0x000fc60007ffe0ff */
[----:B-1----:R-:W-:Y:S01]  /*e1320*/  IMAD.WIDE R176, R181, 0x4, R6 ;  /* 0x00000004b5b07825 */ /* 0x002fe200078e0206 */
[----:B------:R-:W-:Y:S01]  /*e1330*/  ISETP.LT.AND P4, PT, R186, c[0x0][0x178], !P4 ;  /* 0x00005e00ba007a0c */ /* 0x000fe20006781270 */
[----:B------:R-:W2:Y:S02]  /*e1340*/  LDL.LU R187, [R1+0xf40] ;  /* 0x000f400001bb7983 */ /* 0x000ea40000300800 */
[C---:B------:R-:W-:Y:S02]  /*e1350*/  IMAD.WIDE R178, R180.reuse, 0x4, R174 ;  /* 0x00000004b4b27825 */ /* 0x040fe400078e02ae */
[----:B------:R1:W-:Y:S04]  /*e1360*/  @P1 STG.E [R176.64], R243 ;  /* 0x000000f3b0001986 */ /* 0x0003e8000c101904 */
[----:B-1----:R-:W2:Y:S01]  /*e1370*/  LDL.LU R243, [R1+0x9a0] ;  /* 0x0009a00001f37983 */ /* 0x002ea20000300800 */
[----:B------:R-:W-:-:S03]  /*e1380*/  IMAD.WIDE R176, R180, 0x4, R172 ;  /* 0x00000004b4b07825 */ /* 0x000fc600078e02ac */
        /* <DEDUP_REMOVED lines=11> */
[----:B------:R-:W-:-:S02]  /*e1440*/  IADD3 R182, R252, 0x86, RZ ;  /* 0x00000086fcb67810 */ /* 0x000fc40007ffe0ff */
[----:B------:R-:W-:Y:S01]  /*e1450*/  IADD3 R180, R180, c[0x0][0x198], RZ ;  /* 0x00006600b4b47a10 */ /* 0x000fe20007ffe0ff */
[----:B------:R-:W2:Y:S01]  /*e1460*/  LDL.LU R251, [R1+0x12a0] ;  /* 0x0012a00001fb7983 */ /* 0x000ea20000300800 */
[----:B------:R-:W-:-:S03]  /*e1470*/  ISETP.GE.AND P1, PT, R182, c[0x0][0x17c], PT ;  /* 0x00005f00b6007a0c */ /* 0x000fc60003f26270 */
[----:B------:R-:W-:Y:S01]  /*e1480*/  IMAD.WIDE R2, R180, 0x4, R174 ;  /* 0x00000004b4027825 */ /* 0x000fe200078e02ae */
[----:B------:R-:W-:Y:S01]  /*e1490*/  ISETP.LT.AND P2, PT, R150, c[0x0][0x178], !P1 ;  /* 0x00005e0096007a0c */ /* 0x000fe20004f41270 */
[----:B------:R-:W2:Y:S01]  /*e14a0*/  LDL.LU R250, [R1+0x1250] ;  /* 0x0012500001fa7983 */ /* 0x000ea20000300800 */
[----:B------:R-:W-:Y:S02]  /*e14b0*/  ISETP.LT.AND P3, PT, R151, c[0x0][0x178], !P1 ;  /* 0x00005e0097007a0c */ /* 0x000fe40004f61270 */
[----:B------:R-:W-:Y:S01]  /*e14c0*/  ISETP.LT.AND P4, PT, R111, c[0x0][0x178], !P1 ;  /* 0x00005e006f007a0c */ /* 0x000fe20004f81270 */
[----:B------:R-:W-:Y:S01]  /*e14d0*/  IMAD.WIDE R176, R180, 0x4, R172 ;  /* 0x00000004b4b07825 */ /* 0x000fe200078e02ac */
[----:B------:R-:W-:Y:S01]  /*e14e0*/  ISETP.LT.AND P1, PT, R186, c[0x0][0x178], !P1 ;  /* 0x00005e00ba007a0c */ /* 0x000fe20004f21270 */
[----:B------:R-:W2:Y:S01]  /*e14f0*/  LDL.LU R248, [R1+0x11f0] ;  /* 0x0011f00001f87983 */ /* 0x000ea20000300800 */
[----:B------:R-:W-:Y:S02]  /*e1500*/  ISETP.LT.AND P6, PT, R150, c[0x0][0x178], !P0 ;  /* 0x00005e0096007a0c */ /* 0x000fe400047c1270 */
[----:B------:R-:W-:-:S03]  /*e1510*/  ISETP.LT.AND P5, PT, R151, c[0x0][0x178], !P0 ;  /* 0x00005e0097007a0c */ /* 0x000fc600047a1270 */
        /* <DEDUP_REMOVED lines=47> */
[----:B------:R-:W-:-:S05]  /*e1810*/  IADD3 R181, R183, c[0x0][0x198], RZ ;  /* 0x00006600b7b57a10 */ /* 0x000fca0007ffe0ff */
[C---:B------:R-:W-:Y:S01]  /*e1820*/  IMAD.WIDE R2, R181.reuse, 0x4, R174 ;  /* 0x00000004b5027825 */ /* 0x040fe200078e02ae */
[----:B------:R1:W-:Y:S03]  /*e1830*/  @P2 STG.E [R178.64], R243 ;  /* 0x000000f3b2002986 */ /* 0x0003e6000c101904 */
        /* <DEDUP_REMOVED lines=401> */
[----:B-1----:R-:W3:Y:S01]  /*e3150*/  LDL.LU R246, [R1+0x126c] ;  /* 0x00126c0001f67983 */ /* 0x002ee20000300800 */
[----:B------:R-:W-:Y:S01]  /*e3160*/  ISETP.LT.AND P2, PT, R150, c[0x0][0x178], !P1 ;  /* 0x00005e0096007a0c */ /* 0x000fe20004f41270 */
[----:B------:R-:W-:-:S02]  /*e3170*/  IMAD.WIDE R176, R180, 0x4, R172 ;  /* 0x00000004b4b07825 */ /* 0x000fc400078e02ac */
[----:B------:R-:W3:Y:S02]  /*e3180*/  LDL.LU R250, [R1+0xf10] ;  /* 0x000f100001fa7983 */ /* 0x000ee40000300800 */
[C---:B------:R-:W-:Y:S02]  /*e3190*/  IMAD.WIDE R2, R180.reuse, 0x4, R6 ;  /* 0x00000004b4027825 */ /* 0x040fe400078e0206 */
        /* <DEDUP_REMOVED lines=19> */
[----:B------:R-:W-:Y:S01]  /*e32d0*/  ISETP.LT.AND P6, PT, R150, c[0x0][0x178], !P0 ;  /* 0x00005e0096007a0c */ /* 0x000fe200047c1270 */
[----:B------:R-:W-:Y:S01]  /*e32e0*/  IMAD.WIDE R2, R180, 0x4, R6 ;  /* 0x00000004b4027825 */ /* 0x000fe200078e0206 */
[----:B------:R-:W-:-:S02]  /*e32f0*/  ISETP.LT.AND P5, PT, R151, c[0x0][0x178], !P0 ;  /* 0x00005e0097007a0c */ /* 0x000fc400047a1270 */
[----:B------:R-:W-:Y:S01]  /*e3300*/  IADD3 R178, R252, 0xa1, RZ ;  /* 0x000000a1fcb27810 */ /* 0x000fe20007ffe0ff */
[C---:B------:R-:W-:Y:S01]  /*e3310*/  IMAD.WIDE R176, R180.reuse, 0x4, R4 ;  /* 0x00000004b4b07825 */ /* 0x040fe200078e0204 */
[----:B------:R-:W-:Y:S02]  /*e3320*/  IADD3 R182, R180, c[0x0][0x198], RZ ;  /* 0x00006600b4b67a10 */ /* 0x000fe40007ffe0ff */
[----:B------:R-:W-:Y:S01]  /*e3330*/  ISETP.LT.AND P3, PT, R111, c[0x0][0x178], !P0 ;  /* 0x00005e006f007a0c */ /* 0x000fe20004761270 */
[----:B------:R1:W-:Y:S01]  /*e3340*/  @P4 STG.E [R2.64], R185 ;  /* 0x000000b902004986 */ /* 0x0003e2000c101904 */
[----:B------:R-:W-:Y:S01]  /*e3350*/  ISETP.GE.AND P2, PT, R178, c[0x0][0x17c], PT ;  /* 0x00005f00b2007a0c */ /* 0x000fe20003f46270 */
[----:B------:R-:W-:Y:S02]  /*e3360*/  IMAD.WIDE R178, R182, 0x4, R174 ;  /* 0x00000004b6b27825 */ /* 0x000fe400078e02ae */
[----:B---3--:R3:W-:Y:S01]  /*e3370*/  @P1 STG.E [R176.64], R246 ;  /* 0x000000f6b0001986 */ /* 0x0087e2000c101904 */
[----:B------:R-:W-:Y:S01]  /*e3380*/  ISETP.LT.AND P1, PT, R186, c[0x0][0x178], !P0 ;  /* 0x00005e00ba007a0c */ /* 0x000fe20004721270 */
[----:B------:R-:W-:-:S02]  /*e3390*/  IMAD.WIDE R180, R182, 0x4, R172 ;  /* 0x00000004b6b47825 */ /* 0x000fc400078e02ac */
[----:B------:R3:W-:Y:S01]  /*e33a0*/  @P6 STG.E [R178.64], R250 ;  /* 0x000000fab2006986 */ /* 0x0007e2000c101904 */
[----:B------:R-:W-:Y:S01]  /*e33b0*/  ISETP.LT.AND P6, PT, R150, c[0x0][0x178], !P2 ;  /* 0x00005e0096007a0c */ /* 0x000fe200057c1270 */
[----:B-1----:R-:W-:Y:S02]  /*e33c0*/  IMAD.WIDE R2, R182, 0x4, R6 ;  /* 0x00000004b6027825 */ /* 0x002fe400078e0206 */
[----:B------:R-:W-:Y:S04]  /*e33d0*/  @P5 STG.E [R180.64], R249 ;  /* 0x000000f9b4005986 */ /* 0x000fe8000c101904 */
        /* <DEDUP_REMOVED lines=13> */
[----:B------:R-:W-:Y:S01]  /*e34b0*/  IMAD.WIDE R178, R183, 0x4, R172 ;  /* 0x00000004b7b27825 */ /* 0x000fe200078e02ac */
[----:B------:R1:W-:Y:S04]  /*e34c0*/  @P1 STG.E [R2.64], R243 ;  /* 0x000000f302001986 */ /* 0x0003e8000c101904 */
[----:B----4-:R4:W-:Y:S04]  /*e34d0*/  @P6 STG.E [R176.64], R247 ;  /* 0x000000f7b0006986 */ /* 0x0109e8000c101904 */
[----:B-1----:R-:W3:Y:S04]  /*e34e0*/  LDL.LU R243, [R1+0x600] ;  /* 0x0006000001f37983 */ /* 0x002ee80000300800 */
[----:B----4-:R-:W4:Y:S04]  /*e34f0*/  LDL.LU R247, [R1+0x1354] ;  /* 0x0013540001f77983 */ /* 0x010f280000300800 */
[----:B------:R1:W-:Y:S04]  /*e3500*/  @P5 STG.E [R178.64], R245 ;  /* 0x000000f5b2005986 */ /* 0x0003e8000c101904 */
        /* <DEDUP_REMOVED lines=15> */
[----:B---3--:R1:W-:Y:S01]  /*e3600*/  @P2 STG.E [R178.64], R246 ;  /* 0x000000f6b2002986 */ /* 0x0083e2000c101904 */
[----:B------:R-:W-:-:S03]  /*e3610*/  ISETP.LT.AND P5, PT, R150, c[0x0][0x178], !P0 ;  /* 0x00005e0096007a0c */ /* 0x000fc600047a1270 */
[----:B------:R3:W-:Y:S01]  /*e3620*/  @P4 STG.E [R2.64], R248 ;  /* 0x000000f802004986 */ /* 0x0007e2000c101904 */
[----:B------:R-:W-:-:S03]  /*e3630*/  ISETP.GE.AND P2, PT, R180, c[0x0][0x17c], PT ;  /* 0x00005f00b4007a0c */ /* 0x000fc60003f46270 */
[----:B------:R3:W-:Y:S04]  /*e3640*/  @P6 STG.E [R176.64], R185 ;  /* 0x000000b9b0006986 */ /* 0x0007e8000c101904 */
[----:B-1----:R-:W2:Y:S01]  /*e3650*/  LDL.LU R246, [R1+0x604] ;  /* 0x0006040001f67983 */ /* 0x002ea20000300800 */
[----:B------:R-:W-:-:S03]  /*e3660*/  ISETP.LT.AND P6, PT, R151, c[0x0][0x178], !P0 ;  /* 0x00005e0097007a0c */ /* 0x000fc600047c1270 */
[----:B------:R-:W2:Y:S01]  /*e3670*/  LDL.LU R183, [R1+0x1400] ;  /* 0x0014000001b77983 */ /* 0x000ea20000300800 */
[----:B---3--:R-:W-:-:S03]  /*e3680*/  IMAD.WIDE R2, R181, 0x4, R6 ;  /* 0x00000004b5027825 */ /* 0x008fc600078e0206 */
[----:B------:R-:W3:Y:S01]  /*e3690*/  LDL.LU R184, [R1+0x1340] ;  /* 0x0013400001b87983 */ /* 0x000ee20000300800 */
[C---:B------:R-:W-:Y:S01]  /*e36a0*/  IADD3 R180, R181.reuse, c[0x0][0x198], RZ ;  /* 0x00006600b5b47a10 */ /* 0x040fe20007ffe0ff */
[----:B------:R-:W-:Y:S02]  /*e36b0*/  IMAD.WIDE R176, R181, 0x4, R4 ;  /* 0x00000004b5b07825 */ /* 0x000fe400078e0204 */
[----:B------:R-:W3:Y:S02]  /*e36c0*/  LDL.LU R251, [R1+0xb60] ;  /* 0x000b600001fb7983 */ /* 0x000ee40000300800 */
[C---:B------:R-:W-:Y:S02]  /*e36d0*/  IMAD.WIDE R178, R180.reuse, 0x4, R174 ;  /* 0x00000004b4b27825 */ /* 0x040fe400078e02ae */
[----:B------:R-:W-:Y:S04]  /*e36e0*/  @P3 STG.E [R2.64], R187 ;  /* 0x000000bb02003986 */ /* 0x000fe8000c101904 */
[----:B------:R-:W3:Y:S04]  /*e36f0*/  LDL.LU R250, [R1+0x700] ;  /* 0x0007000001fa7983 */ /* 0x000ee80000300800 */
[----:B------:R-:W3:Y:S04]  /*e3700*/  LDL.LU R249, [R1+0x1404] ;  /* 0x0014040001f97983 */ /* 0x000ee80000300800 */
[----:B------:R1:W-:Y:S04]  /*e3710*/  @P1 STG.E [R176.64], R243 ;  /* 0x000000f3b0001986 */ /* 0x0003e8000c101904 */
[----:B----4-:R4:W-:Y:S01]  /*e3720*/  @P5 STG.E [R178.64], R247 ;  /* 0x000000f7b2005986 */ /* 0x0109e2000c101904 */
[----:B-1----:R-:W-:-:S03]  /*e3730*/  IMAD.WIDE R176, R180, 0x4, R172 ;  /* 0x00000004b4b07825 */ /* 0x002fc600078e02ac */
        /* <DEDUP_REMOVED lines=21> */
[----:B------:R1:W-:Y:S01]  /*e3890*/  @P1 STG.E [R2.64], R246 ;  /* 0x000000f602001986 */ /* 0x0003e2000c101904 */
[----:B------:R-:W-:-:S03]  /*e38a0*/  ISETP.LT.AND P2, PT, R186, c[0x0][0x178], !P2 ;  /* 0x00005e00ba007a0c */ /* 0x000fc60005741270 */
[----:B------:R3:W-:Y:S01]  /*e38b0*/  @P3 STG.E [R176.64], R183 ;  /* 0x000000b7b0003986 */ /* 0x0007e2000c101904 */
[----:B------:R-:W-:-:S03]  /*e38c0*/  ISETP.LT.AND P3, PT, R151, c[0x0][0x178], !P4 ;  /* 0x00005e0097007a0c */ /* 0x000fc60006761270 */
[----:B---3--:R3:W-:Y:S01]  /*e38d0*/  @P5 STG.E [R178.64], R184 ;  /* 0x000000b8b2005986 */ /* 0x0087e2000c101904 */
[----:B------:R-:W-:Y:S02]  /*e38e0*/  ISETP.LT.AND P5, PT, R150, c[0x0][0x178], !P4 ;  /* 0x00005e0096007a0c */ /* 0x000fe400067a1270 */
[----:B------:R-:W-:Y:S01]  /*e38f0*/  ISETP.LT.AND P1, PT, R111, c[0x0][0x178], !P4 ;  /* 0x00005e006f007a0c */ /* 0x000fe20006721270 */
[----:B------:R-:W2:Y:S01]  /*e3900*/  LDL.LU R187, [R1+0xf20] ;  /* 0x000f200001bb7983 */ /* 0x000ea20000300800 */
[C---:B-1----:R-:W-:Y:S01]  /*e3910*/  IMAD.WIDE R2, R181.reuse, 0x4, R6 ;  /* 0x00000004b5027825 */ /* 0x042fe200078e0206 */
[C---:B------:R-:W-:Y:S02]  /*e3920*/  IADD3 R182, R181.reuse, c[0x0][0x198], RZ ;  /* 0x00006600b5b67a10 */ /* 0x040fe40007ffe0ff */
[----:B------:R-:W-:Y:S01]  /*e3930*/  IADD3 R176, R252, 0xa6, RZ ;  /* 0x000000a6fcb07810 */ /* 0x000fe20007ffe0ff */
[----:B------:R-:W-:Y:S01]  /*e3940*/  IMAD.WIDE R180, R181, 0x4, R4 ;  /* 0x00000004b5b47825 */ /* 0x000fe200078e0204 */
[----:B------:R1:W-:Y:S02]  /*e3950*/  @P6 STG.E [R2.64], R251 ;  /* 0x000000fb02006986 */ /* 0x0003e4000c101904 */
[----:B------:R-:W-:Y:S01]  /*e3960*/  ISETP.GE.AND P6, PT, R176, c[0x0][0x17c], PT ;  /* 0x00005f00b0007a0c */ /* 0x000fe20003fc6270 */
[C---:B------:R-:W-:Y:S01]  /*e3970*/  IMAD.WIDE R176, R182.reuse, 0x4, R172 ;  /* 0x00000004b6b07825 */ /* 0x040fe200078e02ac */
[----:B------:R-:W2:Y:S03]  /*e3980*/  LDL.LU R243, [R1+0x980] ;  /* 0x0009800001f37983 */ /* 0x000ea60000300800 */
[C---:B---3--:R-:W-:Y:S01]  /*e3990*/  IMAD.WIDE R178, R182.reuse, 0x4, R6 ;  /* 0x00000004b6b27825 */ /* 0x048fe200078e0206 */
[----:B------:R-:W3:Y:S03]  /*e39a0*/  LDL.LU R246, [R1+0x1474] ;  /* 0x0014740001f67983 */ /* 0x000ee60000300800 */
[----:B-1----:R-:W-:Y:S01]  /*e39b0*/  IMAD.WIDE R2, R182, 0x4, R174 ;  /* 0x00000004b6027825 */ /* 0x002fe200078e02ae */
[----:B------:R-:W-:Y:S04]  /*e39c0*/  @P2 STG.E [R180.64], R250 ;  /* 0x000000fab4002986 */ /* 0x000fe8000c101904 */
[----:B------:R-:W-:Y:S04]  /*e39d0*/  @P5 STG.E [R2.64], R249 ;  /* 0x000000f902005986 */ /* 0x000fe8000c101904 */
[----:B----4-:R1:W-:Y:S04]  /*e39e0*/  @P3 STG.E [R176.64], R247 ;  /* 0x000000f7b0003986 */ /* 0x0103e8000c101904 */
[----:B-1----:R-:W4:Y:S04]  /*e39f0*/  LDL.LU R247, [R1+0x1374] ;  /* 0x0013740001f77983 */ /* 0x002f280000300800 */
[----:B------:R1:W-:Y:S04]  /*e3a00*/  @P1 STG.E [R178.64], R245 ;  /* 0x000000f5b2001986 */ /* 0x0003e8000c101904 */
[----:B-1----:R-:W4:Y:S01]  /*e3a10*/  LDL.LU R245, [R1+0xf24] ;  /* 0x000f240001f57983 */ /* 0x002f220000300800 */
        /* <DEDUP_REMOVED lines=26> */
[C---:B---3--:R-:W-:Y:S02]  /*e3bc0*/  IMAD.WIDE R2, R180.reuse, 0x4, R174 ;  /* 0x00000004b4027825 */ /* 0x048fe400078e02ae */
[----:B------:R-:W-:Y:S02]  /*e3bd0*/  @P6 STG.E [R178.64], R243 ;  /* 0x000000f3b2006986 */ /* 0x000fe4000c101904 */
[----:B------:R-:W-:-:S02]  /*e3be0*/  IMAD.WIDE R176, R180, 0x4, R172 ;  /* 0x00000004b4b07825 */ /* 0x000fc400078e02ac */
[----:B------:R1:W-:Y:S04]  /*e3bf0*/  @P5 STG.E [R2.64], R246 ;  /* 0x000000f602005986 */ /* 0x0003e8000c101904 */
[----:B------:R-:W3:Y:S01]  /*e3c00*/  LDL.LU R185, [R1+0x14a4] ;  /* 0x0014a40001b97983 */ /* 0x000ee20000300800 */
[----:B-1----:R-:W-:-:S03]  /*e3c10*/  IMAD.WIDE R2, R180, 0x4, R6 ;  /* 0x00000004b4027825 */ /* 0x002fc600078e0206 */
[----:B----4-:R-:W-:Y:S04]  /*e3c20*/  @P3 STG.E [R176.64], R247 ;  /* 0x000000f7b0003986 */ /* 0x010fe8000c101904 */
[----:B------:R1:W-:Y:S04]  /*e3c30*/  @P4 STG.E [R2.64], R245 ;  /* 0x000000f502004986 */ /* 0x0003e8000c101904 */
[----:B-1----:R-:W4:Y:S04]  /*e3c40*/  LDL.LU R245, [R1+0x1454] ;  /* 0x0014540001f57983 */ /* 0x002f280000300800 */
        /* <DEDUP_REMOVED lines=25> */
[----:B---3--:R-:W-:Y:S01]  /*e3de0*/  IMAD.WIDE R2, R181, 0x4, R6 ;  /* 0x00000004b5027825 */ /* 0x008fe200078e0206 */
[----:B------:R-:W-:-:S04]  /*e3df0*/  IADD3 R178, R252, 0xb1, RZ ;  /* 0x000000b1fcb27810 */ /* 0x000fc80007ffe0ff */
[----:B------:R1:W-:Y:S01]  /*e3e00*/  @P5 STG.E [R2.64], R249 ;  /* 0x000000f902005986 */ /* 0x0003e2000c101904 */
[----:B------:R-:W-:-:S03]  /*e3e10*/  IADD3 R179, R252, 0xaa, RZ ;  /* 0x000000aafcb37810 */ /* 0x000fc60007ffe0ff */
[----:B------:R3:W-:Y:S01]  /*e3e20*/  @P1 STG.E [R176.64], R248 ;  /* 0x000000f8b0001986 */ /* 0x0007e2000c101904 */
[----:B------:R-:W-:Y:S01]  /*e3e30*/  ISETP.GE.AND P0, PT, R178, c[0x0][0x17c], PT ;  /* 0x00005f00b2007a0c */ /* 0x000fe20003f06270 */
[----:B-1----:R-:W-:-:S04]  /*e3e40*/  IMAD.WIDE R2, R180, 0x4, R174 ;  /* 0x00000004b4027825 */ /* 0x002fc800078e02ae */
[C---:B---3--:R-:W-:Y:S01]  /*e3e50*/  IMAD.WIDE R176, R180.reuse, 0x4, R172 ;  /* 0x00000004b4b07825 */ /* 0x048fe200078e02ac */
[----:B------:R-:W-:Y:S01]  /*e3e60*/  @P4 STG.E [R2.64], R185 ;  /* 0x000000b902004986 */ /* 0x000fe2000c101904 */
[----:B------:R-:W-:Y:S02]  /*e3e70*/  ISETP.GE.AND P5, PT, R179, c[0x0][0x17c], PT ;  /* 0x00005f00b3007a0c */ /* 0x000fe40003fa6270 */
[----:B------:R-:W-:Y:S01]  /*e3e80*/  IMAD.WIDE R178, R180, 0x4, R6 ;  /* 0x00000004b4b27825 */ /* 0x000fe200078e0206 */
[----:B------:R-:W-:Y:S01]  /*e3e90*/  ISETP.LT.AND P2, PT, R186, c[0x0][0x178], !P2 ;  /* 0x00005e00ba007a0c */ /* 0x000fe20005741270 */
[----:B----4-:R1:W-:Y:S04]  /*e3ea0*/  @P6 STG.E [R176.64], R245 ;  /* 0x000000f5b0006986 */ /* 0x0103e8000c101904 */
[----:B------:R3:W-:Y:S04]  /*e3eb0*/  @P3 STG.E [R178.64], R246 ;  /* 0x000000f6b2003986 */ /* 0x0007e8000c101904 */
[----:B-1----:R-:W4:Y:S04]  /*e3ec0*/  LDL.LU R245, [R1+0x14d4] ;  /* 0x0014d40001f57983 */ /* 0x002f280000300800 */
[----:B------:R-:W4:Y:S04]  /*e3ed0*/  LDL.LU R249, [R1+0x1494] ;  /* 0x0014940001f97983 */ /* 0x000f280000300800 */
[----:B---3--:R-:W3:Y:S01]  /*e3ee0*/  LDL.LU R246, [R1+0x1444] ;  /* 0x0014440001f67983 */ /* 0x008ee20000300800 */
[----:B------:R-:W-:-:S05]  /*e3ef0*/  IMAD.WIDE R2, R180, 0x4, R4 ;  /* 0x00000004b4027825 */ /* 0x000fca00078e0204 */
        /* <DEDUP_REMOVED lines=29> */
[----:B------:R-:W2:Y:S01]  /*e40d0*/  LDL.LU R247, [R1+0x14f4] ;  /* 0x0014f40001f77983 */ /* 0x000ea20000300800 */
        /* <DEDUP_REMOVED lines=168> */
[----:B------:R-:W-:Y:S02]  /*e4b60*/  IADD3 R182, R252, 0xb5, RZ ;  /* 0x000000b5fcb67810 */ /* 0x000fe40007ffe0ff */
[----:B------:R-:W-:Y:S01]  /*e4b70*/  ISETP.LT.AND P0, PT, R111, c[0x0][0x178], !P6 ;  /* 0x00005e006f007a0c */ /* 0x000fe20007701270 */
[----:B------:R-:W-:Y:S01]  /*e4b80*/  IMAD.WIDE R176, R181, 0x4, R174 ;  /* 0x00000004b5b07825 */ /* 0x000fe200078e02ae */
[----:B------:R-:W-:-:S03]  /*e4b90*/  ISETP.GE.AND P3, PT, R182, c[0x0][0x17c], PT ;  /* 0x00005f00b6007a0c */ /* 0x000fc60003f66270 */
        /* <DEDUP_REMOVED lines=35> */
[----:B------:R-:W-:Y:S01]  /*e4dd0*/  IMAD.WIDE R176, R180, 0x4, R174 ;  /* 0x00000004b4b07825 */ /* 0x000fe200078e02ae */
[----:B------:R-:W-:Y:S02]  /*e4de0*/  ISETP.GE.AND P4, PT, R182, c[0x0][0x17c], PT ;  /* 0x00005f00b6007a0c */ /* 0x000fe40003f86270 */
[----:B------:R-:W-:Y:S01]  /*e4df0*/  ISETP.LT.AND P2, PT, R186, c[0x0][0x178], !P2 ;  /* 0x00005e00ba007a0c */ /* 0x000fe20005741270 */
[----:B------:R-:W-:Y:S01]  /*e4e00*/  IMAD.WIDE R178, R180, 0x4, R172 ;  /* 0x00000004b4b27825 */ /* 0x000fe200078e02ac */
[----:B------:R1:W-:Y:S01]  /*e4e10*/  @P6 STG.E [R176.64], R250 ;  /* 0x000000fab0006986 */ /* 0x0003e2000c101904 */
[----:B------:R-:W-:-:S02]  /*e4e20*/  ISETP.LT.AND P6, PT, R150, c[0x0][0x178], !P4 ;  /* 0x00005e0096007a0c */ /* 0x000fc400067c1270 */
[----:B------:R-:W-:Y:S01]  /*e4e30*/  ISETP.LT.AND P3, PT, R151, c[0x0][0x178], !P4 ;  /* 0x00005e0097007a0c */ /* 0x000fe20006761270 */
[----:B------:R1:W-:Y:S01]  /*e4e40*/  @P5 STG.E [R178.64], R187 ;  /* 0x000000bbb2005986 */ /* 0x0003e2000c101904 */
[C---:B------:R-:W-:Y:S01]  /*e4e50*/  IMAD.WIDE R2, R180.reuse, 0x4, R6 ;  /* 0x00000004b4027825 */ /* 0x040fe200078e0206 */
[----:B------:R-:W-:Y:S02]  /*e4e60*/  ISETP.LT.AND P5, PT, R111, c[0x0][0x178], !P4 ;  /* 0x00005e006f007a0c */ /* 0x000fe400067a1270 */
[C---:B------:R-:W-:Y:S01]  /*e4e70*/  IADD3 R181, R180.reuse, c[0x0][0x198], RZ ;  /* 0x00006600b4b57a10 */ /* 0x040fe20007ffe0ff */
[----:B-1----:R-:W-:Y:S01]  /*e4e80*/  IMAD.WIDE R176, R180, 0x4, R4 ;  /* 0x00000004b4b07825 */ /* 0x002fe200078e0204 */
[----:B------:R1:W-:Y:S01]  /*e4e90*/  @P1 STG.E [R2.64], R243 ;  /* 0x000000f302001986 */ /* 0x0003e2000c101904 */
[----:B------:R-:W-:-:S03]  /*e4ea0*/  IADD3 R178, R252, 0xb8, RZ ;  /* 0x000000b8fcb27810 */ /* 0x000fc60007ffe0ff */
[----:B------:R-:W2:Y:S01]  /*e4eb0*/  LDL.LU R187, [R1+0x1368] ;  /* 0x0013680001bb7983 */ /* 0x000ea20000300800 */
[----:B------:R-:W-:Y:S02]  /*e4ec0*/  ISETP.LT.AND P4, PT, R186, c[0x0][0x178], !P4 ;  /* 0x00005e00ba007a0c */ /* 0x000fe40006781270 */
[----:B------:R-:W-:Y:S01]  /*e4ed0*/  ISETP.GE.AND P1, PT, R178, c[0x0][0x17c], PT ;  /* 0x00005f00b2007a0c */ /* 0x000fe20003f26270 */
[----:B------:R-:W-:-:S04]  /*e4ee0*/  IMAD.WIDE R178, R181, 0x4, R172 ;  /* 0x00000004b5b27825 */ /* 0x000fc800078e02ac */
[C---:B-1----:R-:W-:Y:S01]  /*e4ef0*/  IMAD.WIDE R2, R181.reuse, 0x4, R174 ;  /* 0x00000004b5027825 */ /* 0x042fe200078e02ae */
[----:B------:R-:W2:Y:S04]  /*e4f00*/  LDL.LU R243, [R1+0xd38] ;  /* 0x000d380001f37983 */ /* 0x000ea80000300800 */
        /* <DEDUP_REMOVED lines=194> */
[----:B----4-:R1:W-:Y:S04]  /*e5b30*/  @P5 STG.E [R176.64], R245 ;  /* 0x000000f5b0005986 */ /* 0x0103e8000c101904 */
[----:B------:R-:W4:Y:S04]  /*e5b40*/  LDL.LU R185, [R1+0xd24] ;  /* 0x000d240001b97983 */ /* 0x000f280000300800 */
        /* <DEDUP_REMOVED lines=37> */
[----:B----4-:R-:W-:Y:S01]  /*e5da0*/  @P3 STG.E [R2.64], R185 ;  /* 0x000000b902003986 */ /* 0x010fe2000c101904 */
[----:B-1----:R-:W-:-:S03]  /*e5db0*/  IMAD.WIDE R176, R182, 0x4, R6 ;  /* 0x00000004b6b07825 */ /* 0x002fc600078e0206 */
[----:B------:R-:W3:Y:S04]  /*e5dc0*/  LDL.LU R247, [R1+0x1554] ;  /* 0x0015540001f77983 */ /* 0x000ee80000300800 */
[----:B------:R-:W-:Y:S04]  /*e5dd0*/  @P6 STG.E [R176.64], R245 ;  /* 0x000000f5b0006986 */ /* 0x000fe8000c101904 */
        /* <DEDUP_REMOVED lines=1984> */
[----:B------:R-:W-:-:S02]  /*ed9e0*/  ISETP.LT.AND P5, PT, R150, c[0x0][0x178], !P2 ;  /* 0x00005e0096007a0c */ /* 0x000fc400057a1270 */
[----:B------:R-:W-:Y:S01]  /*ed9f0*/  ISETP.LT.AND P4, PT, R151, c[0x0][0x178], !P2 ;  /* 0x00005e0097007a0c */ /* 0x000fe20005781270 */
[----:B------:R-:W3:Y:S01]  /*eda00*/  LDL.LU R243, [R1+0x1980] ;  /* 0x0019800001f37983 */ /* 0x000ee20000300800 */
[----:B------:R-:W-:-:S03]  /*eda10*/  ISETP.LT.AND P1, PT, R111, c[0x0][0x178], !P2 ;  /* 0x00005e006f007a0c */ /* 0x000fc60005721270 */
[----:B------:R-:W3:Y:S04]  /*eda20*/  LDL.LU R247, [R1+0x1aa4] ;  /* 0x001aa40001f77983 */ /* 0x000ee80000300800 */
        /* <DEDUP_REMOVED lines=401> */
[----:B---3--:R1:W-:Y:S01]  /*ef340*/  @P6 STG.E [R2.64], R246 ;  /* 0x000000f602006986 */ /* 0x0083e2000c101904 */
[----:B------:R-:W-:-:S03]  /*ef350*/  ISETP.LT.AND P4, PT, R186, c[0x0][0x178], !P4 ;  /* 0x00005e00ba007a0c */ /* 0x000fc60006781270 */
[----:B-1----:R-:W3:Y:S01]  /*ef360*/  LDL.LU R246, [R1+0x854] ;  /* 0x0008540001f67983 */ /* 0x002ee20000300800 */
[----:B------:R-:W-:-:S04]  /*ef370*/  IADD3 R178, R252, 0x143, RZ ;  /* 0x00000143fcb27810 */ /* 0x000fc80007ffe0ff */
        /* <DEDUP_REMOVED lines=32> */
[----:B---3--:R1:W-:Y:S01]  /*ef580*/  @P2 STG.E [R2.64], R246 ;  /* 0x000000f602002986 */ /* 0x0083e2000c101904 */
[----:B------:R-:W-:-:S03]  /*ef590*/  ISETP.LT.AND P1, PT, R186, c[0x0][0x178], !P1 ;  /* 0x00005e00ba007a0c */ /* 0x000fc60004f21270 */
[----:B-1----:R-:W3:Y:S01]  /*ef5a0*/  LDL.LU R3, [R1+0x1a30] ;  /* 0x001a300001037983 */ /* 0x002ee20000300800 */
[----:B------:R-:W-:-:S09]  /*ef5b0*/  IMAD.WIDE R176, R181, 0x4, R4 ;  /* 0x00000004b5b07825 */ /* 0x000fd200078e0204 */
        /* <DEDUP_REMOVED lines=18> */
[----:B------:R-:W-:Y:S02]  /*ef6e0*/  ISETP.LT.AND P1, PT, R111, c[0x0][0x178], !P2 ;  /* 0x00005e006f007a0c */ /* 0x000fe40005721270 */
[----:B------:R-:W-:-:S05]  /*ef6f0*/  IADD3 R183, R182, c[0x0][0x198], RZ ;  /* 0x00006600b6b77a10 */ /* 0x000fca0007ffe0ff */
[----:B------:R-:W-:Y:S01]  /*ef700*/  IMAD.WIDE R176, R183, 0x4, R174 ;  /* 0x00000004b7b07825 */ /* 0x000fe200078e02ae */
[----:B---3--:R1:W-:Y:S01]  /*ef710*/  @P5 STG.E [R178.64], R3 ;  /* 0x00000003b2005986 */ /* 0x0083e2000c101904 */
[----:B------:R-:W-:-:S03]  /*ef720*/  ISETP.LT.AND P5, PT, R150, c[0x0][0x178], !P2 ;  /* 0x00005e0096007a0c */ /* 0x000fc600057a1270 */
[----:B------:R3:W-:Y:S01]  /*ef730*/  @P4 STG.E [R180.64], R184 ;  /* 0x000000b8b4004986 */ /* 0x0007e2000c101904 */
[----:B------:R-:W-:Y:S01]  /*ef740*/  ISETP.LT.AND P4, PT, R151, c[0x0][0x178], !P2 ;  /* 0x00005e0097007a0c */ /* 0x000fe20005781270 */
[----:B-1----:R-:W-:Y:S01]  /*ef750*/  IMAD.WIDE R2, R182, 0x4, R6 ;  /* 0x00000004b6027825 */ /* 0x002fe200078e0206 */
[----:B------:R-:W-:-:S04]  /*ef760*/  ISETP.LT.AND P2, PT, R186, c[0x0][0x178], !P2 ;  /* 0x00005e00ba007a0c */ /* 0x000fc80005741270 */
[----:B------:R1:W-:Y:S01]  /*ef770*/  @P6 STG.E [R2.64], R251 ;  /* 0x000000fb02006986 */ /* 0x0003e2000c101904 */
[----:B------:R-:W-:-:S04]  /*ef780*/  IMAD.WIDE R178, R183, 0x4, R172 ;  /* 0x00000004b7b27825 */ /* 0x000fc800078e02ac */
        /* <DEDUP_REMOVED lines=27> */
[----:B------:R-:W-:-:S04]  /*ef940*/  IMAD.WIDE R178, R176, 0x4, R6 ;  /* 0x00000004b0b27825 */ /* 0x000fc800078e0206 */
[----:B------:R-:W-:Y:S01]  /*ef950*/  IMAD.WIDE R176, R176, 0x4, R4 ;  /* 0x00000004b0b07825 */ /* 0x000fe200078e0204 */
[----:B------:R-:W-:Y:S03]  /*ef960*/  @P1 STG.E [R180.64], R249 ;  /* 0x000000f9b4001986 */ /* 0x000fe6000c101904 */
[----:B-1----:R-:W-:Y:S01]  /*ef970*/  IMAD.WIDE R182, R2, 0x4, R174 ;  /* 0x0000000402b67825 */ /* 0x002fe200078e02ae */
[----:B------:R1:W-:Y:S01]  /*ef980*/  @P5 STG.E [R178.64], R187 ;  /* 0x000000bbb2005986 */ /* 0x0003e2000c101904 */
[----:B------:R-:W-:-:S03]  /*ef990*/  ISETP.LT.AND P3, PT, R151, c[0x0][0x178], !P0 ;  /* 0x00005e0097007a0c */ /* 0x000fc60004761270 */
        /* <DEDUP_REMOVED lines=30> */
[C---:B------:R-:W-:Y:S01]  /*efb80*/  IMAD.WIDE R2, R182.reuse, 0x4, R6 ;  /* 0x00000004b6027825 */ /* 0x040fe200078e0206 */
[----:B------:R-:W-:Y:S02]  /*efb90*/  ISETP.LT.AND P3, PT, R151, c[0x0][0x178], !P1 ;  /* 0x00005e0097007a0c */ /* 0x000fe40004f61270 */
[----:B------:R-:W-:Y:S01]  /*efba0*/  ISETP.LT.AND P0, PT, R111, c[0x0][0x178], !P1 ;  /* 0x00005e006f007a0c */ /* 0x000fe20004f01270 */
[C---:B------:R-:W-:Y:S01]  /*efbb0*/  IMAD.WIDE R176, R182.reuse, 0x4, R4 ;  /* 0x00000004b6b07825 */ /* 0x040fe200078e0204 */
[----:B-1----:R-:W-:Y:S01]  /*efbc0*/  IADD3 R180, R182, c[0x0][0x198], RZ ;  /* 0x00006600b6b47a10 */ /* 0x002fe20007ffe0ff */
[----:B------:R-:W2:Y:S04]  /*efbd0*/  LDL.LU R248, [R1+0x1700] ;  /* 0x0017000001f87983 */ /* 0x000ea80000300800 */
[----:B------:R-:W-:Y:S01]  /*efbe0*/  IMAD.WIDE R178, R180, 0x4, R174 ;  /* 0x00000004b4b27825 */ /* 0x000fe200078e02ae */
[----:B------:R-:W-:Y:S01]  /*efbf0*/  ISETP.LT.AND P1, PT, R186, c[0x0][0x178], !P1 ;  /* 0x00005e00ba007a0c */ /* 0x000fe20004f21270 */
[----:B------:R1:W-:Y:S04]  /*efc00*/  @P6 STG.E [R2.64], R187 ;  /* 0x000000bb02006986 */ /* 0x0003e8000c101904 */
[----:B------:R1:W-:Y:S04]  /*efc10*/  @P4 STG.E [R176.64], R243 ;  /* 0x000000f3b0004986 */ /* 0x0003e8000c101904 */
[----:B------:R1:W-:Y:S02]  /*efc20*/  @P5 STG.E [R178.64], R246 ;  /* 0x000000f6b2005986 */ /* 0x0003e4000c101904 */
[----:B-1----:R-:W-:-:S02]  /*efc30*/  IMAD.WIDE R2, R180, 0x4, R6 ;  /* 0x00000004b4027825 */ /* 0x002fc400078e0206 */
[----:B------:R-:W2:Y:S02]  /*efc40*/  LDL.LU R187, [R1+0x1030] ;  /* 0x0010300001bb7983 */ /* 0x000ea40000300800 */
[C---:B------:R-:W-:Y:S02]  /*efc50*/  IMAD.WIDE R176, R180.reuse, 0x4, R172 ;  /* 0x00000004b4b07825 */ /* 0x040fe400078e02ac */
[----:B------:R-:W2:Y:S04]  /*efc60*/  LDL.LU R246, [R1+0x1b84] ;  /* 0x001b840001f67983 */ /* 0x000ea80000300800 */
[----:B----4-:R-:W-:Y:S04]  /*efc70*/  @P3 STG.E [R176.64], R247 ;  /* 0x000000f7b0003986 */ /* 0x010fe8000c101904 */
[----:B---3--:R1:W-:Y:S04]  /*efc80*/  @P0 STG.E [R2.64], R245 ;  /* 0x000000f502000986 */ /* 0x0083e8000c101904 */
[----:B-1----:R-:W3:Y:S01]  /*efc90*/  LDL.LU R245, [R1+0x1b44] ;  /* 0x001b440001f57983 */ /* 0x002ee20000300800 */
[----:B------:R-:W-:-:S03]  /*efca0*/  IMAD.WIDE R2, R180, 0x4, R4 ;  /* 0x00000004b4027825 */ /* 0x000fc600078e0204 */
[----:B------:R-:W4:Y:S04]  /*efcb0*/  LDL.LU R247, [R1+0x1704] ;  /* 0x0017040001f77983 */ /* 0x000f280000300800 */
        /* <DEDUP_REMOVED lines=32> */
[C---:B------:R-:W-:Y:S01]  /*efec0*/  IMAD.WIDE R2, R180.reuse, 0x4, R172 ;  /* 0x00000004b4027825 */ /* 0x040fe200078e02ac */
[----:B------:R1:W-:Y:S03]  /*efed0*/  @P5 STG.E [R178.64], R246 ;  /* 0x000000f6b2005986 */ /* 0x0003e6000c101904 */
[C---:B-1----:R-:W-:Y:S01]  /*efee0*/  IMAD.WIDE R176, R180.reuse, 0x4, R6 ;  /* 0x00000004b4b07825 */ /* 0x042fe200078e0206 */
[----:B------:R-:W2:Y:S04]  /*efef0*/  LDL.LU R246, [R1+0x1040] ;  /* 0x0010400001f67983 */ /* 0x000ea80000300800 */
[----:B---3--:R1:W-:Y:S04]  /*eff00*/  @P1 STG.E [R2.64], R245 ;  /* 0x000000f502001986 */ /* 0x0083e8000c101904 */
[----:B----4-:R3:W-:Y:S04]  /*eff10*/  @P4 STG.E [R176.64], R247 ;  /* 0x000000f7b0004986 */ /* 0x0107e8000c101904 */
[----:B-1----:R-:W4:Y:S01]  /*eff20*/  LDL.LU R245, [R1+0x1ba4] ;  /* 0x001ba40001f57983 */ /* 0x002f220000300800 */
[----:B------:R-:W-:-:S03]  /*eff30*/  IMAD.WIDE R2, R180, 0x4, R4 ;  /* 0x00000004b4027825 */ /* 0x000fc600078e0204 */
[----:B------:R-:W4:Y:S04]  /*eff40*/  LDL.LU R187, [R1+0x1b74] ;  /* 0x001b740001bb7983 */ /* 0x000f280000300800 */
[----:B---3--:R-:W3:Y:S04]  /*eff50*/  LDL.LU R247, [R1+0x1ae4] ;  /* 0x001ae40001f77983 */ /* 0x008ee80000300800 */
        /* <DEDUP_REMOVED lines=27> */
[----:B------:R1:W-:Y:S02]  /*f0110*/  @P2 STG.E [R2.64], R246 ;  /* 0x000000f602002986 */ /* 0x0003e4000c101904 */
[C---:B-1----:R-:W-:Y:S02]  /*f0120*/  IMAD.WIDE R2, R180.reuse, 0x4, R6 ;  /* 0x00000004b4027825 */ /* 0x042fe400078e0206 */
[----:B------:R-:W2:Y:S04]  /*f0130*/  LDL.LU R246, [R1+0x1bb4] ;  /* 0x001bb40001f67983 */ /* 0x000ea80000300800 */
[----:B----4-:R1:W-:Y:S04]  /*f0140*/  @P6 STG.E [R178.64], R245 ;  /* 0x000000f5b2006986 */ /* 0x0103e8000c101904 */
[----:B------:R-:W-:Y:S04]  /*f0150*/  @P3 STG.E [R176.64], R187 ;  /* 0x000000bbb0003986 */ /* 0x000fe8000c101904 */
[----:B---3--:R3:W-:Y:S04]  /*f0160*/  @P5 STG.E [R2.64], R247 ;  /* 0x000000f702005986 */ /* 0x0087e8000c101904 */
[----:B-1----:R-:W4:Y:S01]  /*f0170*/  LDL.LU R245, [R1+0x1b94] ;  /* 0x001b940001f57983 */ /* 0x002f220000300800 */
[----:B------:R-:W-:-:S03]  /*f0180*/  IMAD.WIDE R178, R180, 0x4, R4 ;  /* 0x00000004b4b27825 */ /* 0x000fc600078e0204 */
[----:B---3--:R-:W3:Y:S04]  /*f0190*/  LDL.LU R247, [R1+0x1b64] ;  /* 0x001b640001f77983 */ /* 0x008ee80000300800 */
[----:B--2---:R1:W-:Y:S04]  /*f01a0*/  @P4 STG.E [R178.64], R244 ;  /* 0x000000f4b2004986 */ /* 0x0043e8000c101904 */
[----:B-1----:R-:W2:Y:S01]  /*f01b0*/  LDL.LU R244, [R1+0x1a44] ;  /* 0x001a440001f47983 */ /* 0x002ea20000300800 */
[----:B------:R-:W-:Y:S02]  /*f01c0*/  IADD3 R182, R252, 0x14e, RZ ;  /* 0x0000014efcb67810 */ /* 0x000fe40007ffe0ff */
[----:B------:R-:W-:Y:S01]  /*f01d0*/  IADD3 R180, R180, c[0x0][0x198], RZ ;  /* 0x00006600b4b47a10 */ /* 0x000fe20007ffe0ff */
[----:B------:R-:W2:Y:S01]  /*f01e0*/  LDL.LU R251, [R1+0xe78] ;  /* 0x000e780001fb7983 */ /* 0x000ea20000300800 */
[----:B------:R-:W-:-:S02]  /*f01f0*/  ISETP.GE.AND P1, PT, R182, c[0x0][0x17c], PT ;  /* 0x00005f00b6007a0c */ /* 0x000fc40003f26270 */
[C---:B------:R-:W-:Y:S01]  /*f0200*/  ISETP.LT.AND P6, PT, R150.reuse, c[0x0][0x178], !P0 ;  /* 0x00005e0096007a0c */ /* 0x040fe200047c1270 */
[----:B------:R-:W2:Y:S01]  /*f0210*/  LDL.LU R249, [R1+0xab8] ;  /* 0x000ab80001f97983 */ /* 0x000ea20000300800 */
[----:B------:R-:W-:Y:S02]  /*f0220*/  ISETP.LT.AND P2, PT, R150, c[0x0][0x178], !P1 ;  /* 0x00005e0096007a0c */ /* 0x000fe40004f41270 */
[----:B------:R-:W-:Y:S01]  /*f0230*/  ISETP.LT.AND P3, PT, R151, c[0x0][0x178], !P1 ;  /* 0x00005e0097007a0c */ /* 0x000fe20004f61270 */
[----:B------:R-:W-:Y:S01]  /*f0240*/  IMAD.WIDE R2, R180, 0x4, R174 ;  /* 0x00000004b4027825 */ /* 0x000fe200078e02ae */
[----:B------:R-:W-:Y:S01]  /*f0250*/  ISETP.LT.AND P4, PT, R111, c[0x0][0x178], !P1 ;  /* 0x00005e006f007a0c */ /* 0x000fe20004f81270 */
[----:B------:R-:W2:Y:S01]  /*f0260*/  LDL.LU R187, [R1+0x648] ;  /* 0x0006480001bb7983 */ /* 0x000ea20000300800 */
[----:B------:R-:W-:Y:S01]  /*f0270*/  ISETP.LT.AND P1, PT, R186, c[0x0][0x178], !P1 ;  /* 0x00005e00ba007a0c */ /* 0x000fe20004f21270 */
[----:B------:R-:W-:Y:S01]  /*f0280*/  IMAD.WIDE R176, R180, 0x4, R172 ;  /* 0x00000004b4b07825 */ /* 0x000fe200078e02ac */
[----:B------:R-:W-:-:S02]  /*f0290*/  IADD3 R178, R252, 0x150, RZ ;  /* 0x00000150fcb27810 */ /* 0x000fc40007ffe0ff */
[----:B------:R-:W-:Y:S02]  /*f02a0*/  IADD3 R182, R180, c[0x0][0x198], RZ ;  /* 0x00006600b4b67a10 */ /* 0x000fe40007ffe0ff */
[----:B------:R-:W-:Y:S01]  /*f02b0*/  ISETP.LT.AND P5, PT, R151, c[0x0][0x178], !P0 ;  /* 0x00005e0097007a0c */ /* 0x000fe200047a1270 */
[----:B------:R1:W-:Y:S01]  /*f02c0*/  @P2 STG.E [R2.64], R250 ;  /* 0x000000fa02002986 */ /* 0x0003e2000c101904 */
[----:B------:R-:W-:-:S03]  /*f02d0*/  ISETP.GE.AND P2, PT, R178, c[0x0][0x17c], PT ;  /* 0x00005f00b2007a0c */ /* 0x000fc60003f46270 */
[----:B------:R1:W-:Y:S01]  /*f02e0*/  @P3 STG.E [R176.64], R248 ;  /* 0x000000f8b0003986 */ /* 0x0003e2000c101904 */
[----:B------:R-:W-:Y:S01]  /*f02f0*/  ISETP.LT.AND P3, PT, R111, c[0x0][0x178], !P0 ;  /* 0x00005e006f007a0c */ /* 0x000fe20004761270 */
[----:B------:R-:W-:-:S04]  /*f0300*/  IMAD.WIDE R178, R182, 0x4, R174 ;  /* 0x00000004b6b27825 */ /* 0x000fc800078e02ae */
[----:B-1----:R-:W-:-:S04]  /*f0310*/  IMAD.WIDE R2, R180, 0x4, R6 ;  /* 0x00000004b4027825 */ /* 0x002fc800078e0206 */
[----:B------:R-:W-:Y:S01]  /*f0320*/  IMAD.WIDE R176, R180, 0x4, R4 ;  /* 0x00000004b4b07825 */ /* 0x000fe200078e0204 */
[----:B------:R1:W-:Y:S04]  /*f0330*/  @P4 STG.E [R2.64], R185 ;  /* 0x000000b902004986 */ /* 0x0003e8000c101904 */
[----:B------:R1:W-:Y:S01]  /*f0340*/  @P1 STG.E [R176.64], R243 ;  /* 0x000000f3b0001986 */ /* 0x0003e2000c101904 */
[----:B------:R-:W-:Y:S01]  /*f0350*/  ISETP.LT.AND P1, PT, R186, c[0x0][0x178], !P0 ;  /* 0x00005e00ba007a0c */ /* 0x000fe20004721270 */
[----:B------:R-:W-:-:S04]  /*f0360*/  IMAD.WIDE R180, R182, 0x4, R172 ;  /* 0x00000004b6b47825 */ /* 0x000fc800078e02ac */
[C---:B-1----:R-:W-:Y:S01]  /*f0370*/  IMAD.WIDE R2, R182.reuse, 0x4, R6 ;  /* 0x00000004b6027825 */ /* 0x042fe200078e0206 */
[----:B------:R1:W-:Y:S04]  /*f0380*/  @P6 STG.E [R178.64], R246 ;  /* 0x000000f6b2006986 */ /* 0x0003e8000c101904 */
[----:B------:R-:W2:Y:S04]  /*f0390*/  LDL.LU R243, [R1+0x558] ;  /* 0x0005580001f37983 */ /* 0x000ea80000300800 */
[----:B-1----:R-:W2:Y:S04]  /*f03a0*/  LDL.LU R246, [R1+0xe7c] ;  /* 0x000e7c0001f67983 */ /* 0x002ea80000300800 */
[----:B----4-:R1:W-:Y:S04]  /*f03b0*/  @P5 STG.E [R180.64], R245 ;  /* 0x000000f5b4005986 */ /* 0x0103e8000c101904 */
[----:B---3--:R3:W-:Y:S04]  /*f03c0*/  @P3 STG.E [R2.64], R247 ;  /* 0x000000f702003986 */ /* 0x0087e8000c101904 */
[----:B-1----:R-:W4:Y:S01]  /*f03d0*/  LDL.LU R245, [R1+0xabc] ;  /* 0x000abc0001f57983 */ /* 0x002f220000300800 */
[----:B---3--:R-:W-:-:S03]  /*f03e0*/  IMAD.WIDE R2, R182, 0x4, R4 ;  /* 0x00000004b6027825 */ /* 0x008fc600078e0204 */
        /* <DEDUP_REMOVED lines=21> */
[----:B------:R-:W-:Y:S01]  /*f0540*/  ISETP.LT.AND P4, PT, R150, c[0x0][0x178], !P3 ;  /* 0x00005e0096007a0c */ /* 0x000fe20005f81270 */
[----:B------:R-:W-:Y:S01]  /*f0550*/  IMAD.WIDE R2, R183, 0x4, R4 ;  /* 0x00000004b7027825 */ /* 0x000fe200078e0204 */
[----:B------:R-:W-:Y:S02]  /*f0560*/  ISETP.LT.AND P6, PT, R151, c[0x0][0x178], !P3 ;  /* 0x00005e0097007a0c */ /* 0x000fe40005fc1270 */
[----:B------:R-:W-:Y:S02]  /*f0570*/  ISETP.LT.AND P1, PT, R186, c[0x0][0x178], !P3 ;  /* 0x00005e00ba007a0c */ /* 0x000fe40005f21270 */
[----:B-1----:R-:W-:Y:S01]  /*f0580*/  IADD3 R181, R183, c[0x0][0x198], RZ ;  /* 0x00006600b7b57a10 */ /* 0x002fe20007ffe0ff */
[----:B------:R-:W2:Y:S01]  /*f0590*/  LDL.LU R187, [R1+0x568] ;  /* 0x0005680001bb7983 */ /* 0x000ea20000300800 */
[----:B------:R-:W-:-:S03]  /*f05a0*/  ISETP.LT.AND P3, PT, R111, c[0x0][0x178], !P3 ;  /* 0x00005e006f007a0c */ /* 0x000fc60005f61270 */
[C---:B------:R-:W-:Y:S01]  /*f05b0*/  IMAD.WIDE R176, R181.reuse, 0x4, R174 ;  /* 0x00000004b5b07825 */ /* 0x040fe200078e02ae */
[----:B------:R1:W-:Y:S03]  /*f05c0*/  @P2 STG.E [R2.64], R243 ;  /* 0x000000f302002986 */ /* 0x0003e6000c101904 */
[C---:B------:R-:W-:Y:S01]  /*f05d0*/  IMAD.WIDE R178, R181.reuse, 0x4, R172 ;  /* 0x00000004b5b27825 */ /* 0x040fe200078e02ac */
[----:B------:R1:W-:Y:S03]  /*f05e0*/  @P4 STG.E [R176.64], R246 ;  /* 0x000000f6b0004986 */ /* 0x0003e6000c101904 */
[C---:B-1----:R-:W-:Y:S01]  /*f05f0*/  IMAD.WIDE R2, R181.reuse, 0x4, R6 ;  /* 0x00000004b5027825 */ /* 0x042fe200078e0206 */
[----:B------:R-:W2:Y:S03]  /*f0600*/  LDL.LU R246, [R1+0x1a2c] ;  /* 0x001a2c0001f67983 */ /* 0x000ea60000300800 */
[----:B------:R-:W-:Y:S01]  /*f0610*/  IMAD.WIDE R176, R181, 0x4, R4 ;  /* 0x00000004b5b07825 */ /* 0x000fe200078e0204 */
[----:B----4-:R1:W-:Y:S04]  /*f0620*/  @P6 STG.E [R178.64], R245 ;  /* 0x000000f5b2006986 */ /* 0x0103e8000c101904 */
[----:B-1----:R-:W4:Y:S04]  /*f0630*/  LDL.LU R245, [R1+0xcac] ;  /* 0x000cac0001f57983 */ /* 0x002f280000300800 */
[----:B---3--:R-:W-:Y:S04]  /*f0640*/  @P3 STG.E [R2.64], R247 ;  /* 0x000000f702003986 */ /* 0x008fe8000c101904 */
[----:B--2---:R1:W-:Y:S04]  /*f0650*/  @P1 STG.E [R176.64], R244 ;  /* 0x000000f4b0001986 */ /* 0x0043e8000c101904 */
[----:B-1----:R-:W2:Y:S01]  /*f0660*/  LDL.LU R244, [R1+0x85c] ;  /* 0x00085c0001f47983 */ /* 0x002ea20000300800 */
[----:B------:R-:W-:-:S02]  /*f0670*/  IADD3 R180, R252, 0x153, RZ ;  /* 0x00000153fcb47810 */ /* 0x000fc40007ffe0ff */
[----:B------:R-:W-:Y:S01]  /*f0680*/  ISETP.LT.AND P5, PT, R150, c[0x0][0x178], !P0 ;  /* 0x00005e0096007a0c */ /* 0x000fe200047a1270 */
[----:B------:R-:W3:Y:S01]  /*f0690*/  LDL.LU R243, [R1+0x56c] ;  /* 0x00056c0001f37983 */ /* 0x000ee20000300800 */
[----:B------:R-:W-:Y:S02]  /*f06a0*/  ISETP.LT.AND P6, PT, R151, c[0x0][0x178], !P0 ;  /* 0x00005e0097007a0c */ /* 0x000fe400047c1270 */
[----:B------:R-:W-:Y:S01]  /*f06b0*/  ISETP.GE.AND P2, PT, R180, c[0x0][0x17c], PT ;  /* 0x00005f00b4007a0c */ /* 0x000fe20003f46270 */
[----:B------:R-:W3:Y:S01]  /*f06c0*/  LDL.LU R247, [R1+0x1a38] ;  /* 0x001a380001f77983 */ /* 0x000ee20000300800 */
[----:B------:R-:W-:Y:S02]  /*f06d0*/  ISETP.LT.AND P4, PT, R111, c[0x0][0x178], !P0 ;  /* 0x00005e006f007a0c */ /* 0x000fe40004781270 */
[----:B------:R-:W-:Y:S01]  /*f06e0*/  IADD3 R180, R181, c[0x0][0x198], RZ ;  /* 0x00006600b5b47a10 */ /* 0x000fe20007ffe0ff */
[----:B------:R-:W3:Y:S01]  /*f06f0*/  LDL.LU R183, [R1+0x1308] ;  /* 0x0013080001b77983 */ /* 0x000ee20000300800 */
[----:B------:R-:W-:-:S03]  /*f0700*/  ISETP.LT.AND P1, PT, R186, c[0x0][0x178], !P0 ;  /* 0x00005e00ba007a0c */ /* 0x000fc60004721270 */
[----:B------:R-:W-:Y:S01]  /*f0710*/  IMAD.WIDE R178, R180, 0x4, R174 ;  /* 0x00000004b4b27825 */ /* 0x000fe200078e02ae */
[----:B------:R-:W-:Y:S01]  /*f0720*/  ISETP.LT.AND P3, PT, R150, c[0x0][0x178], !P2 ;  /* 0x00005e0096007a0c */ /* 0x000fe20005761270 */
[----:B------:R-:W3:Y:S02]  /*f0730*/  LDL.LU R249, [R1+0xc98] ;  /* 0x000c980001f97983 */ /* 0x000ee40000300800 */
        /* <DEDUP_REMOVED lines=10> */
[----:B------:R-:W3:Y:S03]  /*f07e0*/  LDL.LU R185, [R1+0x6d8] ;  /* 0x0006d80001b97983 */ /* 0x000ee60000300800 */
[----:B------:R-:W-:Y:S01]  /*f07f0*/  IMAD.WIDE R2, R180, 0x4, R4 ;  /* 0x00000004b4027825 */ /* 0x000fe200078e0204 */
[----:B------:R-:W-:-:S04]  /*f0800*/  ISETP.GE.AND P0, PT, R178, c[0x0][0x17c], PT ;  /* 0x00005f00b2007a0c */ /* 0x000fc80003f06270 */
[----:B------:R-:W-:Y:S01]  /*f0810*/  @P1 STG.E [R2.64], R187 ;  /* 0x000000bb02001986 */ /* 0x000fe2000c101904 */
[----:B------:R-:W-:-:S03]  /*f0820*/  IMAD.WIDE R178, R181, 0x4, R172 ;  /* 0x00000004b5b27825 */ /* 0x000fc600078e02ac */
[----:B------:R1:W-:Y:S04]  /*f0830*/  @P3 STG.E [R176.64], R246 ;  /* 0x000000f6b0003986 */ /* 0x0003e8000c101904 */
[----:B-1----:R-:W3:Y:S01]  /*f0840*/  LDL.LU R246, [R1+0x1a3c] ;  /* 0x001a3c0001f67983 */ /* 0x002ee20000300800 */
[----:B------:R-:W-:-:S03]  /*f0850*/  IMAD.WIDE R2, R181, 0x4, R6 ;  /* 0x00000004b5027825 */ /* 0x000fc600078e0206 */
[----:B------:R-:W3:Y:S04]  /*f0860*/  LDL.LU R187, [R1+0x130c] ;  /* 0x00130c0001bb7983 */ /* 0x000ee80000300800 */
[----:B----4-:R1:W-:Y:S04]  /*f0870*/  @P5 STG.E [R178.64], R245 ;  /* 0x000000f5b2005986 */ /* 0x0103e8000c101904 */
[----:B-1----:R-:W4:Y:S04]  /*f0880*/  LDL.LU R245, [R1+0xc9c] ;  /* 0x000c9c0001f57983 */ /* 0x002f280000300800 */
        /* <DEDUP_REMOVED lines=18> */
[----:B---3--:R1:W-:Y:S03]  /*f09b0*/  @P2 STG.E [R180.64], R243 ;  /* 0x000000f3b4002986 */ /* 0x0083e6000c101904 */
        /* <DEDUP_REMOVED lines=11> */
[----:B---3--:R-:W-:Y:S01]  /*f0a70*/  IADD3 R2, R252, 0x157, RZ ;  /* 0x00000157fc027810 */ /* 0x008fe20007ffe0ff */
[----:B------:R-:W3:Y:S01]  /*f0a80*/  LDL.LU R243, [R1+0x1abc] ;  /* 0x001abc0001f37983 */ /* 0x000ee20000300800 */
[----:B-1----:R-:W-:Y:S01]  /*f0a90*/  IMAD.WIDE R178, R182, 0x4, R174 ;  /* 0x00000004b6b27825 */ /* 0x002fe200078e02ae */
[----:B------:R-:W-:Y:S02]  /*f0aa0*/  ISETP.LT.AND P6, PT, R186, c[0x0][0x178], !P6 ;  /* 0x00005e00ba007a0c */ /* 0x000fe400077c1270 */
[----:B------:R-:W3:Y:S01]  /*f0ab0*/  LDL.LU R247, [R1+0x44a4] ;  /* 0x0044a40001f77983 */ /* 0x000ee20000300800 */
[----:B------:R-:W-:Y:S01]  /*f0ac0*/  ISETP.GE.AND P1, PT, R2, c[0x0][0x17c], PT ;  /* 0x00005f0002007a0c */ /* 0x000fe20003f26270 */
[----:B------:R-:W-:-:S02]  /*f0ad0*/  IMAD.WIDE R2, R182, 0x4, R172 ;  /* 0x00000004b6027825 */ /* 0x000fc400078e02ac */
[----:B------:R1:W-:Y:S02]  /*f0ae0*/  @P2 STG.E [R178.64], R246 ;  /* 0x000000f6b2002986 */ /* 0x0003e4000c101904 */
[C---:B------:R-:W-:Y:S02]  /*f0af0*/  IMAD.WIDE R176, R182.reuse, 0x4, R6 ;  /* 0x00000004b6b07825 */ /* 0x040fe400078e0206 */
[----:B------:R-:W-:Y:S04]  /*f0b00*/  @P4 STG.E [R2.64], R187 ;  /* 0x000000bb02004986 */ /* 0x000fe8000c101904 */
[----:B-1----:R-:W3:Y:S01]  /*f0b10*/  LDL.LU R246, [R1+0x16fc] ;  /* 0x0016fc0001f67983 */ /* 0x002ee20000300800 */
[----:B------:R-:W-:-:S03]  /*f0b20*/  IMAD.WIDE R178, R182, 0x4, R4 ;  /* 0x00000004b6b27825 */ /* 0x000fc600078e0204 */
[----:B----4-:R1:W-:Y:S04]  /*f0b30*/  @P3 STG.E [R176.64], R245 ;  /* 0x000000f5b0003986 */ /* 0x0103e8000c101904 */
        /* <DEDUP_REMOVED lines=17> */
[C---:B------:R-:W-:Y:S01]  /*f0c50*/  IMAD.WIDE R178, R180.reuse, 0x4, R4 ;  /* 0x00000004b4b27825 */ /* 0x040fe200078e0204 */
[----:B------:R-:W-:Y:S02]  /*f0c60*/  ISETP.LT.AND P0, PT, R151, c[0x0][0x178], !P1 ;  /* 0x00005e0097007a0c */ /* 0x000fe40004f01270 */
[C---:B------:R-:W-:Y:S01]  /*f0c70*/  IADD3 R181, R180.reuse, c[0x0][0x198], RZ ;  /* 0x00006600b4b57a10 */ /* 0x040fe20007ffe0ff */
[----:B-1----:R-:W-:Y:S01]  /*f0c80*/  IMAD.WIDE R2, R180, 0x4, R6 ;  /* 0x00000004b4027825 */ /* 0x002fe200078e0206 */
[----:B------:R1:W-:Y:S04]  /*f0c90*/  @P3 STG.E [R176.64], R251 ;  /* 0x000000fbb0003986 */ /* 0x0003e8000c101904 */
[----:B------:R3:W-:Y:S04]  /*f0ca0*/  @P4 STG.E [R2.64], R250 ;  /* 0x000000fa02004986 */ /* 0x0007e8000c101904 */
[----:B------:R-:W-:Y:S01]  /*f0cb0*/  @P5 STG.E [R178.64], R248 ;  /* 0x000000f8b2005986 */ /* 0x000fe2000c101904 */
[----:B------:R-:W-:Y:S01]  /*f0cc0*/  ISETP.LT.AND P5, PT, R111, c[0x0][0x178], !P1 ;  /* 0x00005e006f007a0c */ /* 0x000fe20004fa1270 */
[----:B-1----:R-:W-:-:S04]  /*f0cd0*/  IMAD.WIDE R176, R181, 0x4, R174 ;  /* 0x00000004b5b07825 */ /* 0x002fc800078e02ae */
[----:B---3--:R-:W-:Y:S01]  /*f0ce0*/  IMAD.WIDE R2, R181, 0x4, R172 ;  /* 0x00000004b5027825 */ /* 0x008fe200078e02ac */
[----:B------:R1:W-:Y:S01]  /*f0cf0*/  @P6 STG.E [R176.64], R243 ;  /* 0x000000f3b0006986 */ /* 0x0003e2000c101904 */
[----:B------:R-:W-:-:S03]  /*f0d00*/  ISETP.LT.AND P1, PT, R186, c[0x0][0x178], !P1 ;  /* 0x00005e00ba007a0c */ /* 0x000fc60004f21270 */
[----:B-1----:R-:W3:Y:S04]  /*f0d10*/  LDL.LU R243, [R1+0xac8] ;  /* 0x000ac80001f37983 */ /* 0x002ee80000300800 */
[----:B------:R1:W-:Y:S01]  /*f0d20*/  @P0 STG.E [R2.64], R246 ;  /* 0x000000f602000986 */ /* 0x0003e2000c101904 */
[----:B------:R-:W-:-:S03]  /*f0d30*/  IMAD.WIDE R176, R181, 0x4, R4 ;  /* 0x00000004b5b07825 */ /* 0x000fc600078e0204 */
        /* <DEDUP_REMOVED lines=16> */
[----:B------:R-:W-:-:S02]  /*f0e40*/  ISETP.LT.AND P2, PT, R186, c[0x0][0x178], !P2 ;  /* 0x00005e00ba007a0c */ /* 0x000fc40005741270 */
[----:B------:R-:W-:Y:S01]  /*f0e50*/  ISETP.GE.AND P0, PT, R178, c[0x0][0x17c], PT ;  /* 0x00005f00b2007a0c */ /* 0x000fe20003f06270 */
        /* <DEDUP_REMOVED lines=11> */
[----:B------:R-:W-:Y:S01]  /*f0f10*/  IMAD.WIDE R176, R180, 0x4, R174 ;  /* 0x00000004b4b07825 */ /* 0x000fe200078e02ae */
[----:B------:R-:W-:Y:S02]  /*f0f20*/  ISETP.LT.AND P5, PT, R186, c[0x0][0x178], !P5 ;  /* 0x00005e00ba007a0c */ /* 0x000fe40006fa1270 */
[----:B---3--:R-:W-:Y:S01]  /*f0f30*/  IADD3 R178, R252, 0x15a, RZ ;  /* 0x0000015afcb27810 */ /* 0x008fe20007ffe0ff */
[----:B------:R1:W-:Y:S04]  /*f0f40*/  @P2 STG.E [R2.64], R243 ;  /* 0x000000f302002986 */ /* 0x0003e8000c101904 */
[----:B------:R-:W3:Y:S01]  /*f0f50*/  LDL.LU R187, [R1+0x1708] ;  /* 0x0017080001bb7983 */ /* 0x000ee20000300800 */
[----:B------:R-:W-:-:S02]  /*f0f60*/  ISETP.GE.AND P4, PT, R178, c[0x0][0x17c], PT ;  /* 0x00005f00b2007a0c */ /* 0x000fc40003f86270 */
[----:B------:R-:W-:Y:S01]  /*f0f70*/  IADD3 R178, R252, 0x15b, RZ ;  /* 0x0000015bfcb27810 */ /* 0x000fe20007ffe0ff */
[----:B-1----:R-:W3:Y:S01]  /*f0f80*/  LDL.LU R243, [R1+0x1038] ;  /* 0x0010380001f37983 */ /* 0x002ee20000300800 */
[----:B------:R-:W-:-:S03]  /*f0f90*/  IMAD.WIDE R2, R180, 0x4, R172 ;  /* 0x00000004b4027825 */ /* 0x000fc600078e02ac */
[----:B------:R1:W-:Y:S01]  /*f0fa0*/  @P1 STG.E [R176.64], R246 ;  /* 0x000000f6b0001986 */ /* 0x0003e2000c101904 */
[----:B------:R-:W-:Y:S01]  /*f0fb0*/  ISETP.GE.AND P2, PT, R178, c[0x0][0x17c], PT ;  /* 0x00005f00b2007a0c */ /* 0x000fe20003f46270 */
[C---:B------:R-:W-:Y:S02]  /*f0fc0*/  IMAD.WIDE R178, R180.reuse, 0x4, R4 ;  /* 0x00000004b4b27825 */ /* 0x040fe400078e0204 */
[----:B------:R-:W-:Y:S04]  /*f0fd0*/  @P3 STG.E [R2.64], R248 ;  /* 0x000000f802003986 */ /* 0x000fe8000c101904 */
[----:B-1----:R-:W3:Y:S01]  /*f0fe0*/  LDL.LU R246, [R1+0x1b8c] ;  /* 0x001b8c0001f67983 */ /* 0x002ee20000300800 */
[----:B------:R-:W-:-:S05]  /*f0ff0*/  IMAD.WIDE R176, R180, 0x4, R6 ;  /* 0x00000004b4b07825 */ /* 0x000fca00078e0206 */
        /* <DEDUP_REMOVED lines=19> */
[----:B------:R-:W-:-:S04]  /*f1130*/  IMAD.WIDE R178, R181, 0x4, R4 ;  /* 0x00000004b5b27825 */ /* 0x000fc800078e0204 */
[----:B-1----:R-:W-:Y:S01]  /*f1140*/  IMAD.WIDE R2, R181, 0x4, R6 ;  /* 0x00000004b5027825 */ /* 0x002fe200078e0206 */
[----:B------:R1:W-:Y:S01]  /*f1150*/  @P3 STG.E [R176.64], R185 ;  /* 0x000000b9b0003986 */ /* 0x0003e2000c101904 */
[----:B------:R-:W-:-:S03]  /*f1160*/  ISETP.LT.AND P3, PT, R151, c[0x0][0x178], !P2 ;  /* 0x00005e0097007a0c */ /* 0x000fc60005761270 */
[----:B---3--:R3:W-:Y:S01]  /*f1170*/  @P6 STG.E [R2.64], R187 ;  /* 0x000000bb02006986 */ /* 0x0087e2000c101904 */
[----:B-1----:R-:W-:-:S03]  /*f1180*/  IMAD.WIDE R176, R180, 0x4, R174 ;  /* 0x00000004b4b07825 */ /* 0x002fc600078e02ae */
[----:B------:R-:W2:Y:S04]  /*f1190*/  LDL.LU R185, [R1+0x1ae8] ;  /* 0x001ae80001b97983 */ /* 0x000ea80000300800 */
[----:B------:R1:W-:Y:S01]  /*f11a0*/  @P4 STG.E [R178.64], R243 ;  /* 0x000000f3b2004986 */ /* 0x0003e2000c101904 */
[----:B------:R-:W-:Y:S02]  /*f11b0*/  ISETP.LT.AND P4, PT, R111, c[0x0][0x178], !P2 ;  /* 0x00005e006f007a0c */ /* 0x000fe40005781270 */
[----:B------:R-:W-:Y:S01]  /*f11c0*/  ISETP.LT.AND P2, PT, R186, c[0x0][0x178], !P2 ;  /* 0x00005e00ba007a0c */ /* 0x000fe20005741270 */
[----:B---3--:R-:W3:Y:S01]  /*f11d0*/  LDL.LU R187, [R1+0x1048] ;  /* 0x0010480001bb7983 */ /* 0x008ee20000300800 */
[----:B------:R-:W-:-:S03]  /*f11e0*/  IMAD.WIDE R2, R180, 0x4, R6 ;  /* 0x00000004b4027825 */ /* 0x000fc600078e0206 */
[----:B-1----:R-:W3:Y:S04]  /*f11f0*/  LDL.LU R243, [R1+0x1bac] ;  /* 0x001bac0001f37983 */ /* 0x002ee80000300800 */
[----:B------:R1:W-:Y:S01]  /*f1200*/  @P5 STG.E [R176.64], R246 ;  /* 0x000000f6b0005986 */ /* 0x0003e2000c101904 */
[----:B------:R-:W-:-:S04]  /*f1210*/  IMAD.WIDE R178, R180, 0x4, R4 ;  /* 0x00000004b4b27825 */ /* 0x000fc800078e0204 */
[----:B-1----:R-:W-:Y:S01]  /*f1220*/  IMAD.WIDE R176, R180, 0x4, R172 ;  /* 0x00000004b4b07825 */ /* 0x002fe200078e02ac */
[----:B------:R-:W3:Y:S04]  /*f1230*/  LDL.LU R246, [R1+0x1b7c] ;  /* 0x001b7c0001f67983 */ /* 0x000ee80000300800 */
[----:B----4-:R1:W-:Y:S04]  /*f1240*/  @P3 STG.E [R176.64], R245 ;  /* 0x000000f5b0003986 */ /* 0x0103e8000c101904 */
[----:B------:R-:W-:Y:S04]  /*f1250*/  @P4 STG.E [R2.64], R250 ;  /* 0x000000fa02004986 */ /* 0x000fe8000c101904 */
[----:B-1----:R-:W4:Y:S04]  /*f1260*/  LDL.LU R245, [R1+0x1aec] ;  /* 0x001aec0001f57983 */ /* 0x002f280000300800 */
[----:B--2---:R1:W-:Y:S04]  /*f1270*/  @P2 STG.E [R178.64], R244 ;  /* 0x000000f4b2002986 */ /* 0x0043e8000c101904 */
[----:B-1----:R-:W2:Y:S01]  /*f1280*/  LDL.LU R244, [R1+0x104c] ;  /* 0x00104c0001f47983 */ /* 0x002ea20000300800 */
[----:B------:R-:W-:-:S02]  /*f1290*/  ISETP.LT.AND P5, PT, R150, c[0x0][0x178], !P1 ;  /* 0x00005e0096007a0c */ /* 0x000fc40004fa1270 */
[----:B------:R-:W-:Y:S01]  /*f12a0*/  ISETP.LT.AND P6, PT, R151, c[0x0][0x178], !P1 ;  /* 0x00005e0097007a0c */ /* 0x000fe20004fc1270 */
[----:B------:R-:W2:Y:S01]  /*f12b0*/  LDL.LU R251, [R1+0x1bbc] ;  /* 0x001bbc0001fb7983 */ /* 0x000ea20000300800 */
[----:B------:R-:W-:Y:S02]  /*f12c0*/  IADD3 R181, R180, c[0x0][0x198], RZ ;  /* 0x00006600b4b57a10 */ /* 0x000fe40007ffe0ff */
[----:B------:R-:W-:-:S03]  /*f12d0*/  IADD3 R182, R252, 0x15d, RZ ;  /* 0x0000015dfcb67810 */ /* 0x000fc60007ffe0ff */
[----:B------:R-:W-:Y:S01]  /*f12e0*/  IMAD.WIDE R176, R181, 0x4, R174 ;  /* 0x00000004b5b07825 */ /* 0x000fe200078e02ae */
[----:B------:R-:W-:Y:S02]  /*f12f0*/  ISETP.GE.AND P3, PT, R182, c[0x0][0x17c], PT ;  /* 0x00005f00b6007a0c */ /* 0x000fe40003f66270 */
[----:B------:R-:W-:Y:S01]  /*f1300*/  ISETP.LT.AND P2, PT, R111, c[0x0][0x178], !P1 ;  /* 0x00005e006f007a0c */ /* 0x000fe20004f41270 */
[----:B------:R-:W-:Y:S01]  /*f1310*/  IMAD.WIDE R2, R181, 0x4, R172 ;  /* 0x00000004b5027825 */ /* 0x000fe200078e02ac */
[----:B------:R1:W-:Y:S01]  /*f1320*/  @P5 STG.E [R176.64], R249 ;  /* 0x000000f9b0005986 */ /* 0x0003e2000c101904 */
[----:B------:R-:W-:Y:S02]  /*f1330*/  ISETP.LT.AND P1, PT, R186, c[0x0][0x178], !P1 ;  /* 0x00005e00ba007a0c */ /* 0x000fe40004f21270 */
[----:B------:R-:W-:Y:S01]  /*f1340*/  ISETP.LT.AND P5, PT, R150, c[0x0][0x178], !P3 ;  /* 0x00005e0096007a0c */ /* 0x000fe20005fa1270 */
[----:B------:R1:W-:Y:S01]  /*f1350*/  @P6 STG.E [R2.64], R248 ;  /* 0x000000f802006986 */ /* 0x0003e2000c101904 */
[----:B------:R-:W-:-:S02]  /*f1360*/  ISETP.LT.AND P4, PT, R151, c[0x0][0x178], !P3 ;  /* 0x00005e0097007a0c */ /* 0x000fc40005f81270 */
[----:B------:R-:W-:Y:S02]  /*f1370*/  ISETP.LT.AND P6, PT, R111, c[0x0][0x178], !P3 ;  /* 0x00005e006f007a0c */ /* 0x000fe40005fc1270 */
[C---:B------:R-:W-:Y:S02]  /*f1380*/  IADD3 R182, R181.reuse, c[0x0][0x198], RZ ;  /* 0x00006600b5b67a10 */ /* 0x040fe40007ffe0ff */
[----:B------:R-:W-:Y:S01]  /*f1390*/  ISETP.LT.AND P3, PT, R186, c[0x0][0x178], !P3 ;  /* 0x00005e00ba007a0c */ /* 0x000fe20005f61270 */
[C---:B-1----:R-:W-:Y:S01]  /*f13a0*/  IMAD.WIDE R176, R181.reuse, 0x4, R4 ;  /* 0x00000004b5b07825 */ /* 0x042fe200078e0204 */
[----:B------:R-:W-:Y:S01]  /*f13b0*/  IADD3 R183, R252, 0x15e, RZ ;  /* 0x0000015efcb77810 */ /* 0x000fe20007ffe0ff */
[----:B------:R-:W2:Y:S02]  /*f13c0*/  LDL.LU R249, [R1+0x1b9c] ;  /* 0x001b9c0001f97983 */ /* 0x000ea40000300800 */
[----:B------:R-:W-:-:S04]  /*f13d0*/  IMAD.WIDE R2, R181, 0x4, R6 ;  /* 0x00000004b5027825 */ /* 0x000fc800078e0206 */
[C---:B------:R-:W-:Y:S01]  /*f13e0*/  IMAD.WIDE R178, R182.reuse, 0x4, R174 ;  /* 0x00000004b6b27825 */ /* 0x040fe200078e02ae */
[----:B------:R1:W-:Y:S03]  /*f13f0*/  @P2 STG.E [R2.64], R185 ;  /* 0x000000b902002986 */ /* 0x0003e6000c101904 */
[----:B------:R-:W-:Y:S01]  /*f1400*/  IMAD.WIDE R180, R182, 0x4, R172 ;  /* 0x00000004b6b47825 */ /* 0x000fe200078e02ac */
[----:B---3--:R-:W-:Y:S01]  /*f1410*/  @P1 STG.E [R176.64], R187 ;  /* 0x000000bbb0001986 */ /* 0x008fe2000c101904 */
[----:B------:R-:W-:-:S03]  /*f1420*/  IADD3 R184, R252, 0x15f, RZ ;  /* 0x0000015ffcb87810 */ /* 0x000fc60007ffe0ff */
[----:B------:R3:W-:Y:S01]  /*f1430*/  @P5 STG.E [R178.64], R243 ;  /* 0x000000f3b2005986 */ /* 0x0007e2000c101904 */
[C---:B-1----:R-:W-:Y:S01]  /*f1440*/  IMAD.WIDE R2, R182.reuse, 0x4, R6 ;  /* 0x00000004b6027825 */ /* 0x042fe200078e0206 */
[----:B------:R-:W-:Y:S02]  /*f1450*/  ISETP.GE.AND P2, PT, R183, c[0x0][0x17c], PT ;  /* 0x00005f00b7007a0c */ /* 0x000fe40003f46270 */
[----:B------:R-:W-:Y:S01]  /*f1460*/  IADD3 R183, R182, c[0x0][0x198], RZ ;  /* 0x00006600b6b77a10 */ /* 0x000fe20007ffe0ff */
[----:B---3--:R-:W3:Y:S04]  /*f1470*/  LDL.LU R243, [R1+0x1b6c] ;  /* 0x001b6c0001f37983 */ /* 0x008ee80000300800 */
[----:B------:R1:W-:Y:S04]  /*f1480*/  @P4 STG.E [R180.64], R246 ;  /* 0x000000f6b4004986 */ /* 0x0003e8000c101904 */
[----:B-1----:R-:W3:Y:S04]  /*f1490*/  LDL.LU R246, [R1+0x1a4c] ;  /* 0x001a4c0001f67983 */ /* 0x002ee80000300800 */
[----:B----4-:R1:W-:Y:S01]  /*f14a0*/  @P6 STG.E [R2.64], R245 ;  /* 0x000000f502006986 */ /* 0x0103e2000c101904 */
[----:B------:R-:W-:Y:S01]  /*f14b0*/  ISETP.GE.AND P6, PT, R184, c[0x0][0x17c], PT ;  /* 0x00005f00b8007a0c */ /* 0x000fe20003fc6270 */
[----:B-1----:R-:W-:-:S02]  /*f14c0*/  IMAD.WIDE R2, R182, 0x4, R4 ;  /* 0x00000004b6027825 */ /* 0x002fc400078e0204 */
[----:B------:R-:W4:Y:S04]  /*f14d0*/  LDL.LU R182, [R1+0x1a48] ;  /* 0x001a480001b67983 */ /* 0x000f280000300800 */
[----:B------:R-:W3:Y:S04]  /*f14e0*/  LDL.LU R184, [R1+0x1b68] ;  /* 0x001b680001b87983 */ /* 0x000ee80000300800 */
[----:B--2---:R1:W-:Y:S04]  /*f14f0*/  @P3 STG.E [R2.64], R244 ;  /* 0x000000f402003986 */ /* 0x0043e8000c101904 */
[----:B-1----:R-:W2:Y:S04]  /*f1500*/  LDL.LU R2, [R1+0x1bb8] ;  /* 0x001bb80001027983 */ /* 0x002ea80000300800 */
[----:B------:R-:W3:Y:S01]  /*f1510*/  LDL.LU R3, [R1+0x1b98] ;  /* 0x001b980001037983 */ /* 0x000ee20000300800 */
[----:B------:R-:W-:-:S02]  /*f1520*/  ISETP.LT.AND P5, PT, R150, c[0x0][0x178], !P2 ;  /* 0x00005e0096007a0c */ /* 0x000fc400057a1270 */
[----:B------:R-:W-:Y:S01]  /*f1530*/  ISETP.LT.AND P4, PT, R151, c[0x0][0x178], !P2 ;  /* 0x00005e0097007a0c */ /* 0x000fe20005781270 */
[----:B------:R-:W4:Y:S01]  /*f1540*/  LDL.LU R250, [R1+0x1bc0] ;  /* 0x001bc00001fa7983 */ /* 0x000f220000300800 */
[----:B------:R-:W-:Y:S01]  /*f1550*/  ISETP.LT.AND P1, PT, R111, c[0x0][0x178], !P2 ;  /* 0x00005e006f007a0c */ /* 0x000fe20005721270 */
[C---:B------:R-:W-:Y:S01]  /*f1560*/  IMAD.WIDE R176, R183.reuse, 0x4, R174 ;  /* 0x00000004b7b07825 */ /* 0x040fe200078e02ae */
[----:B------:R-:W-:Y:S01]  /*f1570*/  ISETP.LT.AND P2, PT, R186, c[0x0][0x178], !P2 ;  /* 0x00005e00ba007a0c */ /* 0x000fe20005741270 */
[----:B------:R-:W4:Y:S02]  /*f1580*/  LDL.LU R248, [R1+0xc70] ;  /* 0x000c700001f87983 */ /* 0x000f240000300800 */
[----:B------:R-:W-:-:S04]  /*f1590*/  IMAD.WIDE R178, R183, 0x4, R172 ;  /* 0x00000004b7b27825 */ /* 0x000fc800078e02ac */
[----:B------:R-:W-:Y:S01]  /*f15a0*/  IMAD.WIDE R180, R183, 0x4, R6 ;  /* 0x00000004b7b47825 */ /* 0x000fe200078e0206 */
[----:B------:R-:W4:Y:S01]  /*f15b0*/  LDL.LU R185, [R1+0x830] ;  /* 0x0008300001b97983 */ /* 0x000f220000300800 */
[----:B------:R-:W-:-:S03]  /*f15c0*/  ISETP.LT.AND P3, PT, R150, c[0x0][0x178], !P6 ;  /* 0x00005e0096007a0c */ /* 0x000fc60007761270 */
[----:B------:R-:W4:Y:S04]  /*f15d0*/  LDL.LU R187, [R1+0x530] ;  /* 0x0005300001bb7983 */ /* 0x000f280000300800 */
[----:B------:R-:W4:Y:S04]  /*f15e0*/  LDL.LU R245, [R1+0x1bc4] ;  /* 0x001bc40001f57983 */ /* 0x000f280000300800 */
[----:B------:R-:W4:Y:S04]  /*f15f0*/  LDL.LU R244, [R1+0xc74] ;  /* 0x000c740001f47983 */ /* 0x000f280000300800 */
[----:B--2---:R1:W-:Y:S01]  /*f1600*/  @P5 STG.E [R176.64], R2 ;  /* 0x00000002b0005986 */ /* 0x0043e2000c101904 */
[----:B------:R-:W-:-:S03]  /*f1610*/  ISETP.LT.AND P5, PT, R111, c[0x0][0x178], !P6 ;  /* 0x00005e006f007a0c */ /* 0x000fc600077a1270 */
[----:B---3--:R2:W-:Y:S04]  /*f1620*/  @P4 STG.E [R178.64], R3 ;  /* 0x00000003b2004986 */ /* 0x0085e8000c101904 */
[----:B------:R3:W-:Y:S01]  /*f1630*/  @P1 STG.E [R180.64], R184 ;  /* 0x000000b8b4001986 */ /* 0x0007e2000c101904 */
[----:B------:R-:W-:Y:S02]  /*f1640*/  ISETP.LT.AND P1, PT, R151, c[0x0][0x178], !P6 ;  /* 0x00005e0097007a0c */ /* 0x000fe40007721270 */
[C---:B-1----:R-:W-:Y:S01]  /*f1650*/  IADD3 R176, R183.reuse, c[0x0][0x198], RZ ;  /* 0x00006600b7b07a10 */ /* 0x042fe20007ffe0ff */
[----:B--2---:R-:W-:-:S05]  /*f1660*/  IMAD.WIDE R2, R183, 0x4, R4 ;  /* 0x00000004b7027825 */ /* 0x004fca00078e0204 */
[----:B----4-:R1:W-:Y:S01]  /*f1670*/  @P2 STG.E [R2.64], R182 ;  /* 0x000000b602002986 */ /* 0x0103e2000c101904 */
[----:B---3--:R-:W-:-:S04]  /*f1680*/  IMAD.WIDE R180, R176, 0x4, R172 ;  /* 0x00000004b0b47825 */ /* 0x008fc800078e02ac */
[----:B------:R-:W-:-:S04]  /*f1690*/  IMAD.WIDE R178, R176, 0x4, R6 ;  /* 0x00000004b0b27825 */ /* 0x000fc800078e0206 */
[----:B-1----:R-:W-:-:S05]  /*f16a0*/  IMAD.WIDE R182, R176, 0x4, R174 ;  /* 0x00000004b0b67825 */ /* 0x002fca00078e02ae */
[----:B------:R-:W-:Y:S04]  /*f16b0*/  @P3 STG.E [R182.64], R251 ;  /* 0x000000fbb6003986 */ /* 0x000fe8000c101904 */
[----:B------:R-:W-:Y:S04]  /*f16c0*/  @P1 STG.E [R180.64], R249 ;  /* 0x000000f9b4001986 */ /* 0x000fe8000c101904 */
[----:B------:R1:W-:Y:S04]  /*f16d0*/  @P5 STG.E [R178.64], R243 ;  /* 0x000000f3b2005986 */ /* 0x0003e8000c101904 */
[----:B-1----:R-:W2:Y:S01]  /*f16e0*/  LDL.LU R243, [R1+0x834] ;  /* 0x0008340001f37983 */ /* 0x002ea20000300800 */
[----:B------:R-:W-:-:S02]  /*f16f0*/  ISETP.LT.AND P6, PT, R186, c[0x0][0x178], !P6 ;  /* 0x00005e00ba007a0c */ /* 0x000fc400077c1270 */
[----:B------:R-:W-:Y:S02]  /*f1700*/  ISETP.LT.AND P2, PT, R150, c[0x0][0x178], !P0 ;  /* 0x00005e0096007a0c */ /* 0x000fe40004741270 */
[----:B------:R-:W-:Y:S02]  /*f1710*/  IADD3 R177, R252, 0x161, RZ ;  /* 0x00000161fcb17810 */ /* 0x000fe40007ffe0ff */
[C---:B------:R-:W-:Y:S02]  /*f1720*/  IADD3 R2, R176.reuse, c[0x0][0x198], RZ ;  /* 0x00006600b0027a10 */ /* 0x040fe40007ffe0ff */
[----:B------:R-:W-:Y:S01]  /*f1730*/  ISETP.GE.AND P4, PT, R177, c[0x0][0x17c], PT ;  /* 0x00005f00b1007a0c */ /* 0x000fe20003f86270 */
[----:B------:R-:W-:-:S04]  /*f1740*/  IMAD.WIDE R176, R176, 0x4, R4 ;  /* 0x00000004b0b07825 */ /* 0x000fc800078e0204 */
[----:B------:R-:W-:Y:S01]  /*f1750*/  IMAD.WIDE R182, R2, 0x4, R174 ;  /* 0x0000000402b67825 */ /* 0x000fe200078e02ae */
[----:B------:R1:W-:Y:S01]  /*f1760*/  @P6 STG.E [R176.64], R246 ;  /* 0x000000f6b0006986 */ /* 0x0003e2000c101904 */
[----:B------:R-:W-:-:S03]  /*f1770*/  ISETP.LT.AND P3, PT, R151, c[0x0][0x178], !P0 ;  /* 0x00005e0097007a0c */ /* 0x000fc60004761270 */
[----:B------:R3:W-:Y:S01]  /*f1780*/  @P2 STG.E [R182.64], R250 ;  /* 0x000000fab6002986 */ /* 0x0007e2000c101904 */
[----:B------:R-:W-:Y:S02]  /*f1790*/  ISETP.LT.AND P2, PT, R111, c[0x0][0x178], !P0 ;  /* 0x00005e006f007a0c */ /* 0x000fe40004741270 */
[----:B------:R-:W-:Y:S02]  /*f17a0*/  ISETP.LT.AND P0, PT, R186, c[0x0][0x178], !P0 ;  /* 0x00005e00ba007a0c */ /* 0x000fe40004701270 */
[----:B------:R-:W-:Y:S02]  /*f17b0*/  ISETP.LT.AND P6, PT, R150, c[0x0][0x178], !P4 ;  /* 0x00005e0096007a0c */ /* 0x000fe400067c1270 */
[----:B------:R-:W-:Y:S01]  /*f17c0*/  IADD3 R3, R252, 0x162, RZ ;  /* 0x00000162fc037810 */ /* 0x000fe20007ffe0ff */
[C---:B------:R-:W-:Y:S01]  /*f17d0*/  IMAD.WIDE R178, R2.reuse, 0x4, R172 ;  /* 0x0000000402b27825 */ /* 0x040fe200078e02ac */
[----:B-1----:R-:W4:Y:S01]  /*f17e0*/  LDL.LU R246, [R1+0x534] ;  /* 0x0005340001f67983 */ /* 0x002f220000300800 */
[----:B---3--:R-:W-:-:S02]  /*f17f0*/  IADD3 R182, R2, c[0x0][0x198], RZ ;  /* 0x0000660002b67a10 */ /* 0x008fc40007ffe0ff */
[C---:B------:R-:W-:Y:S01]  /*f1800*/  IMAD.WIDE R176, R2.reuse, 0x4, R6 ;  /* 0x0000000402b07825 */ /* 0x040fe200078e0206 */
[----:B------:R-:W-:Y:S01]  /*f1810*/  ISETP.GE.AND P1, PT, R3, c[0x0][0x17c], PT ;  /* 0x00005f0003007a0c */ /* 0x000fe20003f26270 */
[----:B------:R1:W-:Y:S02]  /*f1820*/  @P3 STG.E [R178.64], R248 ;  /* 0x000000f8b2003986 */ /* 0x0003e4000c101904 */
[----:B------:R-:W-:Y:S01]  /*f1830*/  IMAD.WIDE R2, R2, 0x4, R4 ;  /* 0x0000000402027825 */ /* 0x000fe200078e0204 */
[----:B------:R-:W-:Y:S01]  /*f1840*/  ISETP.LT.AND P5, PT, R151, c[0x0][0x178], !P4 ;  /* 0x00005e0097007a0c */ /* 0x000fe200067a1270 */
[----:B------:R-:W3:Y:S02]  /*f1850*/  LDL.LU R249, [R1+0x1bd0] ;  /* 0x001bd00001f97983 */ /* 0x000ee40000300800 */
[----:B------:R-:W-:Y:S02]  /*f1860*/  IMAD.WIDE R180, R182, 0x4, R174 ;  /* 0x00000004b6b47825 */ /* 0x000fe400078e02ae */
[----:B------:R1:W-:Y:S04]  /*f1870*/  @P2 STG.E [R176.64], R185 ;  /* 0x000000b9b0002986 */ /* 0x0003e8000c101904 */
[----:B------:R1:W-:Y:S04]  /*f1880*/  @P0 STG.E [R2.64], R187 ;  /* 0x000000bb02000986 */ /* 0x0003e8000c101904 */
[----:B------:R1:W-:Y:S01]  /*f1890*/  @P6 STG.E [R180.64], R245 ;  /* 0x000000f5b4006986 */ /* 0x0003e2000c101904 */
[----:B------:R-:W-:-:S03]  /*f18a0*/  ISETP.LT.AND P6, PT, R111, c[0x0][0x178], !P4 ;  /* 0x00005e006f007a0c */ /* 0x000fc600067c1270 */
[----:B-1----:R-:W3:Y:S04]  /*f18b0*/  LDL.LU R248, [R1+0xe50] ;  /* 0x000e500001f87983 */ /* 0x002ee80000300800 */
[----:B------:R-:W3:Y:S01]  /*f18c0*/  LDL.LU R185, [R1+0xaa0] ;  /* 0x000aa00001b97983 */ /* 0x000ee20000300800 */
[----:B------:R-:W-:-:S03]  /*f18d0*/  IMAD.WIDE R178, R182, 0x4, R172 ;  /* 0x00000004b6b27825 */ /* 0x000fc600078e02ac */
[----:B------:R-:W3:Y:S01]  /*f18e0*/  LDL.LU R187, [R1+0x540] ;  /* 0x0005400001bb7983 */ /* 0x000ee20000300800 */
[----:B------:R-:W-:-:S03]  /*f18f0*/  IMAD.WIDE R2, R182, 0x4, R6 ;  /* 0x00000004b6027825 */ /* 0x000fc600078e0206 */
[----:B------:R-:W3:Y:S04]  /*f1900*/  LDL.LU R245, [R1+0x1bd4] ;  /* 0x001bd40001f57983 */ /* 0x000ee80000300800 */
[----:B------:R1:W-:Y:S04]  /*f1910*/  @P5 STG.E [R178.64], R244 ;  /* 0x000000f4b2005986 */ /* 0x0003e8000c101904 */
[----:B-1----:R-:W3:Y:S04]  /*f1920*/  LDL.LU R244, [R1+0xe54] ;  /* 0x000e540001f47983 */ /* 0x002ee80000300800 */
[----:B--2---:R1:W-:Y:S04]  /*f1930*/  @P6 STG.E [R2.64], R243 ;  /* 0x000000f302006986 */ /* 0x0043e8000c101904 */
[----:B-1----:R-:W2:Y:S01]  /*f1940*/  LDL.LU R243, [R1+0xaa4] ;  /* 0x000aa40001f37983 */ /* 0x002ea20000300800 */
[----:B------:R-:W-:-:S02]  /*f1950*/  ISETP.LT.AND P4, PT, R186, c[0x0][0x178], !P4 ;  /* 0x00005e00ba007a0c */ /* 0x000fc40006781270 */
[----:B------:R-:W-:Y:S02]  /*f1960*/  ISETP.LT.AND P5, PT, R150, c[0x0][0x178], !P1 ;  /* 0x00005e0096007a0c */ /* 0x000fe40004fa1270 */
[----:B------:R-:W-:Y:S01]  /*f1970*/  ISETP.LT.AND P3, PT, R151, c[0x0][0x178], !P1 ;  /* 0x00005e0097007a0c */ /* 0x000fe20004f61270 */
[----:B------:R-:W-:Y:S01]  /*f1980*/  IMAD.WIDE R176, R182, 0x4, R4 ;  /* 0x00000004b6b07825 */ /* 0x000fe200078e0204 */
[----:B------:R-:W-:Y:S02]  /*f1990*/  IADD3 R183, R252, 0x163, RZ ;  /* 0x00000163fcb77810 */ /* 0x000fe40007ffe0ff */
[----:B------:R-:W-:Y:S02]  /*f19a0*/  ISETP.LT.AND P0, PT, R111, c[0x0][0x178], !P1 ;  /* 0x00005e006f007a0c */ /* 0x000fe40004f01270 */
[----:B------:R-:W-:Y:S02]  /*f19b0*/  IADD3 R180, R182, c[0x0][0x198], RZ ;  /* 0x00006600b6b47a10 */ /* 0x000fe40007ffe0ff */
[----:B------:R-:W-:-:S02]  /*f19c0*/  ISETP.GE.AND P6, PT, R183, c[0x0][0x17c], PT ;  /* 0x00005f00b7007a0c */ /* 0x000fc40003fc6270 */
[----:B------:R-:W-:Y:S01]  /*f19d0*/  IADD3 R181, R252, 0x165, RZ ;  /* 0x00000165fcb57810 */ /* 0x000fe20007ffe0ff */
[----:B------:R-:W-:Y:S01]  /*f19e0*/  IMAD.WIDE R178, R180, 0x4, R174 ;  /* 0x00000004b4b27825 */ /* 0x000fe200078e02ae */
[----:B----4-:R1:W-:Y:S01]  /*f19f0*/  @P4 STG.E [R176.64], R246 ;  /* 0x000000f6b0004986 */ /* 0x0103e2000c101904 */
[----:B------:R-:W-:Y:S02]  /*f1a00*/  ISETP.LT.AND P1, PT, R186, c[0x0][0x178], !P1 ;  /* 0x00005e00ba007a0c */ /* 0x000fe40004f21270 */
[----:B------:R-:W-:Y:S01]  /*f1a10*/  IMAD.WIDE R2, R180, 0x4, R6 ;  /* 0x00000004b4027825 */ /* 0x000fe200078e0206 */
[----:B------:R-:W-:Y:S02]  /*f1a20*/  ISETP.LT.AND P4, PT, R150, c[0x0][0x178], !P6 ;  /* 0x00005e0096007a0c */ /* 0x000fe40007781270 */
[----:B------:R-:W-:Y:S02]  /*f1a30*/  ISETP.GE.AND P2, PT, R181, c[0x0][0x17c], PT ;  /* 0x00005f00b5007a0c */ /* 0x000fe40003f46270 */
[C---:B------:R-:W-:Y:S01]  /*f1a40*/  IADD3 R181, R180.reuse, c[0x0][0x198], RZ ;  /* 0x00006600b4b57a10 */ /* 0x040fe20007ffe0ff */
[----:B-1----:R-:W4:Y:S01]  /*f1a50*/  LDL.LU R246, [R1+0x544] ;  /* 0x0005440001f67983 */ /* 0x002f220000300800 */
[----:B------:R-:W-:-:S03]  /*f1a60*/  IMAD.WIDE R176, R180, 0x4, R172 ;  /* 0x00000004b4b07825 */ /* 0x000fc600078e02ac */
[----:B---3--:R-:W-:Y:S01]  /*f1a70*/  @P5 STG.E [R178.64], R249 ;  /* 0x000000f9b2005986 */ /* 0x008fe2000c101904 */
[----:B------:R-:W-:-:S03]  /*f1a80*/  ISETP.LT.AND P5, PT, R151, c[0x0][0x178], !P6 ;  /* 0x00005e0097007a0c */ /* 0x000fc600077a1270 */
[----:B------:R-:W3:Y:S04]  /*f1a90*/  LDL.LU R183, [R1+0x1be0] ;  /* 0x001be00001b77983 */ /* 0x000ee80000300800 */
[----:B------:R-:W3:Y:S04]  /*f1aa0*/  LDL.LU R184, [R1+0x13a0] ;  /* 0x0013a00001b87983 */ /* 0x000ee80000300800 */
[----:B------:R1:W-:Y:S04]  /*f1ab0*/  @P3 STG.E [R176.64], R248 ;  /* 0x000000f8b0003986 */ /* 0x0003e8000c101904 */
[----:B------:R1:W-:Y:S01]  /*f1ac0*/  @P0 STG.E [R2.64], R185 ;  /* 0x000000b902000986 */ /* 0x0003e2000c101904 */
[----:B------:R-:W-:-:S03]  /*f1ad0*/  ISETP.LT.AND P0, PT, R111, c[0x0][0x178], !P6 ;  /* 0x00005e006f007a0c */ /* 0x000fc60007701270 */
[----:B------:R-:W3:Y:S01]  /*f1ae0*/  LDL.LU R251, [R1+0xc80] ;  /* 0x000c800001fb7983 */ /* 0x000ee20000300800 */
[----:B-1----:R-:W-:-:S03]  /*f1af0*/  IMAD.WIDE R176, R181, 0x4, R174 ;  /* 0x00000004b5b07825 */ /* 0x002fc600078e02ae */
[----:B------:R-:W3:Y:S01]  /*f1b00*/  LDL.LU R250, [R1+0x840] ;  /* 0x0008400001fa7983 */ /* 0x000ee20000300800 */
[----:B------:R-:W-:-:S04]  /*f1b10*/  IMAD.WIDE R2, R180, 0x4, R4 ;  /* 0x00000004b4027825 */ /* 0x000fc800078e0204 */
[C---:B------:R-:W-:Y:S01]  /*f1b20*/  IMAD.WIDE R178, R181.reuse, 0x4, R172 ;  /* 0x00000004b5b27825 */ /* 0x040fe200078e02ac */
[----:B------:R1:W-:Y:S04]  /*f1b30*/  @P1 STG.E [R2.64], R187 ;  /* 0x000000bb02001986 */ /* 0x0003e8000c101904 */
[----:B------:R1:W-:Y:S04]  /*f1b40*/  @P4 STG.E [R176.64], R245 ;  /* 0x000000f5b0004986 */ /* 0x0003e8000c101904 */
[----:B------:R1:W-:Y:S02]  /*f1b50*/  @P5 STG.E [R178.64], R244 ;  /* 0x000000f4b2005986 */ /* 0x0003e4000c101904 */
[----:B-1----:R-:W-:-:S02]  /*f1b60*/  IMAD.WIDE R2, R181, 0x4, R6 ;  /* 0x00000004b5027825 */ /* 0x002fc400078e0206 */
[----:B------:R-:W3:Y:S04]  /*f1b70*/  LDL.LU R245, [R1+0x1be4] ;  /* 0x001be40001f57983 */ /* 0x000ee80000300800 */
[----:B------:R-:W3:Y:S04]  /*f1b80*/  LDL.LU R244, [R1+0x13a4] ;  /* 0x0013a40001f47983 */ /* 0x000ee80000300800 */
[----:B--2---:R1:W-:Y:S04]  /*f1b90*/  @P0 STG.E [R2.64], R243 ;  /* 0x000000f302000986 */ /* 0x0043e8000c101904 */
[----:B-1----:R-:W2:Y:S01]  /*f1ba0*/  LDL.LU R243, [R1+0xc84] ;  /* 0x000c840001f37983 */ /* 0x002ea20000300800 */
[----:B------:R-:W-:-:S02]  /*f1bb0*/  IADD3 R182, R252, 0x164, RZ ;  /* 0x00000164fcb67810 */ /* 0x000fc40007ffe0ff */
[----:B------:R-:W-:Y:S02]  /*f1bc0*/  ISETP.LT.AND P6, PT, R186, c[0x0][0x178], !P6 ;  /* 0x00005e00ba007a0c */ /* 0x000fe400077c1270 */
[----:B------:R-:W-:Y:S01]  /*f1bd0*/  ISETP.GE.AND P3, PT, R182, c[0x0][0x17c], PT ;  /* 0x00005f00b6007a0c */ /* 0x000fe20003f66270 */
[----:B------:R-:W-:-:S03]  /*f1be0*/  IMAD.WIDE R176, R181, 0x4, R4 ;  /* 0x00000004b5b07825 */ /* 0x000fc600078e0204 */
[----:B------:R-:W-:Y:S02]  /*f1bf0*/  ISETP.LT.AND P5, PT, R150, c[0x0][0x178], !P3 ;  /* 0x00005e0096007a0c */ /* 0x000fe40005fa1270 */
[----:B------:R-:W-:Y:S02]  /*f1c00*/  ISETP.LT.AND P1, PT, R151, c[0x0][0x178], !P3 ;  /* 0x00005e0097007a0c */ /* 0x000fe40005f21270 */
[----:B------:R-:W-:Y:S02]  /*f1c10*/  IADD3 R178, R252, 0x168, RZ ;  /* 0x00000168fcb27810 */ /* 0x000fe40007ffe0ff */
[----:B------:R-:W-:Y:S02]  /*f1c20*/  IADD3 R180, R181, c[0x0][0x198], RZ ;  /* 0x00006600b5b47a10 */ /* 0x000fe40007ffe0ff */
[----:B------:R-:W-:Y:S01]  /*f1c30*/  ISETP.LT.AND P4, PT, R111, c[0x0][0x178], !P3 ;  /* 0x00005e006f007a0c */ /* 0x000fe20005f81270 */
[----:B----4-:R1:W-:Y:S01]  /*f1c40*/  @P6 STG.E [R176.64], R246 ;  /* 0x000000f6b0006986 */ /* 0x0103e2000c101904 */
[----:B------:R-:W-:Y:S01]  /*f1c50*/  ISETP.GE.AND P0, PT, R178, c[0x0][0x17c], PT ;  /* 0x00005f00b2007a0c */ /* 0x000fe20003f06270 */
[----:B------:R-:W-:Y:S01]  /*f1c60*/  IMAD.WIDE R178, R180, 0x4, R174 ;  /* 0x00000004b4b27825 */ /* 0x000fe200078e02ae */
[----:B------:R-:W-:-:S02]  /*f1c70*/  ISETP.LT.AND P3, PT, R186, c[0x0][0x178], !P3 ;  /* 0x00005e00ba007a0c */ /* 0x000fc40005f61270 */
[----:B------:R-:W-:Y:S01]  /*f1c80*/  ISETP.LT.AND P6, PT, R150, c[0x0][0x178], !P2 ;  /* 0x00005e0096007a0c */ /* 0x000fe200057c1270 */
[C---:B------:R-:W-:Y:S01]  /*f1c90*/  IMAD.WIDE R2, R180.reuse, 0x4, R172 ;  /* 0x00000004b4027825 */ /* 0x040fe200078e02ac */
[C---:B------:R-:W-:Y:S01]  /*f1ca0*/  IADD3 R181, R180.reuse, c[0x0][0x198], RZ ;  /* 0x00006600b4b57a10 */ /* 0x040fe20007ffe0ff */
[----:B-1----:R-:W4:Y:S02]  /*f1cb0*/  LDL.LU R246, [R1+0x844] ;  /* 0x0008440001f67983 */ /* 0x002f240000300800 */
[----:B------:R-:W-:Y:S02]  /*f1cc0*/  IMAD.WIDE R176, R180, 0x4, R6 ;  /* 0x00000004b4b07825 */ /* 0x000fe400078e0206 */
[----:B------:R-:W4:Y:S04]  /*f1cd0*/  LDL.LU R249, [R1+0x1c00] ;  /* 0x001c000001f97983 */ /* 0x000f280000300800 */
[----:B------:R-:W4:Y:S04]  /*f1ce0*/  LDL.LU R248, [R1+0x1720] ;  /* 0x0017200001f87983 */ /* 0x000f280000300800 */
[----:B---3--:R-:W-:Y:S01]  /*f1cf0*/  @P5 STG.E [R178.64], R183 ;  /* 0x000000b7b2005986 */ /* 0x008fe2000c101904 */
[----:B------:R-:W-:-:S03]  /*f1d00*/  ISETP.LT.AND P5, PT, R151, c[0x0][0x178], !P2 ;  /* 0x00005e0097007a0c */ /* 0x000fc600057a1270 */
[----:B------:R-:W3:Y:S04]  /*f1d10*/  LDL.LU R185, [R1+0x1390] ;  /* 0x0013900001b97983 */ /* 0x000ee80000300800 */
[----:B------:R1:W-:Y:S01]  /*f1d20*/  @P1 STG.E [R2.64], R184 ;  /* 0x000000b802001986 */ /* 0x0003e2000c101904 */
[----:B------:R-:W-:-:S03]  /*f1d30*/  ISETP.LT.AND P1, PT, R111, c[0x0][0x178], !P2 ;  /* 0x00005e006f007a0c */ /* 0x000fc60005721270 */
[----:B------:R-:W3:Y:S04]  /*f1d40*/  LDL.LU R187, [R1+0xa90] ;  /* 0x000a900001bb7983 */ /* 0x000ee80000300800 */
[----:B------:R1:W-:Y:S02]  /*f1d50*/  @P4 STG.E [R176.64], R251 ;  /* 0x000000fbb0004986 */ /* 0x0003e4000c101904 */
[----:B-1----:R-:W-:-:S04]  /*f1d60*/  IMAD.WIDE R2, R180, 0x4, R4 ;  /* 0x00000004b4027825 */ /* 0x002fc800078e0204 */
[C---:B------:R-:W-:Y:S01]  /*f1d70*/  IMAD.WIDE R176, R181.reuse, 0x4, R174 ;  /* 0x00000004b5b07825 */ /* 0x040fe200078e02ae */
[----:B------:R-:W-:Y:S03]  /*f1d80*/  @P3 STG.E [R2.64], R250 ;  /* 0x000000fa02003986 */ /* 0x000fe6000c101904 */
[C---:B------:R-:W-:Y:S01]  /*f1d90*/  IMAD.WIDE R178, R181.reuse, 0x4, R172 ;  /* 0x00000004b5b27825 */ /* 0x040fe200078e02ac */
[----:B------:R1:W-:Y:S04]  /*f1da0*/  @P6 STG.E [R176.64], R245 ;  /* 0x000000f5b0006986 */ /* 0x0003e8000c101904 */
[----:B------:R1:W-:Y:S04]  /*f1db0*/  @P5 STG.E [R178.64], R244 ;  /* 0x000000f4b2005986 */ /* 0x0003e8000c101904 */
[----:B-1----:R-:W3:Y:S01]  /*f1dc0*/  LDL.LU R245, [R1+0x1c04] ;  /* 0x001c040001f57983 */ /* 0x002ee20000300800 */
[----:B------:R-:W-:-:S03]  /*f1dd0*/  IMAD.WIDE R176, R181, 0x4, R6 ;  /* 0x00000004b5b07825 */ /* 0x000fc600078e0206 */
[----:B------:R-:W3:Y:S04]  /*f1de0*/  LDL.LU R244, [R1+0x1724] ;  /* 0x0017240001f47983 */ /* 0x000ee80000300800 */
[----:B--2---:R1:W-:Y:S04]  /*f1df0*/  @P1 STG.E [R176.64], R243 ;  /* 0x000000f3b0001986 */ /* 0x0043e8000c101904 */
[----:B-1----:R-:W2:Y:S01]  /*f1e00*/  LDL.LU R243, [R1+0x1394] ;  /* 0x0013940001f37983 */ /* 0x002ea20000300800 */
[----:B------:R-:W-:-:S04]  /*f1e10*/  IADD3 R182, R252, 0x166, RZ ;  /* 0x00000166fcb67810 */ /* 0x000fc80007ffe0ff */
[----:B------:R-:W-:Y:S02]  /*f1e20*/  ISETP.GE.AND P4, PT, R182, c[0x0][0x17c], PT ;  /* 0x00005f00b6007a0c */ /* 0x000fe40003f86270 */
[----:B------:R-:W-:Y:S02]  /*f1e30*/  ISETP.LT.AND P2, PT, R186, c[0x0][0x178], !P2 ;  /* 0x00005e00ba007a0c */ /* 0x000fe40005741270 */
[----:B------:R-:W-:Y:S02]  /*f1e40*/  ISETP.LT.AND P6, PT, R150, c[0x0][0x178], !P4 ;  /* 0x00005e0096007a0c */ /* 0x000fe400067c1270 */
[----:B------:R-:W-:Y:S02]  /*f1e50*/  IADD3 R180, R181, c[0x0][0x198], RZ ;  /* 0x00006600b5b47a10 */ /* 0x000fe40007ffe0ff */
[----:B------:R-:W-:Y:S02]  /*f1e60*/  ISETP.LT.AND P3, PT, R151, c[0x0][0x178], !P4 ;  /* 0x00005e0097007a0c */ /* 0x000fe40006761270 */
[----:B------:R-:W-:Y:S01]  /*f1e70*/  ISETP.LT.AND P5, PT, R111, c[0x0][0x178], !P4 ;  /* 0x00005e006f007a0c */ /* 0x000fe200067a1270 */
[----:B------:R-:W-:Y:S01]  /*f1e80*/  IMAD.WIDE R2, R181, 0x4, R4 ;  /* 0x00000004b5027825 */ /* 0x000fe200078e0204 */
[----:B------:R-:W-:-:S02]  /*f1e90*/  IADD3 R182, R252, 0x167, RZ ;  /* 0x00000167fcb67810 */ /* 0x000fc40007ffe0ff */
[----:B------:R-:W-:Y:S01]  /*f1ea0*/  ISETP.LT.AND P4, PT, R186, c[0x0][0x178], !P4 ;  /* 0x00005e00ba007a0c */ /* 0x000fe20006781270 */
[----:B------:R-:W-:Y:S01]  /*f1eb0*/  IMAD.WIDE R178, R180, 0x4, R174 ;  /* 0x00000004b4b27825 */ /* 0x000fe200078e02ae */
[----:B------:R-:W-:Y:S01]  /*f1ec0*/  ISETP.GE.AND P1, PT, R182, c[0x0][0x17c], PT ;  /* 0x00005f00b6007a0c */ /* 0x000fe20003f26270 */
[----:B----4-:R1:W-:Y:S02]  /*f1ed0*/  @P2 STG.E [R2.64], R246 ;  /* 0x000000f602002986 */ /* 0x0103e4000c101904 */
[----:B------:R-:W-:Y:S01]  /*f1ee0*/  IMAD.WIDE R176, R180, 0x4, R172 ;  /* 0x00000004b4b07825 */ /* 0x000fe200078e02ac */
[----:B------:R-:W-:Y:S01]  /*f1ef0*/  ISETP.LT.AND P2, PT, R150, c[0x0][0x178], !P1 ;  /* 0x00005e0096007a0c */ /* 0x000fe20004f41270 */
[----:B------:R4:W-:Y:S04]  /*f1f00*/  @P6 STG.E [R178.64], R249 ;  /* 0x000000f9b2006986 */ /* 0x0009e8000c101904 */
[----:B------:R3:W-:Y:S01]  /*f1f10*/  @P3 STG.E [R176.64], R248 ;  /* 0x000000f8b0003986 */ /* 0x0007e2000c101904 */
[----:B-1----:R-:W-:-:S03]  /*f1f20*/  IMAD.WIDE R2, R180, 0x4, R6 ;  /* 0x00000004b4027825 */ /* 0x002fc600078e0206 */
[----:B------:R-:W2:Y:S01]  /*f1f30*/  LDL.LU R246, [R1+0xa94] ;  /* 0x000a940001f67983 */ /* 0x000ea20000300800 */
[C---:B----4-:R-:W-:Y:S01]  /*f1f40*/  IMAD.WIDE R178, R180.reuse, 0x4, R4 ;  /* 0x00000004b4b27825 */ /* 0x050fe200078e0204 */
[----:B------:R-:W-:Y:S02]  /*f1f50*/  IADD3 R180, R180, c[0x0][0x198], RZ ;  /* 0x00006600b4b47a10 */ /* 0x000fe40007ffe0ff */
[----:B---3--:R1:W-:Y:S01]  /*f1f60*/  @P5 STG.E [R2.64], R185 ;  /* 0x000000b902005986 */ /* 0x0083e2000c101904 */
[----:B------:R-:W-:-:S03]  /*f1f70*/  ISETP.LT.AND P3, PT, R151, c[0x0][0x178], !P1 ;  /* 0x00005e0097007a0c */ /* 0x000fc60004f61270 */
[----:B------:R-:W-:Y:S01]  /*f1f80*/  @P4 STG.E [R178.64], R187 ;  /* 0x000000bbb2004986 */ /* 0x000fe2000c101904 */
[----:B------:R-:W-:Y:S01]  /*f1f90*/  ISETP.LT.AND P4, PT, R111, c[0x0][0x178], !P1 ;  /* 0x00005e006f007a0c */ /* 0x000fe20004f81270 */
[C---:B------:R-:W-:Y:S02]  /*f1fa0*/  IMAD.WIDE R176, R180.reuse, 0x4, R172 ;  /* 0x00000004b4b07825 */ /* 0x040fe400078e02ac */
[----:B------:R-:W3:Y:S02]  /*f1fb0*/  LDL.LU R183, [R1+0x1bf0] ;  /* 0x001bf00001b77983 */ /* 0x000ee40000300800 */
[C---:B-1----:R-:W-:Y:S02]  /*f1fc0*/  IMAD.WIDE R2, R180.reuse, 0x4, R174 ;  /* 0x00000004b4027825 */ /* 0x042fe400078e02ae */
[----:B------:R-:W4:Y:S04]  /*f1fd0*/  LDL.LU R184, [R1+0x1710] ;  /* 0x0017100001b87983 */ /* 0x000f280000300800 */
[----:B------:R-:W3:Y:S04]  /*f1fe0*/  LDL.LU R251, [R1+0xe60] ;  /* 0x000e600001fb7983 */ /* 0x000ee80000300800 */
[----:B------:R-:W3:Y:S04]  /*f1ff0*/  LDL.LU R250, [R1+0x1c34] ;  /* 0x001c340001fa7983 */ /* 0x000ee80000300800 */
[----:B------:R1:W-:Y:S04]  /*f2000*/  @P2 STG.E [R2.64], R245 ;  /* 0x000000f502002986 */ /* 0x0003e8000c101904 */
[----:B------:R1:W-:Y:S02]  /*f2010*/  @P3 STG.E [R176.64], R244 ;  /* 0x000000f4b0003986 */ /* 0x0003e4000c101904 */
[----:B-1----:R-:W-:-:S02]  /*f2020*/  IMAD.WIDE R2, R180, 0x4, R6 ;  /* 0x00000004b4027825 */ /* 0x002fc400078e0206 */
[----:B------:R-:W3:Y:S04]  /*f2030*/  LDL.LU R245, [R1+0x1bf4] ;  /* 0x001bf40001f57983 */ /* 0x000ee80000300800 */
[----:B------:R-:W3:Y:S04]  /*f2040*/  LDL.LU R244, [R1+0x1714] ;  /* 0x0017140001f47983 */ /* 0x000ee80000300800 */
[----:B--2---:R1:W-:Y:S04]  /*f2050*/  @P4 STG.E [R2.64], R243 ;  /* 0x000000f302004986 */ /* 0x0043e8000c101904 */
[----:B-1----:R-:W2:Y:S01]  /*f2060*/  LDL.LU R3, [R1+0x1c30] ;  /* 0x001c300001037983 */ /* 0x002ea20000300800 */
[----:B------:R-:W-:-:S02]  /*f2070*/  ISETP.LT.AND P1, PT, R186, c[0x0][0x178], !P1 ;  /* 0x00005e00ba007a0c */ /* 0x000fc40004f21270 */
[----:B------:R-:W-:Y:S02]  /*f2080*/  ISETP.LT.AND P6, PT, R150, c[0x0][0x178], !P0 ;  /* 0x00005e0096007a0c */ /* 0x000fe400047c1270 */
[----:B------:R-:W-:Y:S02]  /*f2090*/  ISETP.LT.AND P5, PT, R151, c[0x0][0x178], !P0 ;  /* 0x00005e0097007a0c */ /* 0x000fe400047a1270 */
[----:B------:R-:W-:Y:S02]  /*f20a0*/  IADD3 R178, R252, 0x169, RZ ;  /* 0x00000169fcb27810 */ /* 0x000fe40007ffe0ff */
[C---:B------:R-:W-:Y:S01]  /*f20b0*/  IADD3 R182, R180.reuse, c[0x0][0x198], RZ ;  /* 0x00006600b4b67a10 */ /* 0x040fe20007ffe0ff */
[----:B------:R-:W-:Y:S01]  /*f20c0*/  IMAD.WIDE R176, R180, 0x4, R4 ;  /* 0x00000004b4b07825 */ /* 0x000fe200078e0204 */
[----:B------:R-:W-:Y:S01]  /*f20d0*/  ISETP.GE.AND P2, PT, R178, c[0x0][0x17c], PT ;  /* 0x00005f00b2007a0c */ /* 0x000fe20003f46270 */
[----:B------:R-:W4:Y:S01]  /*f20e0*/  LDL.LU R243, [R1+0xe64] ;  /* 0x000e640001f37983 */ /* 0x000f220000300800 */
[----:B------:R-:W-:Y:S01]  /*f20f0*/  ISETP.LT.AND P3, PT, R111, c[0x0][0x178], !P0 ;  /* 0x00005e006f007a0c */ /* 0x000fe20004761270 */
[----:B------:R-:W-:-:S02]  /*f2100*/  IMAD.WIDE R178, R182, 0x4, R174 ;  /* 0x00000004b6b27825 */ /* 0x000fc400078e02ae */
[----:B------:R-:W4:Y:S02]  /*f2110*/  LDL.LU R249, [R1+0x1c60] ;  /* 0x001c600001f97983 */ /* 0x000f240000300800 */
[----:B------:R-:W-:Y:S01]  /*f2120*/  IMAD.WIDE R180, R182, 0x4, R172 ;  /* 0x00000004b6b47825 */ /* 0x000fe200078e02ac */
[----:B------:R-:W-:Y:S01]  /*f2130*/  ISETP.LT.AND P4, PT, R111, c[0x0][0x178], !P2 ;  /* 0x00005e006f007a0c */ /* 0x000fe20005781270 */
[----:B------:R-:W4:Y:S04]  /*f2140*/  LDL.LU R248, [R1+0x1c20] ;  /* 0x001c200001f87983 */ /* 0x000f280000300800 */
[----:B------:R1:W-:Y:S01]  /*f2150*/  @P1 STG.E [R176.64], R246 ;  /* 0x000000f6b0001986 */ /* 0x0003e2000c101904 */
[----:B------:R-:W-:-:S03]  /*f2160*/  ISETP.LT.AND P1, PT, R186, c[0x0][0x178], !P0 ;  /* 0x00005e00ba007a0c */ /* 0x000fc60004721270 */
[----:B------:R-:W4:Y:S04]  /*f2170*/  LDL.LU R185, [R1+0x1a70] ;  /* 0x001a700001b97983 */ /* 0x000f280000300800 */
[----:B------:R-:W4:Y:S01]  /*f2180*/  LDL.LU R187, [R1+0x1010] ;  /* 0x0010100001bb7983 */ /* 0x000f220000300800 */
[----:B-1----:R-:W-:-:S03]  /*f2190*/  IADD3 R176, R252, 0x16b, RZ ;  /* 0x0000016bfcb07810 */ /* 0x002fc60007ffe0ff */
[----:B------:R-:W4:Y:S01]  /*f21a0*/  LDL.LU R246, [R1+0x1c64] ;  /* 0x001c640001f67983 */ /* 0x000f220000300800 */
[----:B------:R-:W-:-:S03]  /*f21b0*/  ISETP.GE.AND P0, PT, R176, c[0x0][0x17c], PT ;  /* 0x00005f00b0007a0c */ /* 0x000fc60003f06270 */
[----:B--2---:R1:W-:Y:S01]  /*f21c0*/  @P6 STG.E [R178.64], R3 ;  /* 0x00000003b2006986 */ /* 0x0043e2000c101904 */
[----:B------:R-:W-:-:S03]  /*f21d0*/  ISETP.LT.AND P6, PT, R150, c[0x0][0x178], !P2 ;  /* 0x00005e0096007a0c */ /* 0x000fc600057c1270 */
[----:B---3--:R2:W-:Y:S01]  /*f21e0*/  @P5 STG.E [R180.64], R183 ;  /* 0x000000b7b4005986 */ /* 0x0085e2000c101904 */
[----:B------:R-:W-:Y:S01]  /*f21f0*/  ISETP.LT.AND P5, PT, R151, c[0x0][0x178], !P2 ;  /* 0x00005e0097007a0c */ /* 0x000fe200057a1270 */
[----:B-1----:R-:W-:Y:S01]  /*f2200*/  IMAD.WIDE R2, R182, 0x4, R6 ;  /* 0x00000004b6027825 */ /* 0x002fe200078e0206 */
[----:B------:R-:W-:Y:S02]  /*f2210*/  IADD3 R178, R252, 0x16a, RZ ;  /* 0x0000016afcb27810 */ /* 0x000fe40007ffe0ff */
[----:B--2---:R-:W-:Y:S02]  /*f2220*/  IADD3 R183, R182, c[0x0][0x198], RZ ;  /* 0x00006600b6b77a10 */ /* 0x004fe40007ffe0ff */
[----:B----4-:R1:W-:Y:S01]  /*f2230*/  @P3 STG.E [R2.64], R184 ;  /* 0x000000b802003986 */ /* 0x0103e2000c101904 */
[----:B------:R-:W-:Y:S02]  /*f2240*/  ISETP.GE.AND P3, PT, R178, c[0x0][0x17c], PT ;  /* 0x00005f00b2007a0c */ /* 0x000fe40003f66270 */
[----:B------:R-:W-:-:S04]  /*f2250*/  IMAD.WIDE R176, R183, 0x4, R174 ;  /* 0x00000004b7b07825 */ /* 0x000fc800078e02ae */
[----:B------:R-:W-:-:S04]  /*f2260*/  IMAD.WIDE R178, R183, 0x4, R172 ;  /* 0x00000004b7b27825 */ /* 0x000fc800078e02ac */
[----:B-1----:R-:W-:-:S04]  /*f2270*/  IMAD.WIDE R2, R182, 0x4, R4 ;  /* 0x00000004b6027825 */ /* 0x002fc800078e0204 */
[----:B------:R-:W-:Y:S01]  /*f2280*/  IMAD.WIDE R180, R183, 0x4, R6 ;  /* 0x00000004b7b47825 */ /* 0x000fe200078e0206 */
[----:B------:R-:W-:Y:S04]  /*f2290*/  @P1 STG.E [R2.64], R251 ;  /* 0x000000fb02001986 */ /* 0x000fe8000c101904 */
[----:B------:R-:W-:Y:S04]  /*f22a0*/  @P6 STG.E [R176.64], R250 ;  /* 0x000000fab0006986 */ /* 0x000fe8000c101904 */
[----:B------:R1:W-:Y:S04]  /*f22b0*/  @P5 STG.E [R178.64], R245 ;  /* 0x000000f5b2005986 */ /* 0x0003e8000c101904 */
[----:B------:R2:W-:Y:S04]  /*f22c0*/  @P4 STG.E [R180.64], R244 ;  /* 0x000000f4b4004986 */ /* 0x0005e8000c101904 */
[----:B-1----:R-:W3:Y:S04]  /*f22d0*/  LDL.LU R245, [R1+0x1c24] ;  /* 0x001c240001f57983 */ /* 0x002ee80000300800 */
[----:B--2---:R-:W2:Y:S01]  /*f22e0*/  LDL.LU R244, [R1+0x1a74] ;  /* 0x001a740001f47983 */ /* 0x004ea20000300800 */
        /* <DEDUP_REMOVED lines=10> */
[----:B------:R1:W-:Y:S01]  /*f2390*/  @P2 STG.E [R178.64], R243 ;  /* 0x000000f3b2002986 */ /* 0x0003e2000c101904 */
[----:B------:R-:W-:-:S03]  /*f23a0*/  ISETP.LT.AND P5, PT, R150, c[0x0][0x178], !P0 ;  /* 0x00005e0096007a0c */ /* 0x000fc600047a1270 */
[----:B------:R4:W-:Y:S01]  /*f23b0*/  @P4 STG.E [R2.64], R249 ;  /* 0x000000f902004986 */ /* 0x0009e2000c101904 */
[----:B------:R-:W-:-:S03]  /*f23c0*/  ISETP.GE.AND P2, PT, R180, c[0x0][0x17c], PT ;  /* 0x00005f00b4007a0c */ /* 0x000fc60003f46270 */
[----:B------:R4:W-:Y:S01]  /*f23d0*/  @P6 STG.E [R176.64], R248 ;  /* 0x000000f8b0006986 */ /* 0x0009e2000c101904 */
[----:B------:R-:W-:Y:S02]  /*f23e0*/  ISETP.LT.AND P6, PT, R151, c[0x0][0x178], !P0 ;  /* 0x00005e0097007a0c */ /* 0x000fe400047c1270 */
[----:B------:R-:W-:Y:S01]  /*f23f0*/  ISETP.LT.AND P4, PT, R111, c[0x0][0x178], !P0 ;  /* 0x00005e006f007a0c */ /* 0x000fe20004781270 */
[----:B-1----:R-:W2:Y:S01]  /*f2400*/  LDL.LU R243, [R1+0x1014] ;  /* 0x0010140001f37983 */ /* 0x002ea20000300800 */
[C---:B------:R-:W-:Y:S01]  /*f2410*/  IADD3 R180, R181.reuse, c[0x0][0x198], RZ ;  /* 0x00006600b5b47a10 */ /* 0x040fe20007ffe0ff */
[C---:B----4-:R-:W-:Y:S02]  /*f2420*/  IMAD.WIDE R2, R181.reuse, 0x4, R6 ;  /* 0x00000004b5027825 */ /* 0x050fe400078e0206 */
[----:B------:R-:W4:Y:S02]  /*f2430*/  LDL.LU R183, [R1+0x1c50] ;  /* 0x001c500001b77983 */ /* 0x000f240000300800 */
[----:B------:R-:W-:-:S02]  /*f2440*/  IMAD.WIDE R176, R181, 0x4, R4 ;  /* 0x00000004b5b07825 */ /* 0x000fc400078e0204 */
[----:B------:R1:W-:Y:S02]  /*f2450*/  @P3 STG.E [R2.64], R185 ;  /* 0x000000b902003986 */ /* 0x0003e4000c101904 */
[C---:B------:R-:W-:Y:S02]  /*f2460*/  IMAD.WIDE R178, R180.reuse, 0x4, R174 ;  /* 0x00000004b4b27825 */ /* 0x040fe400078e02ae */
[----:B------:R1:W-:Y:S04]  /*f2470*/  @P1 STG.E [R176.64], R187 ;  /* 0x000000bbb0001986 */ /* 0x0003e8000c101904 */
[----:B------:R-:W4:Y:S01]  /*f2480*/  LDL.LU R184, [R1+0x1c10] ;  /* 0x001c100001b87983 */ /* 0x000f220000300800 */
[----:B-1----:R-:W-:-:S03]  /*f2490*/  IMAD.WIDE R2, R180, 0x4, R6 ;  /* 0x00000004b4027825 */ /* 0x002fc600078e0206 */
[----:B------:R-:W4:Y:S01]  /*f24a0*/  LDL.LU R249, [R1+0x1020] ;  /* 0x0010200001f97983 */ /* 0x000f220000300800 */
[----:B------:R-:W-:-:S03]  /*f24b0*/  IMAD.WIDE R176, R180, 0x4, R172 ;  /* 0x00000004b4b07825 */ /* 0x000fc600078e02ac */
[----:B------:R1:W-:Y:S01]  /*f24c0*/  @P5 STG.E [R178.64], R246 ;  /* 0x000000f6b2005986 */ /* 0x0003e2000c101904 */
[----:B------:R-:W-:-:S03]  /*f24d0*/  IADD3 R181, R180, c[0x0][0x198], RZ ;  /* 0x00006600b4b57a10 */ /* 0x000fc60007ffe0ff */
[----:B------:R-:W4:Y:S04]  /*f24e0*/  LDL.LU R248, [R1+0x1c84] ;  /* 0x001c840001f87983 */ /* 0x000f280000300800 */
[----:B-1----:R-:W4:Y:S04]  /*f24f0*/  LDL.LU R246, [R1+0x1c54] ;  /* 0x001c540001f67983 */ /* 0x002f280000300800 */
[----:B---3--:R1:W-:Y:S04]  /*f2500*/  @P6 STG.E [R176.64], R245 ;  /* 0x000000f5b0006986 */ /* 0x0083e8000c101904 */
[----:B--2---:R2:W-:Y:S04]  /*f2510*/  @P4 STG.E [R2.64], R244 ;  /* 0x000000f402004986 */ /* 0x0045e8000c101904 */
[----:B-1----:R-:W3:Y:S04]  /*f2520*/  LDL.LU R245, [R1+0x1c14] ;  /* 0x001c140001f57983 */ /* 0x002ee80000300800 */
[----:B--2---:R-:W2:Y:S01]  /*f2530*/  LDL.LU R244, [R1+0x1024] ;  /* 0x0010240001f47983 */ /* 0x004ea20000300800 */
[----:B------:R-:W-:-:S04]  /*f2540*/  IMAD.WIDE R2, R180, 0x4, R4 ;  /* 0x00000004b4027825 */ /* 0x000fc800078e0204 */
[----:B------:R-:W2:Y:S01]  /*f2550*/  LDL.LU R180, [R1+0x1c80] ;  /* 0x001c800001b47983 */ /* 0x000ea20000300800 */
[----:B------:R-:W-:Y:S02]  /*f2560*/  ISETP.LT.AND P1, PT, R186, c[0x0][0x178], !P0 ;  /* 0x00005e00ba007a0c */ /* 0x000fe40004721270 */
[----:B------:R-:W-:Y:S02]  /*f2570*/  ISETP.LT.AND P3, PT, R150, c[0x0][0x178], !P2 ;  /* 0x00005e0096007a0c */ /* 0x000fe40005761270 */
[----:B------:R-:W-:Y:S02]  /*f2580*/  ISETP.LT.AND P5, PT, R151, c[0x0][0x178], !P2 ;  /* 0x00005e0097007a0c */ /* 0x000fe400057a1270 */
[C---:B------:R-:W-:Y:S02]  /*f2590*/  IADD3 R178, R252.reuse, 0x16f, RZ ;  /* 0x0000016ffcb27810 */ /* 0x040fe40007ffe0ff */
[----:B------:R-:W-:Y:S01]  /*f25a0*/  IADD3 R182, R252, 0x16d, RZ ;  /* 0x0000016dfcb67810 */ /* 0x000fe20007ffe0ff */
[----:B------:R-:W-:Y:S01]  /*f25b0*/  IMAD.WIDE R176, R181, 0x4, R174 ;  /* 0x00000004b5b07825 */ /* 0x000fe200078e02ae */
[----:B------:R-:W-:-:S02]  /*f25c0*/  ISETP.LT.AND P6, PT, R111, c[0x0][0x178], !P2 ;  /* 0x00005e006f007a0c */ /* 0x000fc400057c1270 */
[----:B------:R-:W-:Y:S01]  /*f25d0*/  ISETP.GE.AND P0, PT, R178, c[0x0][0x17c], PT ;  /* 0x00005f00b2007a0c */ /* 0x000fe20003f06270 */
[----:B------:R-:W-:Y:S01]  /*f25e0*/  IMAD.WIDE R178, R181, 0x4, R172 ;  /* 0x00000004b5b27825 */ /* 0x000fe200078e02ac */
[----:B------:R-:W-:Y:S01]  /*f25f0*/  ISETP.GE.AND P4, PT, R182, c[0x0][0x17c], PT ;  /* 0x00005f00b6007a0c */ /* 0x000fe20003f86270 */
[----:B------:R-:W3:Y:S01]  /*f2600*/  LDL.LU R251, [R1+0x1c90] ;  /* 0x001c900001fb7983 */ /* 0x000ee20000300800 */
[----:B------:R-:W-:Y:S01]  /*f2610*/  ISETP.LT.AND P2, PT, R186, c[0x0][0x178], !P2 ;  /* 0x00005e00ba007a0c */ /* 0x000fe20005741270 */
[----:B------:R-:W3:Y:S02]  /*f2620*/  LDL.LU R250, [R1+0x1c70] ;  /* 0x001c700001fa7983 */ /* 0x000ee40000300800 */
[----:B------:R-:W3:Y:S01]  /*f2630*/  LDL.LU R185, [R1+0x1c40] ;  /* 0x001c400001b97983 */ /* 0x000ee20000300800 */
[----:B------:R1:W-:Y:S01]  /*f2640*/  @P1 STG.E [R2.64], R243 ;  /* 0x000000f302001986 */ /* 0x0003e2000c101904 */
[----:B------:R-:W-:Y:S02]  /*f2650*/  ISETP.LT.AND P1, PT, R111, c[0x0][0x178], !P4 ;  /* 0x00005e006f007a0c */ /* 0x000fe40006721270 */
[C---:B------:R-:W-:Y:S01]  /*f2660*/  IADD3 R182, R181.reuse, c[0x0][0x198], RZ ;  /* 0x00006600b5b67a10 */ /* 0x040fe20007ffe0ff */
[----:B------:R-:W3:Y:S01]  /*f2670*/  LDL.LU R187, [R1+0x1a80] ;  /* 0x001a800001bb7983 */ /* 0x000ee20000300800 */
[----:B-1----:R-:W-:-:S03]  /*f2680*/  IMAD.WIDE R2, R181, 0x4, R6 ;  /* 0x00000004b5027825 */ /* 0x002fc600078e0206 */
[----:B------:R-:W3:Y:S04]  /*f2690*/  LDL.LU R243, [R1+0x1c94] ;  /* 0x001c940001f37983 */ /* 0x000ee80000300800 */
[----:B--2---:R1:W-:Y:S01]  /*f26a0*/  @P3 STG.E [R176.64], R180 ;  /* 0x000000b4b0003986 */ /* 0x0043e2000c101904 */
[----:B----4-:R-:W-:Y:S01]  /*f26b0*/  @P5 STG.E [R178.64], R183 ;  /* 0x000000b7b2005986 */ /* 0x010fe2000c101904 */
[----:B------:R-:W-:Y:S02]  /*f26c0*/  ISETP.LT.AND P5, PT, R150, c[0x0][0x178], !P4 ;  /* 0x00005e0096007a0c */ /* 0x000fe400067a1270 */
[----:B------:R-:W-:Y:S01]  /*f26d0*/  ISETP.LT.AND P3, PT, R151, c[0x0][0x178], !P4 ;  /* 0x00005e0097007a0c */ /* 0x000fe20006761270 */
[----:B------:R2:W-:Y:S01]  /*f26e0*/  @P6 STG.E [R2.64], R184 ;  /* 0x000000b802006986 */ /* 0x0005e2000c101904 */
[----:B-1----:R-:W-:Y:S01]  /*f26f0*/  IADD3 R176, R252, 0x16e, RZ ;  /* 0x0000016efcb07810 */ /* 0x002fe20007ffe0ff */
[----:B------:R-:W-:-:S04]  /*f2700*/  IMAD.WIDE R180, R181, 0x4, R4 ;  /* 0x00000004b5b47825 */ /* 0x000fc800078e0204 */
[----:B--2---:R-:W-:Y:S01]  /*f2710*/  IMAD.WIDE R2, R182, 0x4, R174 ;  /* 0x00000004b6027825 */ /* 0x004fe200078e02ae */
[----:B------:R-:W-:-:S03]  /*f2720*/  ISETP.GE.AND P6, PT, R176, c[0x0][0x17c], PT ;  /* 0x00005f00b0007a0c */ /* 0x000fc60003fc6270 */
[----:B------:R-:W-:-:S04]  /*f2730*/  IMAD.WIDE R176, R182, 0x4, R172 ;  /* 0x00000004b6b07825 */ /* 0x000fc800078e02ac */
[----:B------:R-:W-:Y:S01]  /*f2740*/  IMAD.WIDE R178, R182, 0x4, R6 ;  /* 0x00000004b6b27825 */ /* 0x000fe200078e0206 */
[----:B------:R-:W-:Y:S03]  /*f2750*/  @P2 STG.E [R180.64], R249 ;  /* 0x000000f9b4002986 */ /* 0x000fe6000c101904 */
[----:B------:R-:W-:Y:S02]  /*f2760*/  @P5 STG.E [R2.64], R248 ;  /* 0x000000f802005986 */ /* 0x000fe4000c101904 */
[----:B------:R1:W-:Y:S01]  /*f2770*/  @P3 STG.E [R176.64], R246 ;  /* 0x000000f6b0003986 */ /* 0x0003e2000c101904 */
[----:B---3--:R2:W-:Y:S04]  /*f2780*/  @P1 STG.E [R178.64], R245 ;  /* 0x000000f5b2001986 */ /* 0x0085e8000c101904 */
[----:B-1----:R-:W3:Y:S04]  /*f2790*/  LDL.LU R246, [R1+0x1c74] ;  /* 0x001c740001f67983 */ /* 0x002ee80000300800 */
[----:B--2---:R-:W2:Y:S01]  /*f27a0*/  LDL.LU R245, [R1+0x1c44] ;  /* 0x001c440001f57983 */ /* 0x004ea20000300800 */
[----:B------:R-:W-:Y:S01]  /*f27b0*/  ISETP.LT.AND P4, PT, R186, c[0x0][0x178], !P4 ;  /* 0x00005e00ba007a0c */ /* 0x000fe20006781270 */
[----:B------:R-:W-:-:S12]  /*f27c0*/  IMAD.WIDE R180, R182, 0x4, R4 ;  /* 0x00000004b6b47825 */ /* 0x000fd800078e0204 */
[----:B------:R1:W-:Y:S04]  /*f27d0*/  @P4 STG.E [R180.64], R244 ;  /* 0x000000f4b4004986 */ /* 0x0003e8000c101904 */
[----:B-1----:R-:W4:Y:S01]  /*f27e0*/  LDL.LU R244, [R1+0x1a84] ;  /* 0x001a840001f47983 */ /* 0x002f220000300800 */
[----:B------:R-:W-:Y:S02]  /*f27f0*/  ISETP.LT.AND P2, PT, R150, c[0x0][0x178], !P6 ;  /* 0x00005e0096007a0c */ /* 0x000fe40007741270 */
[----:B------:R-:W-:Y:S02]  /*f2800*/  ISETP.LT.AND P4, PT, R151, c[0x0][0x178], !P6 ;  /* 0x00005e0097007a0c */ /* 0x000fe40007781270 */
[----:B------:R-:W-:Y:S02]  /*f2810*/  ISETP.LT.AND P3, PT, R111, c[0x0][0x178], !P6 ;  /* 0x00005e006f007a0c */ /* 0x000fe40007761270 */
[----:B------:R-:W-:-:S02]  /*f2820*/  IADD3 R182, R182, c[0x0][0x198], RZ ;  /* 0x00006600b6b67a10 */ /* 0x000fc40007ffe0ff */
[----:B------:R-:W-:Y:S01]  /*f2830*/  IADD3 R2, R252, 0x170, RZ ;  /* 0x00000170fc027810 */ /* 0x000fe20007ffe0ff */
[----:B------:R-:W-:Y:S01]  /*f2840*/  ISETP.LT.AND P6, PT, R186, c[0x0][0x178], !P6 ;  /* 0x00005e00ba007a0c */ /* 0x000fe200077c1270 */
[----:B------:R-:W-:Y:S01]  /*f2850*/  ISETP.LT.AND P5, PT, R150, c[0x0][0x178], !P0 ;  /* 0x00005e0096007a0c */ /* 0x000fe200047a1270 */
[----:B------:R-:W4:Y:S01]  /*f2860*/  LDL.LU R249, [R1+0x1bc8] ;  /* 0x001bc80001f97983 */ /* 0x000f220000300800 */
[----:B------:R-:W-:Y:S01]  /*f2870*/  IMAD.WIDE R178, R182, 0x4, R174 ;  /* 0x00000004b6b27825 */ /* 0x000fe200078e02ae */
[----:B------:R-:W-:-:S03]  /*f2880*/  ISETP.GE.AND P1, PT, R2, c[0x0][0x17c], PT ;  /* 0x00005f0002007a0c */ /* 0x000fc60003f26270 */
[----:B------:R-:W-:-:S04]  /*f2890*/  IMAD.WIDE R2, R182, 0x4, R172 ;  /* 0x00000004b6027825 */ /* 0x000fc800078e02ac */
[C---:B------:R-:W-:Y:S01]  /*f28a0*/  IMAD.WIDE R176, R182.reuse, 0x4, R6 ;  /* 0x00000004b6b07825 */ /* 0x040fe200078e0206 */
[C---:B------:R-:W-:Y:S01]  /*f28b0*/  IADD3 R180, R182.reuse, c[0x0][0x198], RZ ;  /* 0x00006600b6b47a10 */ /* 0x040fe20007ffe0ff */
[----:B------:R1:W-:Y:S02]  /*f28c0*/  @P2 STG.E [R178.64], R251 ;  /* 0x000000fbb2002986 */ /* 0x0003e4000c101904 */
[----:B------:R1:W-:Y:S02]  /*f28d0*/  @P4 STG.E [R2.64], R250 ;  /* 0x000000fa02004986 */ /* 0x0003e4000c101904 */
[----:B------:R1:W-:Y:S01]  /*f28e0*/  @P3 STG.E [R176.64], R185 ;  /* 0x000000b9b0003986 */ /* 0x0003e2000c101904 */
[----:B------:R-:W-:Y:S01]  /*f28f0*/  ISETP.LT.AND P3, PT, R151, c[0x0][0x178], !P0 ;  /* 0x00005e0097007a0c */ /* 0x000fe20004761270 */
[----:B------:R-:W4:Y:S01]  /*f2900*/  LDL.LU R248, [R1+0xc78] ;  /* 0x000c780001f87983 */ /* 0x000f220000300800 */
[----:B------:R-:W-:Y:S01]  /*f2910*/  ISETP.LT.AND P4, PT, R111, c[0x0][0x178], !P0 ;  /* 0x00005e006f007a0c */ /* 0x000fe20004781270 */
[----:B-1----:R-:W-:-:S04]  /*f2920*/  IMAD.WIDE R178, R182, 0x4, R4 ;  /* 0x00000004b6b27825 */ /* 0x002fc800078e0204 */
[C---:B------:R-:W-:Y:S01]  /*f2930*/  IMAD.WIDE R2, R180.reuse, 0x4, R174 ;  /* 0x00000004b4027825 */ /* 0x040fe200078e02ae */
[----:B------:R-:W4:Y:S04]  /*f2940*/  LDL.LU R185, [R1+0x838] ;  /* 0x0008380001b97983 */ /* 0x000f280000300800 */
[----:B------:R1:W-:Y:S01]  /*f2950*/  @P6 STG.E [R178.64], R187 ;  /* 0x000000bbb2006986 */ /* 0x0003e2000c101904 */
[----:B------:R1:W-:Y:S02]  /*f2960*/  @P5 STG.E [R2.64], R243 ;  /* 0x000000f302005986 */ /* 0x0003e4000c101904 */
[C---:B------:R-:W-:Y:S01]  /*f2970*/  IMAD.WIDE R176, R180.reuse, 0x4, R172 ;  /* 0x00000004b4b07825 */ /* 0x040fe200078e02ac */
[----:B-1----:R-:W4:Y:S03]  /*f2980*/  LDL.LU R187, [R1+0x538] ;  /* 0x0005380001bb7983 */ /* 0x002f260000300800 */
[----:B------:R-:W-:-:S04]  /*f2990*/  IMAD.WIDE R2, R180, 0x4, R6 ;  /* 0x00000004b4027825 */ /* 0x000fc800078e0206 */
[----:B------:R-:W4:Y:S01]  /*f29a0*/  LDL.LU R243, [R1+0x1bcc] ;  /* 0x001bcc0001f37983 */ /* 0x000f220000300800 */
[----:B------:R-:W-:Y:S02]  /*f29b0*/  ISETP.LT.AND P5, PT, R186, c[0x0][0x178], !P0 ;  /* 0x00005e00ba007a0c */ /* 0x000fe400047a1270 */
[----:B------:R-:W-:-:S04]  /*f29c0*/  IADD3 R178, R252, 0x171, RZ ;  /* 0x00000171fcb27810 */ /* 0x000fc80007ffe0ff */
[----:B------:R-:W-:Y:S01]  /*f29d0*/  ISETP.GE.AND P2, PT, R178, c[0x0][0x17c], PT ;  /* 0x00005f00b2007a0c */ /* 0x000fe20003f46270 */
[----:B------:R-:W-:Y:S01]  /*f29e0*/  IMAD.WIDE R178, R180, 0x4, R4 ;  /* 0x00000004b4b27825 */ /* 0x000fe200078e0204 */
[----:B---3--:R1:W-:Y:S04]  /*f29f0*/  @P3 STG.E [R176.64], R246 ;  /* 0x000000f6b0003986 */ /* 0x0083e8000c101904 */
[----:B--2---:R2:W-:Y:S04]  /*f2a00*/  @P4 STG.E [R2.64], R245 ;  /* 0x000000f502004986 */ /* 0x0045e8000c101904 */
[----:B-1----:R-:W3:Y:S04]  /*f2a10*/  LDL.LU R246, [R1+0xc7c] ;  /* 0x000c7c0001f67983 */ /* 0x002ee80000300800 */
[----:B--2---:R-:W2:Y:S04]  /*f2a20*/  LDL.LU R245, [R1+0x83c] ;  /* 0x00083c0001f57983 */ /* 0x004ea80000300800 */
[----:B----4-:R1:W-:Y:S04]  /*f2a30*/  @P5 STG.E [R178.64], R244 ;  /* 0x000000f4b2005986 */ /* 0x0103e8000c101904 */
[----:B-1----:R-:W4:Y:S01]  /*f2a40*/  LDL.LU R244, [R1+0x53c] ;  /* 0x00053c0001f47983 */ /* 0x002f220000300800 */
[----:B------:R-:W-:-:S02]  /*f2a50*/  ISETP.LT.AND P6, PT, R150, c[0x0][0x178], !P1 ;  /* 0x00005e0096007a0c */ /* 0x000fc40004fc1270 */
[----:B------:R-:W-:Y:S02]  /*f2a60*/  ISETP.LT.AND P0, PT, R151, c[0x0][0x178], !P1 ;  /* 0x00005e0097007a0c */ /* 0x000fe40004f01270 */
[----:B------:R-:W-:Y:S02]  /*f2a70*/  IADD3 R181, R180, c[0x0][0x198], RZ ;  /* 0x00006600b4b57a10 */ /* 0x000fe40007ffe0ff */
[----:B------:R-:W-:Y:S01]  /*f2a80*/  ISETP.LT.AND P5, PT, R111, c[0x0][0x178], !P1 ;  /* 0x00005e006f007a0c */ /* 0x000fe20004fa1270 */
[----:B------:R-:W-:Y:S01]  /*f2a90*/  ISETP.LT.AND P1, PT, R186, c[0x0][0x178], !P1 ;  /* 0x00005e00ba007a0c */ /* 0x000fe20004f21270 */
[----:B------:R-:W-:Y:S01]  /*f2aa0*/  ISETP.LT.AND P4, PT, R150, c[0x0][0x178], !P2 ;  /* 0x00005e0096007a0c */ /* 0x000fe20005781270 */
[----:B------:R-:W4:Y:S01]  /*f2ab0*/  LDL.LU R183, [R1+0x1bd8] ;  /* 0x001bd80001b77983 */ /* 0x000f220000300800 */
[----:B------:R-:W-:-:S04]  /*f2ac0*/  IMAD.WIDE R176, R181, 0x4, R174 ;  /* 0x00000004b5b07825 */ /* 0x000fc800078e02ae */
[----:B------:R-:W-:Y:S01]  /*f2ad0*/  IMAD.WIDE R2, R181, 0x4, R172 ;  /* 0x00000004b5027825 */ /* 0x000fe200078e02ac */
[----:B------:R-:W-:Y:S02]  /*f2ae0*/  ISETP.LT.AND P3, PT, R111, c[0x0][0x178], !P2 ;  /* 0x00005e006f007a0c */ /* 0x000fe40005761270 */
[C---:B------:R-:W-:Y:S02]  /*f2af0*/  IADD3 R178, R252.reuse, 0x179, RZ ;  /* 0x00000179fcb27810 */ /* 0x040fe40007ffe0ff */
[----:B------:R-:W-:Y:S01]  /*f2b00*/  IADD3 R179, R252, 0x172, RZ ;  /* 0x00000172fcb37810 */ /* 0x000fe20007ffe0ff */
[----:B------:R-:W4:Y:S04]  /*f2b10*/  LDL.LU R184, [R1+0xe58] ;  /* 0x000e580001b87983 */ /* 0x000f280000300800 */
[----:B------:R1:W-:Y:S01]  /*f2b20*/  @P6 STG.E [R176.64], R249 ;  /* 0x000000f9b0006986 */ /* 0x0003e2000c101904 */
[----:B------:R1:W-:Y:S01]  /*f2b30*/  @P0 STG.E [R2.64], R248 ;  /* 0x000000f802000986 */ /* 0x0003e2000c101904 */
[----:B------:R-:W-:Y:S01]  /*f2b40*/  ISETP.LT.AND P6, PT, R151, c[0x0][0x178], !P2 ;  /* 0x00005e0097007a0c */ /* 0x000fe200057c1270 */
[----:B------:R-:W4:Y:S01]  /*f2b50*/  LDL.LU R251, [R1+0xaa8] ;  /* 0x000aa80001fb7983 */ /* 0x000f220000300800 */
[----:B------:R-:W-:Y:S01]  /*f2b60*/  ISETP.GE.AND P0, PT, R178, c[0x0][0x17c], PT ;  /* 0x00005f00b2007a0c */ /* 0x000fe20003f06270 */
[----:B-1----:R-:W-:-:S04]  /*f2b70*/  IMAD.WIDE R176, R181, 0x4, R4 ;  /* 0x00000004b5b07825 */ /* 0x002fc800078e0204 */
[C---:B------:R-:W-:Y:S01]  /*f2b80*/  IMAD.WIDE R2, R181.reuse, 0x4, R6 ;  /* 0x00000004b5027825 */ /* 0x040fe200078e0206 */
[----:B------:R-:W-:-:S04]  /*f2b90*/  IADD3 R181, R181, c[0x0][0x198], RZ ;  /* 0x00006600b5b57a10 */ /* 0x000fc80007ffe0ff */
[----:B------:R1:W-:Y:S01]  /*f2ba0*/  @P5 STG.E [R2.64], R185 ;  /* 0x000000b902005986 */ /* 0x0003e2000c101904 */
[----:B------:R1:W-:Y:S01]  /*f2bb0*/  @P1 STG.E [R176.64], R187 ;  /* 0x000000bbb0001986 */ /* 0x0003e2000c101904 */
[----:B------:R-:W-:Y:S01]  /*f2bc0*/  ISETP.GE.AND P5, PT, R179, c[0x0][0x17c], PT ;  /* 0x00005f00b3007a0c */ /* 0x000fe20003fa6270 */
[----:B------:R-:W-:-:S04]  /*f2bd0*/  IMAD.WIDE R178, R181, 0x4, R6 ;  /* 0x00000004b5b27825 */ /* 0x000fc800078e0206 */
[----:B-1----:R-:W-:-:S04]  /*f2be0*/  IMAD.WIDE R2, R181, 0x4, R174 ;  /* 0x00000004b5027825 */ /* 0x002fc800078e02ae */
[C---:B------:R-:W-:Y:S01]  /*f2bf0*/  IMAD.WIDE R176, R181.reuse, 0x4, R172 ;  /* 0x00000004b5b07825 */ /* 0x040fe200078e02ac */
[----:B------:R1:W-:Y:S01]  /*f2c00*/  @P4 STG.E [R2.64], R243 ;  /* 0x000000f302004986 */ /* 0x0003e2000c101904 */
[----:B------:R-:W-:Y:S02]  /*f2c10*/  ISETP.LT.AND P2, PT, R186, c[0x0][0x178], !P2 ;  /* 0x00005e00ba007a0c */ /* 0x000fe40005741270 */
[----:B-1----:R-:W-:Y:S01]  /*f2c20*/  IMAD.WIDE R2, R181, 0x4, R4 ;  /* 0x00000004b5027825 */ /* 0x002fe200078e0204 */
[----:B---3--:R1:W-:Y:S04]  /*f2c30*/  @P6 STG.E [R176.64], R246 ;  /* 0x000000f6b0006986 */ /* 0x0083e8000c101904 */
[----:B--2---:R2:W-:Y:S04]  /*f2c40*/  @P3 STG.E [R178.64], R245 ;  /* 0x000000f5b2003986 */ /* 0x0045e8000c101904 */
[----:B-1----:R-:W3:Y:S04]  /*f2c50*/  LDL.LU R246, [R1+0x548] ;  /* 0x0005480001f67983 */ /* 0x002ee80000300800 */
[----:B--2---:R-:W2:Y:S01]  /*f2c60*/  LDL.LU R245, [R1+0x1bdc] ;  /* 0x001bdc0001f57983 */ /* 0x004ea20000300800 */
[----:B------:R-:W2:Y:S02]  /*f2c70*/  LDL.LU R250, [R1+0xe5c] ;  /* 0x000e5c0001fa7983 */ /* 0x000ea40000300800 */
[----:B------:R-:W2:Y:S01]  /*f2c80*/  LDL.LU R243, [R1+0xaac] ;  /* 0x000aac0001f37983 */ /* 0x000ea20000300800 */
[----:B----4-:R1:W-:Y:S04]  /*f2c90*/  @P2 STG.E [R2.64], R244 ;  /* 0x000000f402002986 */ /* 0x0103e8000c101904 */
[----:B-1----:R-:W4:Y:S01]  /*f2ca0*/  LDL.LU R244, [R1+0x54c] ;  /* 0x00054c0001f47983 */ /* 0x002f220000300800 */
[----:B------:R-:W-:-:S02]  /*f2cb0*/  ISETP.LT.AND P1, PT, R150, c[0x0][0x178], !P5 ;  /* 0x00005e0096007a0c */ /* 0x000fc40006f21270 */
[----:B------:R-:W-:Y:S02]  /*f2cc0*/  IADD3 R180, R181, c[0x0][0x198], RZ ;  /* 0x00006600b5b47a10 */ /* 0x000fe40007ffe0ff */
[----:B------:R-:W-:Y:S02]  /*f2cd0*/  ISETP.LT.AND P3, PT, R151, c[0x0][0x178], !P5 ;  /* 0x00005e0097007a0c */ /* 0x000fe40006f61270 */
[----:B------:R-:W-:Y:S02]  /*f2ce0*/  IADD3 R178, R252, 0x173, RZ ;  /* 0x00000173fcb27810 */ /* 0x000fe40007ffe0ff */
[----:B------:R-:W-:Y:S01]  /*f2cf0*/  ISETP.LT.AND P6, PT, R111, c[0x0][0x178], !P5 ;  /* 0x00005e006f007a0c */ /* 0x000fe20006fc1270 */
[----:B------:R-:W4:Y:S01]  /*f2d00*/  LDL.LU R249, [R1+0x1be8] ;  /* 0x001be80001f97983 */ /* 0x000f220000300800 */
[----:B------:R-:W-:Y:S01]  /*f2d10*/  IMAD.WIDE R176, R180, 0x4, R174 ;  /* 0x00000004b4b07825 */ /* 0x000fe200078e02ae */
[----:B------:R-:W-:Y:S02]  /*f2d20*/  ISETP.GE.AND P4, PT, R178, c[0x0][0x17c], PT ;  /* 0x00005f00b2007a0c */ /* 0x000fe40003f86270 */
[----:B------:R-:W-:Y:S01]  /*f2d30*/  ISETP.LT.AND P5, PT, R186, c[0x0][0x178], !P5 ;  /* 0x00005e00ba007a0c */ /* 0x000fe20006fa1270 */
[C---:B------:R-:W-:Y:S01]  /*f2d40*/  IMAD.WIDE R2, R180.reuse, 0x4, R6 ;  /* 0x00000004b4027825 */ /* 0x040fe200078e0206 */
[----:B------:R-:W-:Y:S01]  /*f2d50*/  IADD3 R181, R180, c[0x0][0x198], RZ ;  /* 0x00006600b4b57a10 */ /* 0x000fe20007ffe0ff */
[----:B------:R-:W4:Y:S04]  /*f2d60*/  LDL.LU R248, [R1+0x13a8] ;  /* 0x0013a80001f87983 */ /* 0x000f280000300800 */
[----:B------:R1:W-:Y:S01]  /*f2d70*/  @P1 STG.E [R176.64], R183 ;  /* 0x000000b7b0001986 */ /* 0x0003e2000c101904 */
[----:B------:R-:W-:-:S02]  /*f2d80*/  ISETP.LT.AND P1, PT, R150, c[0x0][0x178], !P4 ;  /* 0x00005e0096007a0c */ /* 0x000fc40006721270 */
[----:B------:R-:W-:Y:S01]  /*f2d90*/  IADD3 R178, R252, 0x174, RZ ;  /* 0x00000174fcb27810 */ /* 0x000fe20007ffe0ff */
[----:B------:R-:W4:Y:S01]  /*f2da0*/  LDL.LU R185, [R1+0xc88] ;  /* 0x000c880001b97983 */ /* 0x000f220000300800 */
[----:B------:R-:W4:Y:S01]  /*f2db0*/  LDL.LU R187, [R1+0x848] ;  /* 0x0008480001bb7983 */ /* 0x000f220000300800 */
[----:B-1----:R-:W-:Y:S01]  /*f2dc0*/  IMAD.WIDE R176, R180, 0x4, R172 ;  /* 0x00000004b4b07825 */ /* 0x002fe200078e02ac */
[----:B------:R-:W-:-:S03]  /*f2dd0*/  ISETP.GE.AND P2, PT, R178, c[0x0][0x17c], PT ;  /* 0x00005f00b2007a0c */ /* 0x000fc60003f46270 */
[----:B------:R-:W-:Y:S01]  /*f2de0*/  IMAD.WIDE R178, R180, 0x4, R4 ;  /* 0x00000004b4b27825 */ /* 0x000fe200078e0204 */
[----:B------:R-:W-:Y:S03]  /*f2df0*/  @P3 STG.E [R176.64], R184 ;  /* 0x000000b8b0003986 */ /* 0x000fe6000c101904 */
[----:B------:R1:W-:Y:S01]  /*f2e00*/  @P6 STG.E [R2.64], R251 ;  /* 0x000000fb02006986 */ /* 0x0003e2000c101904 */
[----:B------:R-:W-:Y:S02]  /*f2e10*/  ISETP.LT.AND P3, PT, R151, c[0x0][0x178], !P4 ;  /* 0x00005e0097007a0c */ /* 0x000fe40006761270 */
[----:B------:R-:W-:Y:S01]  /*f2e20*/  ISETP.LT.AND P6, PT, R111, c[0x0][0x178], !P4 ;  /* 0x00005e006f007a0c */ /* 0x000fe200067c1270 */
[----:B-1----:R-:W-:-:S04]  /*f2e30*/  IMAD.WIDE R2, R181, 0x4, R174 ;  /* 0x00000004b5027825 */ /* 0x002fc800078e02ae */
[C---:B------:R-:W-:Y:S01]  /*f2e40*/  IMAD.WIDE R176, R181.reuse, 0x4, R172 ;  /* 0x00000004b5b07825 */ /* 0x040fe200078e02ac */
[----:B------:R-:W-:Y:S01]  /*f2e50*/  ISETP.LT.AND P4, PT, R186, c[0x0][0x178], !P4 ;  /* 0x00005e00ba007a0c */ /* 0x000fe20006781270 */
[----:B---3--:R1:W-:Y:S04]  /*f2e60*/  @P5 STG.E [R178.64], R246 ;  /* 0x000000f6b2005986 */ /* 0x0083e8000c101904 */
[----:B--2---:R2:W-:Y:S01]  /*f2e70*/  @P1 STG.E [R2.64], R245 ;  /* 0x000000f502001986 */ /* 0x0045e2000c101904 */
[----:B------:R-:W-:Y:S03]  /*f2e80*/  @P3 STG.E [R176.64], R250 ;  /* 0x000000fab0003986 */ /* 0x000fe6000c101904 */
[----:B-1----:R-:W3:Y:S04]  /*f2e90*/  LDL.LU R246, [R1+0x1bec] ;  /* 0x001bec0001f67983 */ /* 0x002ee80000300800 */
[----:B--2---:R-:W2:Y:S01]  /*f2ea0*/  LDL.LU R245, [R1+0x13ac] ;  /* 0x0013ac0001f57983 */ /* 0x004ea20000300800 */
[----:B------:R-:W-:-:S05]  /*f2eb0*/  IMAD.WIDE R2, R181, 0x4, R6 ;  /* 0x00000004b5027825 */ /* 0x000fca00078e0206 */
[----:B------:R1:W-:Y:S04]  /*f2ec0*/  @P6 STG.E [R2.64], R243 ;  /* 0x000000f302006986 */ /* 0x0003e8000c101904 */
[----:B-1----:R-:W2:Y:S01]  /*f2ed0*/  LDL.LU R243, [R1+0xc8c] ;  /* 0x000c8c0001f37983 */ /* 0x002ea20000300800 */
[----:B------:R-:W-:-:S04]  /*f2ee0*/  IADD3 R178, R252, 0x175, RZ ;  /* 0x00000175fcb27810 */ /* 0x000fc80007ffe0ff */
[----:B------:R-:W-:Y:S01]  /*f2ef0*/  ISETP.GE.AND P1, PT, R178, c[0x0][0x17c], PT ;  /* 0x00005f00b2007a0c */ /* 0x000fe20003f26270 */
[----:B------:R-:W-:-:S05]  /*f2f00*/  IMAD.WIDE R178, R181, 0x4, R4 ;  /* 0x00000004b5b27825 */ /* 0x000fca00078e0204 */
[----:B----4-:R1:W-:Y:S04]  /*f2f10*/  @P4 STG.E [R178.64], R244 ;  /* 0x000000f4b2004986 */ /* 0x0103e8000c101904 */
[----:B-1----:R-:W4:Y:S01]  /*f2f20*/  LDL.LU R244, [R1+0x84c] ;  /* 0x00084c0001f47983 */ /* 0x002f220000300800 */
[----:B------:R-:W-:Y:S02]  /*f2f30*/  ISETP.LT.AND P5, PT, R150, c[0x0][0x178], !P2 ;  /* 0x00005e0096007a0c */ /* 0x000fe400057a1270 */
[----:B------:R-:W-:Y:S02]  /*f2f40*/  IADD3 R180, R181, c[0x0][0x198], RZ ;  /* 0x00006600b5b47a10 */ /* 0x000fe40007ffe0ff */
[----:B------:R-:W-:Y:S02]  /*f2f50*/  ISETP.LT.AND P3, PT, R151, c[0x0][0x178], !P2 ;  /* 0x00005e0097007a0c */ /* 0x000fe40005761270 */
[----:B------:R-:W-:Y:S01]  /*f2f60*/  ISETP.LT.AND P4, PT, R111, c[0x0][0x178], !P2 ;  /* 0x00005e006f007a0c */ /* 0x000fe20005781270 */
[----:B------:R-:W-:Y:S01]  /*f2f70*/  ISETP.LT.AND P2, PT, R186, c[0x0][0x178], !P2 ;  /* 0x00005e00ba007a0c */ /* 0x000fe20005741270 */
[----:B------:R-:W-:Y:S01]  /*f2f80*/  ISETP.LT.AND P6, PT, R151, c[0x0][0x178], !P1 ;  /* 0x00005e0097007a0c */ /* 0x000fe20004fc1270 */
[----:B------:R-:W-:-:S04]  /*f2f90*/  IMAD.WIDE R176, R180, 0x4, R174 ;  /* 0x00000004b4b07825 */ /* 0x000fc800078e02ae */
[----:B------:R-:W-:-:S04]  /*f2fa0*/  IMAD.WIDE R2, R180, 0x4, R6 ;  /* 0x00000004b4027825 */ /* 0x000fc800078e0206 */
[----:B------:R-:W-:Y:S01]  /*f2fb0*/  IMAD.WIDE R178, R180, 0x4, R4 ;  /* 0x00000004b4b27825 */ /* 0x000fe200078e0204 */
[----:B------:R-:W4:Y:S04]  /*f2fc0*/  LDL.LU R184, [R1+0x1398] ;  /* 0x0013980001b87983 */ /* 0x000f280000300800 */
[----:B------:R1:W-:Y:S01]  /*f2fd0*/  @P5 STG.E [R176.64], R249 ;  /* 0x000000f9b0005986 */ /* 0x0003e2000c101904 */
[----:B------:R-:W-:Y:S02]  /*f2fe0*/  ISETP.LT.AND P5, PT, R150, c[0x0][0x178], !P1 ;  /* 0x00005e0096007a0c */ /* 0x000fe40004fa1270 */
[C---:B------:R-:W-:Y:S01]  /*f2ff0*/  IADD3 R181, R180.reuse, c[0x0][0x198], RZ ;  /* 0x00006600b4b57a10 */ /* 0x040fe20007ffe0ff */
[----:B-1----:R-:W-:Y:S01]  /*f3000*/  IMAD.WIDE R176, R180, 0x4, R172 ;  /* 0x00000004b4b07825 */ /* 0x002fe200078e02ac */
[----:B------:R-:W4:Y:S04]  /*f3010*/  LDL.LU R249, [R1+0xa98] ;  /* 0x000a980001f97983 */ /* 0x000f280000300800 */
[----:B------:R1:W-:Y:S01]  /*f3020*/  @P3 STG.E [R176.64], R248 ;  /* 0x000000f8b0003986 */ /* 0x0003e2000c101904 */
[----:B------:R1:W-:Y:S02]  /*f3030*/  @P4 STG.E [R2.64], R185 ;  /* 0x000000b902004986 */ /* 0x0003e4000c101904 */
[----:B------:R-:W-:Y:S01]  /*f3040*/  @P2 STG.E [R178.64], R187 ;  /* 0x000000bbb2002986 */ /* 0x000fe2000c101904 */
[----:B------:R-:W-:Y:S01]  /*f3050*/  ISETP.LT.AND P2, PT, R111, c[0x0][0x178], !P1 ;  /* 0x00005e006f007a0c */ /* 0x000fe20004f41270 */
[----:B-1----:R-:W-:-:S04]  /*f3060*/  IMAD.WIDE R176, R181, 0x4, R174 ;  /* 0x00000004b5b07825 */ /* 0x002fc800078e02ae */
[----:B------:R-:W-:Y:S01]  /*f3070*/  IMAD.WIDE R2, R181, 0x4, R172 ;  /* 0x00000004b5027825 */ /* 0x000fe200078e02ac */
[----:B------:R-:W4:Y:S01]  /*f3080*/  LDL.LU R248, [R1+0x1c0c] ;  /* 0x001c0c0001f87983 */ /* 0x000f220000300800 */
[----:B------:R-:W-:-:S03]  /*f3090*/  ISETP.LT.AND P1, PT, R186, c[0x0][0x178], !P1 ;  /* 0x00005e00ba007a0c */ /* 0x000fc60004f21270 */
[----:B---3--:R1:W-:Y:S04]  /*f30a0*/  @P5 STG.E [R176.64], R246 ;  /* 0x000000f6b0005986 */ /* 0x0083e8000c101904 */
[----:B--2---:R2:W-:Y:S04]  /*f30b0*/  @P6 STG.E [R2.64], R245 ;  /* 0x000000f502006986 */ /* 0x0045e8000c101904 */
[----:B-1----:R-:W3:Y:S01]  /*f30c0*/  LDL.LU R246, [R1+0x172c] ;  /* 0x00172c0001f67983 */ /* 0x002ee20000300800 */
[----:B--2---:R-:W-:-:S03]  /*f30d0*/  IMAD.WIDE R2, R181, 0x4, R6 ;  /* 0x00000004b5027825 */ /* 0x004fc600078e0206 */
[----:B------:R-:W2:Y:S04]  /*f30e0*/  LDL.LU R245, [R1+0x139c] ;  /* 0x00139c0001f57983 */ /* 0x000ea80000300800 */
[----:B------:R1:W-:Y:S04]  /*f30f0*/  @P2 STG.E [R2.64], R243 ;  /* 0x000000f302002986 */ /* 0x0003e8000c101904 */
[----:B-1----:R-:W2:Y:S01]  /*f3100*/  LDL.LU R2, [R1+0x1c08] ;  /* 0x001c080001027983 */ /* 0x002ea20000300800 */
[----:B------:R-:W3:Y:S02]  /*f3110*/  LDL.LU R3, [R1+0x1728] ;  /* 0x0017280001037983 */ /* 0x000ee40000300800 */
[----:B------:R-:W-:-:S05]  /*f3120*/  IMAD.WIDE R176, R181, 0x4, R4 ;  /* 0x00000004b5b07825 */ /* 0x000fca00078e0204 */
[----:B----4-:R1:W-:Y:S04]  /*f3130*/  @P1 STG.E [R176.64], R244 ;  /* 0x000000f4b0001986 */ /* 0x0103e8000c101904 */
[----:B-1----:R-:W4:Y:S01]  /*f3140*/  LDL.LU R244, [R1+0xa9c] ;  /* 0x000a9c0001f47983 */ /* 0x002f220000300800 */
[C---:B------:R-:W-:Y:S02]  /*f3150*/  IADD3 R182, R252.reuse, 0x176, RZ ;  /* 0x00000176fcb67810 */ /* 0x040fe40007ffe0ff */
[----:B------:R-:W-:Y:S01]  /*f3160*/  IADD3 R183, R252, 0x177, RZ ;  /* 0x00000177fcb77810 */ /* 0x000fe20007ffe0ff */
[----:B------:R-:W4:Y:S01]  /*f3170*/  LDL.LU R251, [R1+0x1c38] ;  /* 0x001c380001fb7983 */ /* 0x000f220000300800 */
[----:B------:R-:W4:Y:S01]  /*f3180*/  LDL.LU R250, [R1+0x1bf8] ;  /* 0x001bf80001fa7983 */ /* 0x000f220000300800 */
[----:B------:R-:W-:Y:S01]  /*f3190*/  ISETP.GE.AND P3, PT, R182, c[0x0][0x17c], PT ;  /* 0x00005f00b6007a0c */ /* 0x000fe20003f66270 */
[----:B------:R-:W-:Y:S01]  /*f31a0*/  IADD3 R182, R181, c[0x0][0x198], RZ ;  /* 0x00006600b5b67a10 */ /* 0x000fe20007ffe0ff */
[----:B------:R-:W-:Y:S01]  /*f31b0*/  ISETP.GE.AND P2, PT, R183, c[0x0][0x17c], PT ;  /* 0x00005f00b7007a0c */ /* 0x000fe20003f46270 */
[----:B------:R-:W4:Y:S01]  /*f31c0*/  LDL.LU R185, [R1+0x1718] ;  /* 0x0017180001b97983 */ /* 0x000f220000300800 */
[----:B------:R-:W-:-:S02]  /*f31d0*/  ISETP.LT.AND P5, PT, R150, c[0x0][0x178], !P3 ;  /* 0x00005e0096007a0c */ /* 0x000fc40005fa1270 */
[----:B------:R-:W-:Y:S02]  /*f31e0*/  ISETP.LT.AND P4, PT, R151, c[0x0][0x178], !P3 ;  /* 0x00005e0097007a0c */ /* 0x000fe40005f81270 */
[----:B------:R-:W-:Y:S01]  /*f31f0*/  ISETP.LT.AND P6, PT, R111, c[0x0][0x178], !P3 ;  /* 0x00005e006f007a0c */ /* 0x000fe20005fc1270 */
[----:B------:R-:W-:-:S04]  /*f3200*/  IMAD.WIDE R178, R182, 0x4, R174 ;  /* 0x00000004b6b27825 */ /* 0x000fc800078e02ae */
[----:B------:R-:W-:Y:S01]  /*f3210*/  IMAD.WIDE R180, R182, 0x4, R172 ;  /* 0x00000004b6b47825 */ /* 0x000fe200078e02ac */
[----:B------:R-:W-:Y:S01]  /*f3220*/  ISETP.LT.AND P3, PT, R186, c[0x0][0x178], !P3 ;  /* 0x00005e00ba007a0c */ /* 0x000fe20005f61270 */
[----:B------:R-:W4:Y:S02]  /*f3230*/  LDL.LU R187, [R1+0xe68] ;  /* 0x000e680001bb7983 */ /* 0x000f240000300800 */
[----:B------:R-:W4:Y:S01]  /*f3240*/  LDL.LU R243, [R1+0x1c3c] ;  /* 0x001c3c0001f37983 */ /* 0x000f220000300800 */
[----:B------:R-:W-:Y:S02]  /*f3250*/  ISETP.LT.AND P1, PT, R111, c[0x0][0x178], !P2 ;  /* 0x00005e006f007a0c */ /* 0x000fe40005721270 */
[----:B------:R-:W-:-:S05]  /*f3260*/  IADD3 R183, R182, c[0x0][0x198], RZ ;  /* 0x00006600b6b77a10 */ /* 0x000fca0007ffe0ff */
[----:B------:R-:W-:Y:S01]  /*f3270*/  IMAD.WIDE R176, R183, 0x4, R174 ;  /* 0x00000004b7b07825 */ /* 0x000fe200078e02ae */
[----:B--2---:R-:W-:Y:S03]  /*f3280*/  @P5 STG.E [R178.64], R2 ;  /* 0x00000002b2005986 */ /* 0x004fe6000c101904 */
[----:B---3--:R1:W-:Y:S01]  /*f3290*/  @P4 STG.E [R180.64], R3 ;  /* 0x00000003b4004986 */ /* 0x0083e2000c101904 */
[----:B------:R-:W-:Y:S02]  /*f32a0*/  ISETP.LT.AND P5, PT, R150, c[0x0][0x178], !P2 ;  /* 0x00005e0096007a0c */ /* 0x000fe400057a1270 */
[----:B------:R-:W-:Y:S01]  /*f32b0*/  ISETP.LT.AND P4, PT, R151, c[0x0][0x178], !P2 ;  /* 0x00005e0097007a0c */ /* 0x000fe20005781270 */
[----:B------:R-:W-:Y:S02]  /*f32c0*/  ISETP.LT.AND P2, PT, R186, c[0x0][0x178], !P2 ;  /* 0x00005e00ba007a0c */ /* 0x000fe40005741270 */
[----:B-1----:R-:W-:-:S04]  /*f32d0*/  IMAD.WIDE R2, R182, 0x4, R6 ;  /* 0x00000004b6027825 */ /* 0x002fc800078e0206 */
[C---:B------:R-:W-:Y:S01]  /*f32e0*/  IMAD.WIDE R178, R183.reuse, 0x4, R172 ;  /* 0x00000004b7b27825 */ /* 0x040fe200078e02ac */
[----:B------:R1:W-:Y:S03]  /*f32f0*/  @P6 STG.E [R2.64], R184 ;  /* 0x000000b802006986 */ /* 0x0003e6000c101904 */
[----:B------:R-:W-:-:S04]  /*f3300*/  IMAD.WIDE R180, R183, 0x4, R6 ;  /* 0x00000004b7b47825 */ /* 0x000fc800078e0206 */
[----:B-1----:R-:W-:-:S05]  /*f3310*/  IMAD.WIDE R2, R182, 0x4, R4 ;  /* 0x00000004b6027825 */ /* 0x002fca00078e0204 */
[----:B------:R-:W-:Y:S01]  /*f3320*/  @P3 STG.E [R2.64], R249 ;  /* 0x000000f902003986 */ /* 0x000fe2000c101904 */
[----:B------:R-:W-:Y:S02]  /*f3330*/  @P5 STG.E [R176.64], R248 ;  /* 0x000000f8b0005986 */ /* 0x000fe4000c101904 */
[----:B------:R1:W-:Y:S02]  /*f3340*/  @P4 STG.E [R178.64], R246 ;  /* 0x000000f6b2004986 */ /* 0x0003e4000c101904 */
[----:B------:R2:W-:Y:S01]  /*f3350*/  @P1 STG.E [R180.64], R245 ;  /* 0x000000f5b4001986 */ /* 0x0005e2000c101904 */
[----:B-1----:R-:W3:Y:S01]  /*f3360*/  LDL.LU R246, [R1+0x1bfc] ;  /* 0x001bfc0001f67983 */ /* 0x002ee20000300800 */
[----:B--2---:R-:W2:Y:S02]  /*f3370*/  LDL.LU R245, [R1+0x171c] ;  /* 0x00171c0001f57983 */ /* 0x004ea40000300800 */
[----:B------:R-:W-:-:S05]  /*f3380*/  IMAD.WIDE R2, R183, 0x4, R4 ;  /* 0x00000004b7027825 */ /* 0x000fca00078e0204 */
[----:B----4-:R1:W-:Y:S04]  /*f3390*/  @P2 STG.E [R2.64], R244 ;  /* 0x000000f402002986 */ /* 0x0103e8000c101904 */
[----:B-1----:R-:W4:Y:S01]  /*f33a0*/  LDL.LU R244, [R1+0xe6c] ;  /* 0x000e6c0001f47983 */ /* 0x002f220000300800 */
[----:B------:R-:W-:Y:S02]  /*f33b0*/  IADD3 R184, R252, 0x178, RZ ;  /* 0x00000178fcb87810 */ /* 0x000fe40007ffe0ff */
[----:B------:R-:W-:Y:S02]  /*f33c0*/  IADD3 R176, R183, c[0x0][0x198], RZ ;  /* 0x00006600b7b07a10 */ /* 0x000fe40007ffe0ff */
[----:B------:R-:W-:Y:S02]  /*f33d0*/  ISETP.LT.AND P2, PT, R150, c[0x0][0x178], !P0 ;  /* 0x00005e0096007a0c */ /* 0x000fe40004741270 */
[----:B------:R-:W-:-:S02]  /*f33e0*/  IADD3 R177, R252, 0x17a, RZ ;  /* 0x0000017afcb17810 */ /* 0x000fc40007ffe0ff */
[----:B------:R-:W-:Y:S01]  /*f33f0*/  ISETP.GE.AND P6, PT, R184, c[0x0][0x17c], PT ;  /* 0x00005f00b8007a0c */ /* 0x000fe20003fc6270 */
[----:B------:R-:W4:Y:S01]  /*f3400*/  LDL.LU R249, [R1+0x1c68] ;  /* 0x001c680001f97983 */ /* 0x000f220000300800 */
[C---:B------:R-:W-:Y:S01]  /*f3410*/  IMAD.WIDE R182, R176.reuse, 0x4, R174 ;  /* 0x00000004b0b67825 */ /* 0x040fe200078e02ae */
[----:B------:R-:W-:Y:S02]  /*f3420*/  IADD3 R2, R176, c[0x0][0x198], RZ ;  /* 0x00006600b0027a10 */ /* 0x000fe40007ffe0ff */
[----:B------:R-:W-:Y:S02]  /*f3430*/  ISETP.LT.AND P3, PT, R150, c[0x0][0x178], !P6 ;  /* 0x00005e0096007a0c */ /* 0x000fe40007761270 */
[----:B------:R-:W-:Y:S02]  /*f3440*/  ISETP.LT.AND P1, PT, R151, c[0x0][0x178], !P6 ;  /* 0x00005e0097007a0c */ /* 0x000fe40007721270 */
[----:B------:R-:W-:Y:S01]  /*f3450*/  ISETP.LT.AND P5, PT, R111, c[0x0][0x178], !P6 ;  /* 0x00005e006f007a0c */ /* 0x000fe200077a1270 */
[----:B------:R-:W-:-:S02]  /*f3460*/  ISETP.LT.AND P6, PT, R186, c[0x0][0x178], !P6 ;  /* 0x00005e00ba007a0c */ /* 0x000fc400077c1270 */
[----:B------:R-:W-:Y:S01]  /*f3470*/  IMAD.WIDE R180, R176, 0x4, R172 ;  /* 0x00000004b0b47825 */ /* 0x000fe200078e02ac */
[----:B------:R-:W-:-:S03]  /*f3480*/  ISETP.GE.AND P4, PT, R177, c[0x0][0x17c], PT ;  /* 0x00005f00b1007a0c */ /* 0x000fc60003f86270 */
[----:B------:R-:W-:-:S04]  /*f3490*/  IMAD.WIDE R178, R176, 0x4, R6 ;  /* 0x00000004b0b27825 */ /* 0x000fc800078e0206 */
[----:B------:R-:W-:Y:S01]  /*f34a0*/  IMAD.WIDE R176, R176, 0x4, R4 ;  /* 0x00000004b0b07825 */ /* 0x000fe200078e0204 */
[----:B------:R-:W4:Y:S04]  /*f34b0*/  LDL.LU R248, [R1+0x1c28] ;  /* 0x001c280001f87983 */ /* 0x000f280000300800 */
[----:B------:R1:W-:Y:S01]  /*f34c0*/  @P3 STG.E [R182.64], R251 ;  /* 0x000000fbb6003986 */ /* 0x0003e2000c101904 */
[----:B------:R-:W-:Y:S02]  /*f34d0*/  @P1 STG.E [R180.64], R250 ;  /* 0x000000fab4001986 */ /* 0x000fe4000c101904 */
[----:B------:R1:W-:Y:S02]  /*f34e0*/  @P5 STG.E [R178.64], R185 ;  /* 0x000000b9b2005986 */ /* 0x0003e4000c101904 */
[----:B------:R1:W-:Y:S01]  /*f34f0*/  @P6 STG.E [R176.64], R187 ;  /* 0x000000bbb0006986 */ /* 0x0003e2000c101904 */
[----:B------:R-:W-:Y:S01]  /*f3500*/  ISETP.LT.AND P3, PT, R151, c[0x0][0x178], !P0 ;  /* 0x00005e0097007a0c */ /* 0x000fe20004761270 */
[C---:B-1----:R-:W-:Y:S01]  /*f3510*/  IMAD.WIDE R182, R2.reuse, 0x4, R174 ;  /* 0x0000000402b67825 */ /* 0x042fe200078e02ae */
[----:B------:R-:W4:Y:S04]  /*f3520*/  LDL.LU R185, [R1+0x1a78] ;  /* 0x001a780001b97983 */ /* 0x000f280000300800 */
[----:B------:R1:W-:Y:S01]  /*f3530*/  @P2 STG.E [R182.64], R243 ;  /* 0x000000f3b6002986 */ /* 0x0003e2000c101904 */
[----:B------:R-:W-:Y:S01]  /*f3540*/  ISETP.LT.AND P2, PT, R111, c[0x0][0x178], !P0 ;  /* 0x00005e006f007a0c */ /* 0x000fe20004741270 */
[----:B------:R-:W-:-:S04]  /*f3550*/  IMAD.WIDE R178, R2, 0x4, R172 ;  /* 0x0000000402b27825 */ /* 0x000fc800078e02ac */
[----:B------:R-:W4:Y:S01]  /*f3560*/  LDL.LU R187, [R1+0x1018] ;  /* 0x0010180001bb7983 */ /* 0x000f220000300800 */
[----:B------:R-:W-:Y:S01]  /*f3570*/  ISETP.LT.AND P0, PT, R186, c[0x0][0x178], !P0 ;  /* 0x00005e00ba007a0c */ /* 0x000fe20004701270 */
[----:B------:R-:W-:Y:S01]  /*f3580*/  IMAD.WIDE R176, R2, 0x4, R6 ;  /* 0x0000000402b07825 */ /* 0x000fe200078e0206 */
[----:B------:R-:W-:Y:S01]  /*f3590*/  IADD3 R3, R252, 0x17b, RZ ;  /* 0x0000017bfc037810 */ /* 0x000fe20007ffe0ff */
[----:B-1----:R-:W4:Y:S01]  /*f35a0*/  LDL.LU R243, [R1+0x1c6c] ;  /* 0x001c6c0001f37983 */ /* 0x002f220000300800 */
[C---:B------:R-:W-:Y:S02]  /*f35b0*/  IADD3 R182, R2.reuse, c[0x0][0x198], RZ ;  /* 0x0000660002b67a10 */ /* 0x040fe40007ffe0ff */
[----:B------:R-:W-:Y:S01]  /*f35c0*/  ISETP.GE.AND P1, PT, R3, c[0x0][0x17c], PT ;  /* 0x00005f0003007a0c */ /* 0x000fe20003f26270 */
[----:B------:R-:W-:Y:S01]  /*f35d0*/  IMAD.WIDE R2, R2, 0x4, R4 ;  /* 0x0000000402027825 */ /* 0x000fe200078e0204 */
[----:B---3--:R1:W-:Y:S03]  /*f35e0*/  @P3 STG.E [R178.64], R246 ;  /* 0x000000f6b2003986 */ /* 0x0083e6000c101904 */
[----:B--2---:R2:W-:Y:S01]  /*f35f0*/  @P2 STG.E [R176.64], R245 ;  /* 0x000000f5b0002986 */ /* 0x0045e2000c101904 */
[----:B-1----:R-:W3:Y:S01]  /*f3600*/  LDL.LU R246, [R1+0x1c2c] ;  /* 0x001c2c0001f67983 */ /* 0x002ee20000300800 */
[----:B--2---:R-:W2:Y:S03]  /*f3610*/  LDL.LU R245, [R1+0x1a7c] ;  /* 0x001a7c0001f57983 */ /* 0x004ea60000300800 */
[----:B----4-:R1:W-:Y:S04]  /*f3620*/  @P0 STG.E [R2.64], R244 ;  /* 0x000000f402000986 */ /* 0x0103e8000c101904 */
[----:B-1----:R-:W4:Y:S01]  /*f3630*/  LDL.LU R244, [R1+0x101c] ;  /* 0x00101c0001f47983 */ /* 0x002f220000300800 */
[----:B------:R-:W-:-:S02]  /*f3640*/  ISETP.LT.AND P6, PT, R150, c[0x0][0x178], !P4 ;  /* 0x00005e0096007a0c */ /* 0x000fc400067c1270 */
[----:B------:R-:W-:Y:S01]  /*f3650*/  ISETP.LT.AND P5, PT, R151, c[0x0][0x178], !P4 ;  /* 0x00005e0097007a0c */ /* 0x000fe200067a1270 */
[----:B------:R-:W-:-:S04]  /*f3660*/  IMAD.WIDE R180, R182, 0x4, R174 ;  /* 0x00000004b6b47825 */ /* 0x000fc800078e02ae */
[----:B------:R-:W-:Y:S01]  /*f3670*/  IMAD.WIDE R178, R182, 0x4, R172 ;  /* 0x00000004b6b27825 */ /* 0x000fe200078e02ac */
[----:B------:R-:W4:Y:S03]  /*f3680*/  LDL.LU R184, [R1+0x1c88] ;  /* 0x001c880001b87983 */ /* 0x000f260000300800 */
[----:B------:R-:W4:Y:S01]  /*f3690*/  LDL.LU R251, [R1+0x1c58] ;  /* 0x001c580001fb7983 */ /* 0x000f220000300800 */
[----:B------:R-:W-:Y:S01]  /*f36a0*/  ISETP.LT.AND P3, PT, R151, c[0x0][0x178], !P1 ;  /* 0x00005e0097007a0c */ /* 0x000fe20004f61270 */
[----:B------:R1:W-:Y:S01]  /*f36b0*/  @P6 STG.E [R180.64], R249 ;  /* 0x000000f9b4006986 */ /* 0x0003e2000c101904 */
[----:B------:R-:W-:Y:S01]  /*f36c0*/  ISETP.LT.AND P6, PT, R111, c[0x0][0x178], !P4 ;  /* 0x00005e006f007a0c */ /* 0x000fe200067c1270 */
[----:B------:R-:W-:Y:S02]  /*f36d0*/  ISETP.LT.AND P4, PT, R186, c[0x0][0x178], !P4 ;  /* 0x00005e00ba007a0c */ /* 0x000fe40006781270 */
[----:B------:R1:W-:Y:S01]  /*f36e0*/  @P5 STG.E [R178.64], R248 ;  /* 0x000000f8b2005986 */ /* 0x0003e2000c101904 */
[----:B------:R-:W-:-:S02]  /*f36f0*/  ISETP.LT.AND P5, PT, R150, c[0x0][0x178], !P1 ;  /* 0x00005e0096007a0c */ /* 0x000fc40004fa1270 */
[----:B------:R-:W-:Y:S01]  /*f3700*/  ISETP.LT.AND P0, PT, R111, c[0x0][0x178], !P1 ;  /* 0x00005e006f007a0c */ /* 0x000fe20004f01270 */
[----:B------:R-:W-:-:S04]  /*f3710*/  IMAD.WIDE R2, R182, 0x4, R6 ;  /* 0x00000004b6027825 */ /* 0x000fc800078e0206 */
[C---:B------:R-:W-:Y:S01]  /*f3720*/  IMAD.WIDE R176, R182.reuse, 0x4, R4 ;  /* 0x00000004b6b07825 */ /* 0x040fe200078e0204 */
[----:B-1----:R-:W-:Y:S01]  /*f3730*/  IADD3 R180, R182, c[0x0][0x198], RZ ;  /* 0x00006600b6b47a10 */ /* 0x002fe20007ffe0ff */
[----:B------:R-:W4:Y:S04]  /*f3740*/  LDL.LU R249, [R1+0x1c18] ;  /* 0x001c180001f97983 */ /* 0x000f280000300800 */
[----:B------:R1:W-:Y:S01]  /*f3750*/  @P6 STG.E [R2.64], R185 ;  /* 0x000000b902006986 */ /* 0x0003e2000c101904 */
[----:B------:R-:W-:-:S03]  /*f3760*/  IMAD.WIDE R178, R180, 0x4, R174 ;  /* 0x00000004b4b27825 */ /* 0x000fc600078e02ae */
[----:B------:R1:W-:Y:S01]  /*f3770*/  @P4 STG.E [R176.64], R187 ;  /* 0x000000bbb0004986 */ /* 0x0003e2000c101904 */
[----:B------:R-:W-:-:S03]  /*f3780*/  ISETP.LT.AND P1, PT, R186, c[0x0][0x178], !P1 ;  /* 0x00005e00ba007a0c */ /* 0x000fc60004f21270 */
[----:B------:R1:W-:Y:S04]  /*f3790*/  @P5 STG.E [R178.64], R243 ;  /* 0x000000f3b2005986 */ /* 0x0003e8000c101904 */
[----:B-1----:R-:W4:Y:S01]  /*f37a0*/  LDL.LU R185, [R1+0x1028] ;  /* 0x0010280001b97983 */ /* 0x002f220000300800 */
[----:B------:R-:W-:-:S04]  /*f37b0*/  IMAD.WIDE R2, R180, 0x4, R172 ;  /* 0x00000004b4027825 */ /* 0x000fc800078e02ac */
[C---:B------:R-:W-:Y:S01]  /*f37c0*/  IMAD.WIDE R176, R180.reuse, 0x4, R6 ;  /* 0x00000004b4b07825 */ /* 0x040fe200078e0206 */
[----:B------:R-:W4:Y:S04]  /*f37d0*/  LDL.LU R243, [R1+0x1c8c] ;  /* 0x001c8c0001f37983 */ /* 0x000f280000300800 */
[----:B---3--:R-:W-:Y:S01]  /*f37e0*/  @P3 STG.E [R2.64], R246 ;  /* 0x000000f602003986 */ /* 0x008fe2000c101904 */
[----:B--2---:R1:W-:Y:S03]  /*f37f0*/  @P0 STG.E [R176.64], R245 ;  /* 0x000000f5b0000986 */ /* 0x0043e6000c101904 */
[----:B-1----:R-:W2:Y:S01]  /*f3800*/  LDL.LU R245, [R1+0x1c5c] ;  /* 0x001c5c0001f57983 */ /* 0x002ea20000300800 */
[----:B------:R-:W3:Y:S02]  /*f3810*/  LDL.LU R246, [R1+0x1c1c] ;  /* 0x001c1c0001f67983 */ /* 0x000ee40000300800 */
[----:B------:R-:W-:-:S05]  /*f3820*/  IMAD.WIDE R2, R180, 0x4, R4 ;  /* 0x00000004b4027825 */ /* 0x000fca00078e0204 */
[----:B----4-:R1:W-:Y:S04]  /*f3830*/  @P1 STG.E [R2.64], R244 ;  /* 0x000000f402001986 */ /* 0x0103e8000c101904 */
[----:B-1----:R-:W4:Y:S01]  /*f3840*/  LDL.LU R244, [R1+0x102c] ;  /* 0x00102c0001f47983 */ /* 0x002f220000300800 */
[C---:B------:R-:W-:Y:S02]  /*f3850*/  IADD3 R183, R252.reuse, 0x17c, RZ ;  /* 0x0000017cfcb77810 */ /* 0x040fe40007ffe0ff */
[C---:B------:R-:W-:Y:S02]  /*f3860*/  IADD3 R181, R252.reuse, 0x17e, RZ ;  /* 0x0000017efcb57810 */ /* 0x040fe40007ffe0ff */
[----:B------:R-:W-:Y:S01]  /*f3870*/  IADD3 R182, R252, 0x17d, RZ ;  /* 0x0000017dfcb67810 */ /* 0x000fe20007ffe0ff */
[----:B------:R-:W4:Y:S01]  /*f3880*/  LDL.LU R250, [R1+0x1c98] ;  /* 0x001c980001fa7983 */ /* 0x000f220000300800 */
[----:B------:R-:W-:-:S02]  /*f3890*/  ISETP.GE.AND P6, PT, R183, c[0x0][0x17c], PT ;  /* 0x00005f00b7007a0c */ /* 0x000fc40003fc6270 */
[----:B------:R-:W-:Y:S02]  /*f38a0*/  ISETP.GE.AND P2, PT, R181, c[0x0][0x17c], PT ;  /* 0x00005f00b5007a0c */ /* 0x000fe40003f46270 */
[----:B------:R-:W-:Y:S01]  /*f38b0*/  ISETP.GE.AND P3, PT, R182, c[0x0][0x17c], PT ;  /* 0x00005f00b6007a0c */ /* 0x000fe20003f66270 */
[----:B------:R-:W4:Y:S01]  /*f38c0*/  LDL.LU R248, [R1+0x1c78] ;  /* 0x001c780001f87983 */ /* 0x000f220000300800 */
[----:B------:R-:W-:Y:S02]  /*f38d0*/  ISETP.LT.AND P4, PT, R150, c[0x0][0x178], !P6 ;  /* 0x00005e0096007a0c */ /* 0x000fe40007781270 */
[----:B------:R-:W-:Y:S02]  /*f38e0*/  ISETP.LT.AND P5, PT, R151, c[0x0][0x178], !P6 ;  /* 0x00005e0097007a0c */ /* 0x000fe400077a1270 */
[----:B------:R-:W-:Y:S02]  /*f38f0*/  IADD3 R181, R180, c[0x0][0x198], RZ ;  /* 0x00006600b4b57a10 */ /* 0x000fe40007ffe0ff */
[----:B------:R-:W-:-:S02]  /*f3900*/  ISETP.LT.AND P0, PT, R111, c[0x0][0x178], !P6 ;  /* 0x00005e006f007a0c */ /* 0x000fc40007701270 */
[----:B------:R-:W-:Y:S01]  /*f3910*/  ISETP.LT.AND P1, PT, R151, c[0x0][0x178], !P3 ;  /* 0x00005e0097007a0c */ /* 0x000fe20005f21270 */
[----:B------:R-:W4:Y:S01]  /*f3920*/  LDL.LU R187, [R1+0x1c48] ;  /* 0x001c480001bb7983 */ /* 0x000f220000300800 */
[----:B------:R-:W-:-:S04]  /*f3930*/  IMAD.WIDE R176, R181, 0x4, R174 ;  /* 0x00000004b5b07825 */ /* 0x000fc800078e02ae */
[C---:B------:R-:W-:Y:S01]  /*f3940*/  IMAD.WIDE R178, R181.reuse, 0x4, R172 ;  /* 0x00000004b5b27825 */ /* 0x040fe200078e02ac */
[----:B------:R-:W-:Y:S01]  /*f3950*/  ISETP.LT.AND P6, PT, R186, c[0x0][0x178], !P6 ;  /* 0x00005e00ba007a0c */ /* 0x000fe200077c1270 */
[----:B------:R1:W-:Y:S03]  /*f3960*/  @P4 STG.E [R176.64], R184 ;  /* 0x000000b8b0004986 */ /* 0x0003e6000c101904 */
[----:B------:R1:W-:Y:S01]  /*f3970*/  @P5 STG.E [R178.64], R251 ;  /* 0x000000fbb2005986 */ /* 0x0003e2000c101904 */
[----:B------:R-:W-:Y:S01]  /*f3980*/  ISETP.LT.AND P5, PT, R150, c[0x0][0x178], !P3 ;  /* 0x00005e0096007a0c */ /* 0x000fe20005fa1270 */
[----:B------:R-:W-:Y:S01]  /*f3990*/  IMAD.WIDE R2, R181, 0x4, R6 ;  /* 0x00000004b5027825 */ /* 0x000fe200078e0206 */
[----:B------:R-:W-:-:S03]  /*f39a0*/  ISETP.LT.AND P4, PT, R111, c[0x0][0x178], !P3 ;  /* 0x00005e006f007a0c */ /* 0x000fc60005f81270 */
[C---:B-1----:R-:W-:Y:S01]  /*f39b0*/  IMAD.WIDE R176, R181.reuse, 0x4, R4 ;  /* 0x00000004b5b07825 */ /* 0x042fe200078e0204 */
[----:B------:R-:W-:Y:S01]  /*f39c0*/  IADD3 R181, R181, c[0x0][0x198], RZ ;  /* 0x00006600b5b57a10 */ /* 0x000fe20007ffe0ff */
[----:B------:R1:W-:Y:S01]  /*f39d0*/  @P0 STG.E [R2.64], R249 ;  /* 0x000000f902000986 */ /* 0x0003e2000c101904 */
[----:B------:R-:W-:Y:S02]  /*f39e0*/  IADD3 R178, R252, 0x181, RZ ;  /* 0x00000181fcb27810 */ /* 0x000fe40007ffe0ff */
[----:B------:R1:W-:Y:S01]  /*f39f0*/  @P6 STG.E [R176.64], R185 ;  /* 0x000000b9b0006986 */ /* 0x0003e2000c101904 */
[----:B------:R-:W-:Y:S02]  /*f3a00*/  ISETP.LT.AND P3, PT, R186, c[0x0][0x178], !P3 ;  /* 0x00005e00ba007a0c */ /* 0x000fe40005f61270 */
[----:B------:R-:W-:Y:S01]  /*f3a10*/  ISETP.GE.AND P0, PT, R178, c[0x0][0x17c], PT ;  /* 0x00005f00b2007a0c */ /* 0x000fe20003f06270 */
[----:B------:R-:W-:-:S04]  /*f3a20*/  IMAD.WIDE R178, R181, 0x4, R6 ;  /* 0x00000004b5b27825 */ /* 0x000fc800078e0206 */
[----:B-1----:R-:W-:-:S04]  /*f3a30*/  IMAD.WIDE R2, R181, 0x4, R174 ;  /* 0x00000004b5027825 */ /* 0x002fc800078e02ae */
[C---:B------:R-:W-:Y:S01]  /*f3a40*/  IMAD.WIDE R176, R181.reuse, 0x4, R172 ;  /* 0x00000004b5b07825 */ /* 0x040fe200078e02ac */
[----:B------:R1:W-:Y:S04]  /*f3a50*/  @P5 STG.E [R2.64], R243 ;  /* 0x000000f302005986 */ /* 0x0003e8000c101904 */
[----:B-1----:R-:W4:Y:S01]  /*f3a60*/  LDL.LU R243, [R1+0x1a88] ;  /* 0x001a880001f37983 */ /* 0x002f220000300800 */
[----:B------:R-:W-:-:S03]  /*f3a70*/  IMAD.WIDE R2, R181, 0x4, R4 ;  /* 0x00000004b5027825 */ /* 0x000fc600078e0204 */
[----:B--2---:R1:W-:Y:S01]  /*f3a80*/  @P1 STG.E [R176.64], R245 ;  /* 0x000000f5b0001986 */ /* 0x0043e2000c101904 */
[----:B---3--:R2:W-:Y:S03]  /*f3a90*/  @P4 STG.E [R178.64], R246 ;  /* 0x000000f6b2004986 */ /* 0x0085e6000c101904 */
[----:B-1----:R-:W3:Y:S01]  /*f3aa0*/  LDL.LU R245, [R1+0x1c9c] ;  /* 0x001c9c0001f57983 */ /* 0x002ee20000300800 */
[----:B------:R-:W3:Y:S02]  /*f3ab0*/  LDL.LU R185, [R1+0x1c7c] ;  /* 0x001c7c0001b97983 */ /* 0x000ee40000300800 */
[----:B--2---:R-:W2:Y:S01]  /*f3ac0*/  LDL.LU R246, [R1+0x1c4c] ;  /* 0x001c4c0001f67983 */ /* 0x004ea20000300800 */
[----:B----4-:R1:W-:Y:S04]  /*f3ad0*/  @P3 STG.E [R2.64], R244 ;  /* 0x000000f402003986 */ /* 0x0103e8000c101904 */
[----:B-1----:R-:W4:Y:S01]  /*f3ae0*/  LDL.LU R244, [R1+0x1a8c] ;  /* 0x001a8c0001f47983 */ /* 0x002f220000300800 */
[----:B------:R-:W-:-:S02]  /*f3af0*/  ISETP.LT.AND P6, PT, R150, c[0x0][0x178], !P2 ;  /* 0x00005e0096007a0c */ /* 0x000fc400057c1270 */
[----:B------:R-:W-:Y:S02]  /*f3b00*/  ISETP.LT.AND P5, PT, R151, c[0x0][0x178], !P2 ;  /* 0x00005e0097007a0c */ /* 0x000fe400057a1270 */
[----:B------:R-:W-:Y:S02]  /*f3b10*/  IADD3 R180, R181, c[0x0][0x198], RZ ;  /* 0x00006600b5b47a10 */ /* 0x000fe40007ffe0ff */
[----:B------:R-:W-:Y:S02]  /*f3b20*/  IADD3 R182, R252, 0x17f, RZ ;  /* 0x0000017ffcb67810 */ /* 0x000fe40007ffe0ff */
[----:B------:R-:W-:Y:S01]  /*f3b30*/  ISETP.LT.AND P1, PT, R111, c[0x0][0x178], !P2 ;  /* 0x00005e006f007a0c */ /* 0x000fe20005721270 */
[----:B------:R-:W-:Y:S01]  /*f3b40*/  ISETP.LT.AND P2, PT, R186, c[0x0][0x178], !P2 ;  /* 0x00005e00ba007a0c */ /* 0x000fe20005741270 */
[----:B------:R-:W4:Y:S01]  /*f3b50*/  LDL.LU R251, [R1+0x1ca0] ;  /* 0x001ca00001fb7983 */ /* 0x000f220000300800 */
[----:B------:R-:W-:-:S04]  /*f3b60*/  IMAD.WIDE R176, R180, 0x4, R174 ;  /* 0x00000004b4b07825 */ /* 0x000fc800078e02ae */
[----:B------:R-:W-:Y:S01]  /*f3b70*/  IMAD.WIDE R178, R180, 0x4, R172 ;  /* 0x00000004b4b27825 */ /* 0x000fe200078e02ac */
[----:B------:R-:W-:Y:S01]  /*f3b80*/  ISETP.GE.AND P4, PT, R182, c[0x0][0x17c], PT ;  /* 0x00005f00b6007a0c */ /* 0x000fe20003f86270 */
[----:B------:R-:W4:Y:S04]  /*f3b90*/  LDL.LU R249, [R1+0xc50] ;  /* 0x000c500001f97983 */ /* 0x000f280000300800 */
[----:B------:R1:W-:Y:S01]  /*f3ba0*/  @P6 STG.E [R176.64], R250 ;  /* 0x000000fab0006986 */ /* 0x0003e2000c101904 */
[----:B------:R1:W-:Y:S01]  /*f3bb0*/  @P5 STG.E [R178.64], R248 ;  /* 0x000000f8b2005986 */ /* 0x0003e2000c101904 */
[----:B------:R-:W-:Y:S02]  /*f3bc0*/  ISETP.LT.AND P6, PT, R150, c[0x0][0x178], !P4 ;  /* 0x00005e0096007a0c */ /* 0x000fe400067c1270 */
[----:B------:R-:W-:Y:S01]  /*f3bd0*/  ISETP.LT.AND P3, PT, R151, c[0x0][0x178], !P4 ;  /* 0x00005e0097007a0c */ /* 0x000fe20006761270 */
[----:B------:R-:W-:Y:S01]  /*f3be0*/  IMAD.WIDE R2, R180, 0x4, R6 ;  /* 0x00000004b4027825 */ /* 0x000fe200078e0206 */
[----:B------:R-:W-:-:S02]  /*f3bf0*/  ISETP.LT.AND P5, PT, R111, c[0x0][0x178], !P4 ;  /* 0x00005e006f007a0c */ /* 0x000fc400067a1270 */
[----:B------:R-:W-:Y:S01]  /*f3c00*/  IADD3 R181, R180, c[0x0][0x198], RZ ;  /* 0x00006600b4b57a10 */ /* 0x000fe20007ffe0ff */
[----:B------:R-:W-:Y:S01]  /*f3c10*/  ISETP.LT.AND P4, PT, R186, c[0x0][0x178], !P4 ;  /* 0x00005e00ba007a0c */ /* 0x000fe20006781270 */
[----:B------:R1:W-:Y:S02]  /*f3c20*/  @P1 STG.E [R2.64], R187 ;  /* 0x000000bb02001986 */ /* 0x0003e4000c101904 */
[----:B-1----:R-:W-:Y:S01]  /*f3c30*/  IMAD.WIDE R176, R180, 0x4, R4 ;  /* 0x00000004b4b07825 */ /* 0x002fe200078e0204 */
[----:B------:R-:W-:Y:S01]  /*f3c40*/  IADD3 R178, R252, 0x180, RZ ;  /* 0x00000180fcb27810 */ /* 0x000fe20007ffe0ff */
[----:B------:R-:W4:Y:S03]  /*f3c50*/  LDL.LU R248, [R1+0x810] ;  /* 0x0008100001f87983 */ /* 0x000f260000300800 */
[----:B------:R-:W-:Y:S01]  /*f3c60*/  ISETP.GE.AND P1, PT, R178, c[0x0][0x17c], PT ;  /* 0x00005f00b2007a0c */ /* 0x000fe20003f26270 */
[----:B------:R-:W-:-:S04]  /*f3c70*/  IMAD.WIDE R178, R181, 0x4, R172 ;  /* 0x00000004b5b27825 */ /* 0x000fc800078e02ac */
[C---:B------:R-:W-:Y:S01]  /*f3c80*/  IMAD.WIDE R2, R181.reuse, 0x4, R174 ;  /* 0x00000004b5027825 */ /* 0x040fe200078e02ae */
[----:B------:R-:W4:Y:S04]  /*f3c90*/  LDL.LU R187, [R1+0x510] ;  /* 0x0005100001bb7983 */ /* 0x000f280000300800 */
[----:B------:R1:W-:Y:S02]  /*f3ca0*/  @P2 STG.E [R176.64], R243 ;  /* 0x000000f3b0002986 */ /* 0x0003e4000c101904 */
[C---:B-1----:R-:W-:Y:S02]  /*f3cb0*/  IMAD.WIDE R176, R181.reuse, 0x4, R6 ;  /* 0x00000004b5b07825 */ /* 0x042fe400078e0206 */
[----:B------:R-:W4:Y:S04]  /*f3cc0*/  LDL.LU R243, [R1+0x1ca4] ;  /* 0x001ca40001f37983 */ /* 0x000f280000300800 */
[----:B---3--:R1:W-:Y:S01]  /*f3cd0*/  @P6 STG.E [R2.64], R245 ;  /* 0x000000f502006986 */ /* 0x0083e2000c101904 */
[----:B------:R-:W-:Y:S02]  /*f3ce0*/  @P3 STG.E [R178.64], R185 ;  /* 0x000000b9b2003986 */ /* 0x000fe4000c101904 */
[----:B--2---:R2:W-:Y:S01]  /*f3cf0*/  @P5 STG.E [R176.64], R246 ;  /* 0x000000f6b0005986 */ /* 0x0045e2000c101904 */
[----:B-1----:R-:W3:Y:S01]  /*f3d00*/  LDL.LU R245, [R1+0xc54] ;  /* 0x000c540001f57983 */ /* 0x002ee20000300800 */
[----:B------:R-:W-:-:S04]  /*f3d10*/  IMAD.WIDE R2, R181, 0x4, R4 ;  /* 0x00000004b5027825 */ /* 0x000fc800078e0204 */
[----:B--2---:R-:W2:Y:S01]  /*f3d20*/  LDL.LU R246, [R1+0x814] ;  /* 0x0008140001f67983 */ /* 0x004ea20000300800 */
[----:B----4-:R1:W-:Y:S04]  /*f3d30*/  @P4 STG.E [R2.64], R244 ;  /* 0x000000f402004986 */ /* 0x0103e8000c101904 */
[----:B-1----:R-:W4:Y:S01]  /*f3d40*/  LDL.LU R244, [R1+0x514] ;  /* 0x0005140001f47983 */ /* 0x002f220000300800 */
[----:B------:R-:W-:Y:S02]  /*f3d50*/  ISETP.LT.AND P2, PT, R150, c[0x0][0x178], !P1 ;  /* 0x00005e0096007a0c */ /* 0x000fe40004f41270 */
[----:B------:R-:W-:Y:S02]  /*f3d60*/  ISETP.LT.AND P3, PT, R151, c[0x0][0x178], !P1 ;  /* 0x00005e0097007a0c */ /* 0x000fe40004f61270 */
[----:B------:R-:W-:-:S02]  /*f3d70*/  IADD3 R178, R181, c[0x0][0x198], RZ ;  /* 0x00006600b5b27a10 */ /* 0x000fc40007ffe0ff */
[----:B------:R-:W-:Y:S01]  /*f3d80*/  ISETP.LT.AND P4, PT, R111, c[0x0][0x178], !P1 ;  /* 0x00005e006f007a0c */ /* 0x000fe20004f81270 */
[----:B------:R-:W-:Y:S01]  /*f3d90*/  ISETP.LT.AND P1, PT, R186, c[0x0][0x178], !P1 ;  /* 0x00005e00ba007a0c */ /* 0x000fe20004f21270 */
[----:B------:R-:W4:Y:S01]  /*f3da0*/  LDL.LU R184, [R1+0x1cb0] ;  /* 0x001cb00001b87983 */ /* 0x000f220000300800 */
[----:B------:R-:W4:Y:S02]  /*f3db0*/  LDL.LU R250, [R1+0xe30] ;  /* 0x000e300001fa7983 */ /* 0x000f240000300800 */
[----:B------:R-:W-:-:S04]  /*f3dc0*/  IMAD.WIDE R2, R178, 0x4, R174 ;  /* 0x00000004b2027825 */ /* 0x000fc800078e02ae */
[----:B------:R-:W-:Y:S01]  /*f3dd0*/  IMAD.WIDE R176, R178, 0x4, R172 ;  /* 0x00000004b2b07825 */ /* 0x000fe200078e02ac */
[----:B------:R-:W-:Y:S02]  /*f3de0*/  ISETP.LT.AND P6, PT, R150, c[0x0][0x178], !P0 ;  /* 0x00005e0096007a0c */ /* 0x000fe400047c1270 */
[----:B------:R-:W-:Y:S01]  /*f3df0*/  ISETP.LT.AND P5, PT, R151, c[0x0][0x178], !P0 ;  /* 0x00005e0097007a0c */ /* 0x000fe200047a1270 */
[----:B------:R-:W4:Y:S04]  /*f3e00*/  LDL.LU R185, [R1+0xa70] ;  /* 0x000a700001b97983 */ /* 0x000f280000300800 */
[----:B------:R1:W-:Y:S01]  /*f3e10*/  @P2 STG.E [R2.64], R251 ;  /* 0x000000fb02002986 */ /* 0x0003e2000c101904 */
[----:B------:R1:W-:Y:S01]  /*f3e20*/  @P3 STG.E [R176.64], R249 ;  /* 0x000000f9b0003986 */ /* 0x0003e2000c101904 */
[----:B------:R-:W-:-:S02]  /*f3e30*/  ISETP.LT.AND P3, PT, R111, c[0x0][0x178], !P0 ;  /* 0x00005e006f007a0c */ /* 0x000fc40004761270 */
[----:B------:R-:W-:Y:S02]  /*f3e40*/  IADD3 R179, R252, 0x182, RZ ;  /* 0x00000182fcb37810 */ /* 0x000fe40007ffe0ff */
[C---:B------:R-:W-:Y:S01]  /*f3e50*/  IADD3 R182, R178.reuse, c[0x0][0x198], RZ ;  /* 0x00006600b2b67a10 */ /* 0x040fe20007ffe0ff */
[----:B-1----:R-:W-:-:S04]  /*f3e60*/  IMAD.WIDE R2, R178, 0x4, R6 ;  /* 0x00000004b2027825 */ /* 0x002fc800078e0206 */
[----:B------:R-:W-:Y:S01]  /*f3e70*/  IMAD.WIDE R176, R178, 0x4, R4 ;  /* 0x00000004b2b07825 */ /* 0x000fe200078e0204 */
[----:B------:R-:W-:-:S03]  /*f3e80*/  ISETP.GE.AND P2, PT, R179, c[0x0][0x17c], PT ;  /* 0x00005f00b3007a0c */ /* 0x000fc60003f46270 */
[----:B------:R-:W-:Y:S01]  /*f3e90*/  IMAD.WIDE R178, R182, 0x4, R174 ;  /* 0x00000004b6b27825 */ /* 0x000fe200078e02ae */
[----:B------:R1:W-:Y:S03]  /*f3ea0*/  @P4 STG.E [R2.64], R248 ;  /* 0x000000f802004986 */ /* 0x0003e6000c101904 */
[----:B------:R1:W-:Y:S01]  /*f3eb0*/  @P1 STG.E [R176.64], R187 ;  /* 0x000000bbb0001986 */ /* 0x0003e2000c101904 */
[----:B------:R-:W-:Y:S01]  /*f3ec0*/  ISETP.LT.AND P1, PT, R186, c[0x0][0x178], !P0 ;  /* 0x00005e00ba007a0c */ /* 0x000fe20004721270 */
[----:B------:R-:W-:-:S04]  /*f3ed0*/  IMAD.WIDE R180, R182, 0x4, R172 ;  /* 0x00000004b6b47825 */ /* 0x000fc800078e02ac */
[C---:B-1----:R-:W-:Y:S01]  /*f3ee0*/  IMAD.WIDE R2, R182.reuse, 0x4, R6 ;  /* 0x00000004b6027825 */ /* 0x042fe200078e0206 */
[----:B------:R-:W4:Y:S04]  /*f3ef0*/  LDL.LU R187, [R1+0x520] ;  /* 0x0005200001bb7983 */ /* 0x000f280000300800 */
[----:B------:R1:W-:Y:S04]  /*f3f00*/  @P6 STG.E [R178.64], R243 ;  /* 0x000000f3b2006986 */ /* 0x0003e8000c101904 */
[----:B-1----:R-:W4:Y:S04]  /*f3f10*/  LDL.LU R243, [R1+0x1cb4] ;  /* 0x001cb40001f37983 */ /* 0x002f280000300800 */
[----:B---3--:R1:W-:Y:S01]  /*f3f20*/  @P5 STG.E [R180.64], R245 ;  /* 0x000000f5b4005986 */ /* 0x0083e2000c101904 */
[----:B--2---:R2:W-:Y:S03]  /*f3f30*/  @P3 STG.E [R2.64], R246 ;  /* 0x000000f602003986 */ /* 0x0045e6000c101904 */
[----:B-1----:R-:W3:Y:S01]  /*f3f40*/  LDL.LU R245, [R1+0xe34] ;  /* 0x000e340001f57983 */ /* 0x002ee20000300800 */
[----:B--2---:R-:W-:-:S04]  /*f3f50*/  IMAD.WIDE R2, R182, 0x4, R4 ;  /* 0x00000004b6027825 */ /* 0x004fc800078e0204 */
[----:B------:R-:W2:Y:S01]  /*f3f60*/  LDL.LU R246, [R1+0xa74] ;  /* 0x000a740001f67983 */ /* 0x000ea20000300800 */
[----:B----4-:R1:W-:Y:S04]  /*f3f70*/  @P1 STG.E [R2.64], R244 ;  /* 0x000000f402001986 */ /* 0x0103e8000c101904 */
[----:B-1----:R-:W4:Y:S01]  /*f3f80*/  LDL.LU R244, [R1+0x524] ;  /* 0x0005240001f47983 */ /* 0x002f220000300800 */
[----:B------:R-:W-:Y:S02]  /*f3f90*/  ISETP.LT.AND P6, PT, R150, c[0x0][0x178], !P2 ;  /* 0x00005e0096007a0c */ /* 0x000fe400057c1270 */
[----:B------:R-:W-:Y:S02]  /*f3fa0*/  ISETP.LT.AND P4, PT, R151, c[0x0][0x178], !P2 ;  /* 0x00005e0097007a0c */ /* 0x000fe40005781270 */
[----:B------:R-:W-:-:S02]  /*f3fb0*/  IADD3 R176, R252, 0x183, RZ ;  /* 0x00000183fcb07810 */ /* 0x000fc40007ffe0ff */
[----:B------:R-:W-:Y:S02]  /*f3fc0*/  ISETP.LT.AND P5, PT, R111, c[0x0][0x178], !P2 ;  /* 0x00005e006f007a0c */ /* 0x000fe400057a1270 */
[----:B------:R-:W-:Y:S02]  /*f3fd0*/  IADD3 R183, R182, c[0x0][0x198], RZ ;  /* 0x00006600b6b77a10 */ /* 0x000fe40007ffe0ff */
[----:B------:R-:W-:Y:S02]  /*f3fe0*/  IADD3 R178, R252, 0x184, RZ ;  /* 0x00000184fcb27810 */ /* 0x000fe40007ffe0ff */
[----:B------:R-:W-:Y:S01]  /*f3ff0*/  ISETP.GE.AND P0, PT, R176, c[0x0][0x17c], PT ;  /* 0x00005f00b0007a0c */ /* 0x000fe20003f06270 */
[----:B------:R-:W4:Y:S01]  /*f4000*/  LDL.LU R251, [R1+0x1cc0] ;  /* 0x001cc00001fb7983 */ /* 0x000f220000300800 */
[----:B------:R-:W-:Y:S01]  /*f4010*/  ISETP.LT.AND P2, PT, R186, c[0x0][0x178], !P2 ;  /* 0x00005e00ba007a0c */ /* 0x000fe20005741270 */
[----:B------:R-:W-:Y:S01]  /*f4020*/  IMAD.WIDE R176, R183, 0x4, R174 ;  /* 0x00000004b7b07825 */ /* 0x000fe200078e02ae */
[----:B------:R-:W-:-:S03]  /*f4030*/  ISETP.GE.AND P3, PT, R178, c[0x0][0x17c], PT ;  /* 0x00005f00b2007a0c */ /* 0x000fc60003f66270 */
[----:B------:R-:W-:-:S04]  /*f4040*/  IMAD.WIDE R178, R183, 0x4, R172 ;  /* 0x00000004b7b27825 */ /* 0x000fc800078e02ac */
[----:B------:R-:W-:Y:S01]  /*f4050*/  IMAD.WIDE R180, R183, 0x4, R6 ;  /* 0x00000004b7b47825 */ /* 0x000fe200078e0206 */
[----:B------:R-:W4:Y:S04]  /*f4060*/  LDL.LU R249, [R1+0x13c0] ;  /* 0x0013c00001f97983 */ /* 0x000f280000300800 */
[----:B------:R-:W-:Y:S01]  /*f4070*/  @P6 STG.E [R176.64], R184 ;  /* 0x000000b8b0006986 */ /* 0x000fe2000c101904 */
[----:B------:R-:W-:Y:S01]  /*f4080*/  @P4 STG.E [R178.64], R250 ;  /* 0x000000fab2004986 */ /* 0x000fe2000c101904 */
[----:B------:R-:W-:Y:S01]  /*f4090*/  ISETP.LT.AND P4, PT, R150, c[0x0][0x178], !P0 ;  /* 0x00005e0096007a0c */ /* 0x000fe20004781270 */
[----:B------:R1:W-:Y:S01]  /*f40a0*/  @P5 STG.E [R180.64], R185 ;  /* 0x000000b9b4005986 */ /* 0x0003e2000c101904 */
[----:B------:R-:W-:Y:S01]  /*f40b0*/  ISETP.LT.AND P5, PT, R151, c[0x0][0x178], !P0 ;  /* 0x00005e0097007a0c */ /* 0x000fe200047a1270 */
[----:B------:R-:W4:Y:S01]  /*f40c0*/  LDL.LU R248, [R1+0xc60] ;  /* 0x000c600001f87983 */ /* 0x000f220000300800 */
[----:B------:R-:W-:Y:S01]  /*f40d0*/  ISETP.LT.AND P1, PT, R111, c[0x0][0x178], !P0 ;  /* 0x00005e006f007a0c */ /* 0x000fe20004721270 */
[----:B------:R-:W-:Y:S01]  /*f40e0*/  ISETP.LT.AND P0, PT, R186, c[0x0][0x178], !P0 ;  /* 0x00005e00ba007a0c */ /* 0x000fe20004701270 */
[C---:B-1----:R-:W-:Y:S01]  /*f40f0*/  IADD3 R181, R183.reuse, c[0x0][0x198], RZ ;  /* 0x00006600b7b57a10 */ /* 0x042fe20007ffe0ff */
[----:B------:R-:W-:Y:S01]  /*f4100*/  IMAD.WIDE R178, R183, 0x4, R4 ;  /* 0x00000004b7b27825 */ /* 0x000fe200078e0204 */
[----:B------:R-:W4:Y:S03]  /*f4110*/  LDL.LU R185, [R1+0x820] ;  /* 0x0008200001b97983 */ /* 0x000f260000300800 */
[----:B------:R-:W-:-:S04]  /*f4120*/  IMAD.WIDE R2, R181, 0x4, R174 ;  /* 0x00000004b5027825 */ /* 0x000fc800078e02ae */
[C---:B------:R-:W-:Y:S01]  /*f4130*/  IMAD.WIDE R176, R181.reuse, 0x4, R172 ;  /* 0x00000004b5b07825 */ /* 0x040fe200078e02ac */
[----:B------:R-:W-:Y:S04]  /*f4140*/  @P2 STG.E [R178.64], R187 ;  /* 0x000000bbb2002986 */ /* 0x000fe8000c101904 */
[----:B------:R1:W-:Y:S04]  /*f4150*/  @P4 STG.E [R2.64], R243 ;  /* 0x000000f302004986 */ /* 0x0003e8000c101904 */
[----:B-1----:R-:W4:Y:S01]  /*f4160*/  LDL.LU R243, [R1+0x1cc4] ;  /* 0x001cc40001f37983 */ /* 0x002f220000300800 */
[----:B------:R-:W-:-:S03]  /*f4170*/  IMAD.WIDE R2, R181, 0x4, R6 ;  /* 0x00000004b5027825 */ /* 0x000fc600078e0206 */
[----:B---3--:R1:W-:Y:S04]  /*f4180*/  @P5 STG.E [R176.64], R245 ;  /* 0x000000f5b0005986 */ /* 0x0083e8000c101904 */
[----:B--2---:R-:W-:Y:S01]  /*f4190*/  @P1 STG.E [R2.64], R246 ;  /* 0x000000f602001986 */ /* 0x004fe2000c101904 */
[----:B-1----:R-:W-:-:S03]  /*f41a0*/  IMAD.WIDE R176, R181, 0x4, R4 ;  /* 0x00000004b5b07825 */ /* 0x002fc600078e0204 */
[----:B------:R-:W2:Y:S04]  /*f41b0*/  LDL.LU R245, [R1+0x13c4] ;  /* 0x0013c40001f57983 */ /* 0x000ea80000300800 */
[----:B----4-:R1:W-:Y:S04]  /*f41c0*/  @P0 STG.E [R176.64], R244 ;  /* 0x000000f4b0000986 */ /* 0x0103e8000c101904 */
[----:B-1----:R-:W3:Y:S01]  /*f41d0*/  LDL.LU R244, [R1+0xc64] ;  /* 0x000c640001f47983 */ /* 0x002ee20000300800 */
[----:B------:R-:W4:Y:S02]  /*f41e0*/  LDL.LU R187, [R1+0x824] ;  /* 0x0008240001bb7983 */ /* 0x000f240000300800 */
[----:B------:R-:W4:Y:S01]  /*f41f0*/  LDL.LU R246, [R1+0x1ce0] ;  /* 0x001ce00001f67983 */ /* 0x000f220000300800 */
[----:B------:R-:W-:-:S02]  /*f4200*/  IADD3 R180, R252, 0x185, RZ ;  /* 0x00000185fcb47810 */ /* 0x000fc40007ffe0ff */
[----:B------:R-:W-:Y:S02]  /*f4210*/  ISETP.LT.AND P6, PT, R150, c[0x0][0x178], !P3 ;  /* 0x00005e0096007a0c */ /* 0x000fe40005fc1270 */
[----:B------:R-:W-:Y:S02]  /*f4220*/  ISETP.LT.AND P5, PT, R151, c[0x0][0x178], !P3 ;  /* 0x00005e0097007a0c */ /* 0x000fe40005fa1270 */
[----:B------:R-:W-:Y:S02]  /*f4230*/  ISETP.LT.AND P4, PT, R111, c[0x0][0x178], !P3 ;  /* 0x00005e006f007a0c */ /* 0x000fe40005f81270 */
[----:B------:R-:W-:Y:S01]  /*f4240*/  ISETP.GE.AND P2, PT, R180, c[0x0][0x17c], PT ;  /* 0x00005f00b4007a0c */ /* 0x000fe20003f46270 */
[----:B------:R-:W-:Y:S01]  /*f4250*/  IADD3 R180, R181, c[0x0][0x198], RZ ;  /* 0x00006600b5b47a10 */ /* 0x000fe20007ffe0ff */
[----:B------:R-:W-:Y:S01]  /*f4260*/  IADD3 R182, R252, 0x187, RZ ;  /* 0x00000187fcb67810 */ /* 0x000fe20007ffe0ff */
[----:B------:R-:W4:Y:S03]  /*f4270*/  LDL.LU R250, [R1+0x13b0] ;  /* 0x0013b00001fa7983 */ /* 0x000f260000300800 */
[----:B------:R-:W-:Y:S01]  /*f4280*/  IMAD.WIDE R178, R180, 0x4, R174 ;  /* 0x00000004b4b27825 */ /* 0x000fe200078e02ae */
[----:B------:R-:W-:-:S03]  /*f4290*/  ISETP.LT.AND P3, PT, R186, c[0x0][0x178], !P3 ;  /* 0x00005e00ba007a0c */ /* 0x000fc60005f61270 */
[----:B------:R-:W-:-:S04]  /*f42a0*/  IMAD.WIDE R176, R180, 0x4, R172 ;  /* 0x00000004b4b07825 */ /* 0x000fc800078e02ac */
[----:B------:R-:W-:Y:S01]  /*f42b0*/  IMAD.WIDE R2, R180, 0x4, R6 ;  /* 0x00000004b4027825 */ /* 0x000fe200078e0206 */
[----:B------:R1:W-:Y:S01]  /*f42c0*/  @P6 STG.E [R178.64], R251 ;  /* 0x000000fbb2006986 */ /* 0x0003e2000c101904 */
[----:B------:R-:W-:Y:S02]  /*f42d0*/  ISETP.LT.AND P6, PT, R150, c[0x0][0x178], !P2 ;  /* 0x00005e0096007a0c */ /* 0x000fe400057c1270 */
[----:B------:R-:W-:Y:S01]  /*f42e0*/  IADD3 R181, R180, c[0x0][0x198], RZ ;  /* 0x00006600b4b57a10 */ /* 0x000fe20007ffe0ff */
[----:B------:R1:W-:Y:S01]  /*f42f0*/  @P5 STG.E [R176.64], R249 ;  /* 0x000000f9b0005986 */ /* 0x0003e2000c101904 */
[----:B------:R1:W-:Y:S01]  /*f4300*/  @P4 STG.E [R2.64], R248 ;  /* 0x000000f802004986 */ /* 0x0003e2000c101904 */
[----:B------:R-:W-:Y:S02]  /*f4310*/  ISETP.LT.AND P1, PT, R151, c[0x0][0x178], !P2 ;  /* 0x00005e0097007a0c */ /* 0x000fe40005721270 */
[----:B------:R-:W-:Y:S02]  /*f4320*/  ISETP.LT.AND P5, PT, R111, c[0x0][0x178], !P2 ;  /* 0x00005e006f007a0c */ /* 0x000fe400057a1270 */
[----:B-1----:R-:W-:Y:S01]  /*f4330*/  IADD3 R178, R252, 0x186, RZ ;  /* 0x00000186fcb27810 */ /* 0x002fe20007ffe0ff */
[----:B------:R-:W-:-:S04]  /*f4340*/  IMAD.WIDE R176, R181, 0x4, R174 ;  /* 0x00000004b5b07825 */ /* 0x000fc800078e02ae */
[----:B------:R-:W-:Y:S01]  /*f4350*/  IMAD.WIDE R2, R180, 0x4, R4 ;  /* 0x00000004b4027825 */ /* 0x000fe200078e0204 */
[----:B------:R-:W-:Y:S02]  /*f4360*/  ISETP.GE.AND P0, PT, R178, c[0x0][0x17c], PT ;  /* 0x00005f00b2007a0c */ /* 0x000fe40003f06270 */
[----:B------:R-:W-:Y:S01]  /*f4370*/  ISETP.LT.AND P2, PT, R186, c[0x0][0x178], !P2 ;  /* 0x00005e00ba007a0c */ /* 0x000fe20005741270 */
[----:B------:R-:W4:Y:S04]  /*f4380*/  LDL.LU R249, [R1+0xa80] ;  /* 0x000a800001f97983 */ /* 0x000f280000300800 */
[----:B------:R1:W-:Y:S01]  /*f4390*/  @P3 STG.E [R2.64], R185 ;  /* 0x000000b902003986 */ /* 0x0003e2000c101904 */
[----:B------:R-:W-:Y:S01]  /*f43a0*/  IMAD.WIDE R178, R181, 0x4, R172 ;  /* 0x00000004b5b27825 */ /* 0x000fe200078e02ac */
[----:B------:R-:W-:-:S03]  /*f43b0*/  ISETP.GE.AND P4, PT, R182, c[0x0][0x17c], PT ;  /* 0x00005f00b6007a0c */ /* 0x000fc60003f86270 */
[C---:B------:R-:W-:Y:S02]  /*f43c0*/  IADD3 R182, R181.reuse, c[0x0][0x198], RZ ;  /* 0x00006600b5b67a10 */ /* 0x040fe40007ffe0ff */
[C---:B-1----:R-:W-:Y:S01]  /*f43d0*/  IMAD.WIDE R2, R181.reuse, 0x4, R6 ;  /* 0x00000004b5027825 */ /* 0x042fe200078e0206 */
[----:B------:R1:W-:Y:S01]  /*f43e0*/  @P6 STG.E [R176.64], R243 ;  /* 0x000000f3b0006986 */ /* 0x0003e2000c101904 */
[----:B------:R-:W-:Y:S02]  /*f43f0*/  ISETP.LT.AND P6, PT, R150, c[0x0][0x178], !P0 ;  /* 0x00005e0096007a0c */ /* 0x000fe400047c1270 */
[----:B------:R-:W-:Y:S01]  /*f4400*/  IMAD.WIDE R180, R181, 0x4, R4 ;  /* 0x00000004b5b47825 */ /* 0x000fe200078e0204 */
[----:B-1----:R-:W4:Y:S03]  /*f4410*/  LDL.LU R243, [R1+0x1ce4] ;  /* 0x001ce40001f37983 */ /* 0x002f260000300800 */
[----:B------:R-:W4:Y:S01]  /*f4420*/  LDL.LU R248, [R1+0x1754] ;  /* 0x0017540001f87983 */ /* 0x000f220000300800 */
[----:B--2---:R1:W-:Y:S04]  /*f4430*/  @P1 STG.E [R178.64], R245 ;  /* 0x000000f5b2001986 */ /* 0x0043e8000c101904 */
[----:B-1----:R-:W2:Y:S04]  /*f4440*/  LDL.LU R245, [R1+0x13b4] ;  /* 0x0013b40001f57983 */ /* 0x002ea80000300800 */
[----:B---3--:R1:W-:Y:S01]  /*f4450*/  @P5 STG.E [R2.64], R244 ;  /* 0x000000f402005986 */ /* 0x0083e2000c101904 */
[----:B----4-:R3:W-:Y:S03]  /*f4460*/  @P2 STG.E [R180.64], R187 ;  /* 0x000000bbb4002986 */ /* 0x0107e6000c101904 */
[----:B-1----:R-:W4:Y:S01]  /*f4470*/  LDL.LU R244, [R1+0xa84] ;  /* 0x000a840001f47983 */ /* 0x002f220000300800 */
[----:B------:R-:W-:-:S04]  /*f4480*/  IMAD.WIDE R2, R182, 0x4, R174 ;  /* 0x00000004b6027825 */ /* 0x000fc800078e02ae */
[----:B------:R-:W2:Y:S02]  /*f4490*/  LDL.LU R183, [R1+0x1d10] ;  /* 0x001d100001b77983 */ /* 0x000ea40000300800 */
[----:B------:R-:W2:Y:S01]  /*f44a0*/  LDL.LU R184, [R1+0x1cd0] ;  /* 0x001cd00001b87983 */ /* 0x000ea20000300800 */
[----:B------:R-:W2:Y:S01]  /*f44b0*/  LDL.LU R251, [R1+0x1740] ;  /* 0x0017400001fb7983 */ /* 0x000ea20000300800 */
[----:B------:R-:W2:Y:S03]  /*f44c0*/  LDL.LU R185, [R1+0xe40] ;  /* 0x000e400001b97983 */ /* 0x000ea60000300800 */
[----:B---3--:R-:W2:Y:S04]  /*f44d0*/  LDL.LU R187, [R1+0x1d14] ;  /* 0x001d140001bb7983 */ /* 0x008ea80000300800 */
[----:B------:R1:W-:Y:S04]  /*f44e0*/  @P6 STG.E [R2.64], R246 ;  /* 0x000000f602006986 */ /* 0x0003e8000c101904 */
[----:B-1----:R-:W2:Y:S01]  /*f44f0*/  LDL.LU R246, [R1+0x44a0] ;  /* 0x0044a00001f67983 */ /* 0x002ea20000300800 */
[----:B------:R-:W2:Y:S01]  /*f4500*/  LDL.LU R3, [R1+0x1750] ;  /* 0x0017500001037983 */ /* 0x000ea20000300800 */
[----:B------:R-:W-:-:S02]  /*f4510*/  ISETP.LT.AND P3, PT, R151, c[0x0][0x178], !P0 ;  /* 0x00005e0097007a0c */ /* 0x000fc40004761270 */
[----:B------:R-:W-:Y:S02]  /*f4520*/  ISETP.LT.AND P1, PT, R111, c[0x0][0x178], !P0 ;  /* 0x00005e006f007a0c */ /* 0x000fe40004721270 */
[----:B------:R-:W-:Y:S01]  /*f4530*/  IADD3 R176, R252, 0x188, RZ ;  /* 0x00000188fcb07810 */ /* 0x000fe20007ffe0ff */
[----:B------:R-:W-:-:S03]  /*f4540*/  IMAD.WIDE R178, R182, 0x4, R6 ;  /* 0x00000004b6b27825 */ /* 0x000fc600078e0206 */
[----:B------:R-:W-:Y:S01]  /*f4550*/  ISETP.GE.AND P5, PT, R176, c[0x0][0x17c], PT ;  /* 0x00005f00b0007a0c */ /* 0x000fe20003fa6270 */
[----:B------:R-:W-:Y:S01]  /*f4560*/  IMAD.WIDE R176, R182, 0x4, R172 ;  /* 0x00000004b6b07825 */ /* 0x000fe200078e02ac */
[----:B------:R-:W-:-:S03]  /*f4570*/  ISETP.LT.AND P0, PT, R186, c[0x0][0x178], !P0 ;  /* 0x00005e00ba007a0c */ /* 0x000fc60004701270 */
[C---:B------:R-:W-:Y:S01]  /*f4580*/  IMAD.WIDE R180, R182.reuse, 0x4, R4 ;  /* 0x00000004b6b47825 */ /* 0x040fe200078e0204 */
[----:B------:R-:W-:Y:S02]  /*f4590*/  IADD3 R182, R182, c[0x0][0x198], RZ ;  /* 0x00006600b6b67a10 */ /* 0x000fe40007ffe0ff */
[----:B------:R-:W-:Y:S02]  /*f45a0*/  ISETP.LT.AND P2, PT, R111, c[0x0][0x178], !P4 ;  /* 0x00005e006f007a0c */ /* 0x000fe40006741270 */
[----:B------:R-:W-:Y:S02]  /*f45b0*/  IADD3 R2, R252, 0x189, RZ ;  /* 0x00000189fc027810 */ /* 0x000fe40007ffe0ff */
[C---:B------:R-:W-:Y:S01]  /*f45c0*/  ISETP.LT.AND P6, PT, R150.reuse, c[0x0][0x178], !P5 ;  /* 0x00005e0096007a0c */ /* 0x040fe20006fc1270 */
[----:B--2---:R-:W-:Y:S01]  /*f45d0*/  @P3 STG.E [R176.64], R3 ;  /* 0x00000003b0003986 */ /* 0x004fe2000c101904 */
[----:B------:R1:W-:Y:S01]  /*f45e0*/  @P1 STG.E [R178.64], R250 ;  /* 0x000000fab2001986 */ /* 0x0003e2000c101904 */
[----:B------:R-:W-:-:S02]  /*f45f0*/  ISETP.LT.AND P1, PT, R150, c[0x0][0x178], !P4 ;  /* 0x00005e0096007a0c */ /* 0x000fc40006721270 */
[----:B------:R-:W-:Y:S01]  /*f4600*/  ISETP.LT.AND P3, PT, R151, c[0x0][0x178], !P4 ;  /* 0x00005e0097007a0c */ /* 0x000fe20006761270 */
[----:B------:R-:W-:Y:S01]  /*f4610*/  @P0 STG.E [R180.64], R249 ;  /* 0x000000f9b4000986 */ /* 0x000fe2000c101904 */
[----:B------:R-:W-:Y:S01]  /*f4620*/  ISETP.GE.AND P0, PT, R2, c[0x0][0x17c], PT ;  /* 0x00005f0002007a0c */ /* 0x000fe20003f06270 */
[----:B-1----:R-:W-:-:S04]  /*f4630*/  IMAD.WIDE R178, R182, 0x4, R174 ;  /* 0x00000004b6b27825 */ /* 0x002fc800078e02ae */
[----:B------:R-:W-:-:S04]  /*f4640*/  IMAD.WIDE R2, R182, 0x4, R172 ;  /* 0x00000004b6027825 */ /* 0x000fc800078e02ac */
[----:B------:R-:W-:Y:S01]  /*f4650*/  IMAD.WIDE R176, R182, 0x4, R6 ;  /* 0x00000004b6b07825 */ /* 0x000fe200078e0206 */
[----:B------:R1:W-:Y:S03]  /*f4660*/  @P1 STG.E [R178.64], R243 ;  /* 0x000000f3b2001986 */ /* 0x0003e6000c101904 */
[----:B------:R-:W-:Y:S02]  /*f4670*/  @P3 STG.E [R2.64], R248 ;  /* 0x000000f802003986 */ /* 0x000fe4000c101904 */
[----:B------:R2:W-:Y:S01]  /*f4680*/  @P2 STG.E [R176.64], R245 ;  /* 0x000000f5b0002986 */ /* 0x0005e2000c101904 */
[----:B-1----:R-:W3:Y:S01]  /*f4690*/  LDL.LU R243, [R1+0x1cd4] ;  /* 0x001cd40001f37983 */ /* 0x002ee20000300800 */
[----:B--2---:R-:W2:Y:S01]  /*f46a0*/  LDL.LU R245, [R1+0x1744] ;  /* 0x0017440001f57983 */ /* 0x004ea20000300800 */
[----:B------:R-:W-:Y:S02]  /*f46b0*/  ISETP.LT.AND P4, PT, R186, c[0x0][0x178], !P4 ;  /* 0x00005e00ba007a0c */ /* 0x000fe40006781270 */
[C---:B------:R-:W-:Y:S01]  /*f46c0*/  IADD3 R180, R182.reuse, c[0x0][0x198], RZ ;  /* 0x00006600b6b47a10 */ /* 0x040fe20007ffe0ff */
[----:B------:R-:W-:Y:S01]  /*f46d0*/  IMAD.WIDE R178, R182, 0x4, R4 ;  /* 0x00000004b6b27825 */ /* 0x000fe200078e0204 */
[----:B------:R-:W-:-:S03]  /*f46e0*/  ISETP.LT.AND P1, PT, R151, c[0x0][0x178], !P5 ;  /* 0x00005e0097007a0c */ /* 0x000fc60006f21270 */
[----:B------:R-:W-:Y:S01]  /*f46f0*/  IMAD.WIDE R2, R180, 0x4, R174 ;  /* 0x00000004b4027825 */ /* 0x000fe200078e02ae */
[----:B------:R-:W-:-:S03]  /*f4700*/  ISETP.LT.AND P3, PT, R111, c[0x0][0x178], !P5 ;  /* 0x00005e006f007a0c */ /* 0x000fc60006f61270 */
[----:B------:R-:W-:Y:S02]  /*f4710*/  ISETP.LT.AND P5, PT, R186, c[0x0][0x178], !P5 ;  /* 0x00005e00ba007a0c */ /* 0x000fe40006fa1270 */
[----:B------:R-:W-:Y:S01]  /*f4720*/  IMAD.WIDE R176, R180, 0x4, R172 ;  /* 0x00000004b4b07825 */ /* 0x000fe200078e02ac */
[----:B----4-:R1:W-:Y:S03]  /*f4730*/  @P4 STG.E [R178.64], R244 ;  /* 0x000000f4b2004986 */ /* 0x0103e6000c101904 */
[----:B------:R4:W-:Y:S01]  /*f4740*/  @P6 STG.E [R2.64], R183 ;  /* 0x000000b702006986 */ /* 0x0009e2000c101904 */
[----:B------:R-:W-:Y:S02]  /*f4750*/  ISETP.LT.AND P6, PT, R150, c[0x0][0x178], !P0 ;  /* 0x00005e0096007a0c */ /* 0x000fe400047c1270 */
[----:B------:R-:W-:Y:S02]  /*f4760*/  IADD3 R181, R180, c[0x0][0x198], RZ ;  /* 0x00006600b4b57a10 */ /* 0x000fe40007ffe0ff */
[----:B------:R-:W-:Y:S01]  /*f4770*/  ISETP.LT.AND P4, PT, R151, c[0x0][0x178], !P0 ;  /* 0x00005e0097007a0c */ /* 0x000fe20004781270 */
[----:B------:R4:W-:Y:S04]  /*f4780*/  @P1 STG.E [R176.64], R184 ;  /* 0x000000b8b0001986 */ /* 0x0009e8000c101904 */
[----:B-1----:R-:W2:Y:S01]  /*f4790*/  LDL.LU R244, [R1+0xe44] ;  /* 0x000e440001f47983 */ /* 0x002ea20000300800 */
[----:B------:R-:W-:Y:S01]  /*f47a0*/  IADD3 R178, R252, 0x18a, RZ ;  /* 0x0000018afcb27810 */ /* 0x000fe20007ffe0ff */
[----:B------:R-:W2:Y:S02]  /*f47b0*/  LDL.LU R250, [R1+0x1d40] ;  /* 0x001d400001fa7983 */ /* 0x000ea40000300800 */
[----:B----4-:R-:W-:Y:S01]  /*f47c0*/  IMAD.WIDE R2, R180, 0x4, R6 ;  /* 0x00000004b4027825 */ /* 0x010fe200078e0206 */
[----:B------:R-:W4:Y:S01]  /*f47d0*/  LDL.LU R249, [R1+0x1d00] ;  /* 0x001d000001f97983 */ /* 0x000f220000300800 */
[----:B------:R-:W-:-:S02]  /*f47e0*/  ISETP.GE.AND P2, PT, R178, c[0x0][0x17c], PT ;  /* 0x00005f00b2007a0c */ /* 0x000fc40003f46270 */
[----:B------:R-:W-:-:S04]  /*f47f0*/  IMAD.WIDE R178, R180, 0x4, R4 ;  /* 0x00000004b4b27825 */ /* 0x000fc800078e0204 */
[----:B------:R-:W-:Y:S01]  /*f4800*/  IMAD.WIDE R176, R181, 0x4, R174 ;  /* 0x00000004b5b07825 */ /* 0x000fe200078e02ae */
[----:B------:R1:W-:Y:S04]  /*f4810*/  @P3 STG.E [R2.64], R251 ;  /* 0x000000fb02003986 */ /* 0x0003e8000c101904 */
[----:B------:R-:W4:Y:S01]  /*f4820*/  LDL.LU R248, [R1+0x1a90] ;  /* 0x001a900001f87983 */ /* 0x000f220000300800 */
[----:B------:R1:W-:Y:S01]  /*f4830*/  @P5 STG.E [R178.64], R185 ;  /* 0x000000b9b2005986 */ /* 0x0003e2000c101904 */
[----:B------:R-:W-:Y:S01]  /*f4840*/  ISETP.LT.AND P5, PT, R111, c[0x0][0x178], !P0 ;  /* 0x00005e006f007a0c */ /* 0x000fe200047a1270 */
[----:B------:R1:W-:Y:S02]  /*f4850*/  @P6 STG.E [R176.64], R187 ;  /* 0x000000bbb0006986 */ /* 0x0003e4000c101904 */
[C---:B-1----:R-:W-:Y:S01]  /*f4860*/  IMAD.WIDE R2, R181.reuse, 0x4, R172 ;  /* 0x00000004b5027825 */ /* 0x042fe200078e02ac */
[----:B------:R-:W4:Y:S03]  /*f4870*/  LDL.LU R185, [R1+0xff0] ;  /* 0x000ff00001b97983 */ /* 0x000f260000300800 */
[----:B------:R-:W4:Y:S01]  /*f4880*/  LDL.LU R187, [R1+0x1d44] ;  /* 0x001d440001bb7983 */ /* 0x000f220000300800 */
[----:B---3--:R1:W-:Y:S02]  /*f4890*/  @P4 STG.E [R2.64], R243 ;  /* 0x000000f302004986 */ /* 0x0083e4000c101904 */
[----:B-1----:R-:W-:-:S02]  /*f48a0*/  IMAD.WIDE R2, R181, 0x4, R6 ;  /* 0x00000004b5027825 */ /* 0x002fc400078e0206 */
[----:B------:R-:W3:Y:S04]  /*f48b0*/  LDL.LU R243, [R1+0x1d04] ;  /* 0x001d040001f37983 */ /* 0x000ee80000300800 */
[----:B--2---:R1:W-:Y:S04]  /*f48c0*/  @P5 STG.E [R2.64], R245 ;  /* 0x000000f502005986 */ /* 0x0043e8000c101904 */
[----:B-1----:R-:W2:Y:S01]  /*f48d0*/  LDL.LU R245, [R1+0x1a94] ;  /* 0x001a940001f57983 */ /* 0x002ea20000300800 */
[----:B------:R-:W-:Y:S02]  /*f48e0*/  ISETP.LT.AND P0, PT, R186, c[0x0][0x178], !P0 ;  /* 0x00005e00ba007a0c */ /* 0x000fe40004701270 */
[----:B------:R-:W-:-:S02]  /*f48f0*/  ISETP.LT.AND P1, PT, R150, c[0x0][0x178], !P2 ;  /* 0x00005e0096007a0c */ /* 0x000fc40005721270 */
[----:B------:R-:W-:Y:S02]  /*f4900*/  IADD3 R179, R252, 0x18b, RZ ;  /* 0x0000018bfcb37810 */ /* 0x000fe40007ffe0ff */
[----:B------:R-:W-:Y:S01]  /*f4910*/  ISETP.LT.AND P3, PT, R151, c[0x0][0x178], !P2 ;  /* 0x00005e0097007a0c */ /* 0x000fe20005761270 */
[C---:B------:R-:W-:Y:S01]  /*f4920*/  IMAD.WIDE R176, R181.reuse, 0x4, R4 ;  /* 0x00000004b5b07825 */ /* 0x040fe200078e0204 */
[----:B------:R-:W-:Y:S02]  /*f4930*/  IADD3 R180, R181, c[0x0][0x198], RZ ;  /* 0x00006600b5b47a10 */ /* 0x000fe40007ffe0ff */
[----:B------:R-:W-:Y:S02]  /*f4940*/  ISETP.GE.AND P4, PT, R179, c[0x0][0x17c], PT ;  /* 0x00005f00b3007a0c */ /* 0x000fe40003f86270 */
[----:B------:R-:W-:Y:S01]  /*f4950*/  ISETP.LT.AND P6, PT, R111, c[0x0][0x178], !P2 ;  /* 0x00005e006f007a0c */ /* 0x000fe200057c1270 */
[----:B------:R-:W-:Y:S01]  /*f4960*/  ISETP.LT.AND P2, PT, R186, c[0x0][0x178], !P2 ;  /* 0x00005e00ba007a0c */ /* 0x000fe20005741270 */
[----:B------:R-:W-:Y:S01]  /*f4970*/  IADD3 R178, R252, 0x18c, RZ ;  /* 0x0000018cfcb27810 */ /* 0x000fe20007ffe0ff */
[----:B------:R-:W-:Y:S01]  /*f4980*/  IMAD.WIDE R2, R180, 0x4, R174 ;  /* 0x00000004b4027825 */ /* 0x000fe200078e02ae */
[----:B------:R1:W-:Y:S01]  /*f4990*/  @P0 STG.E [R176.64], R244 ;  /* 0x000000f4b0000986 */ /* 0x0003e2000c101904 */
[----:B------:R-:W-:-:S02]  /*f49a0*/  ISETP.LT.AND P0, PT, R150, c[0x0][0x178], !P4 ;  /* 0x00005e0096007a0c */ /* 0x000fc40006701270 */
[----:B------:R-:W-:Y:S02]  /*f49b0*/  IADD3 R181, R180, c[0x0][0x198], RZ ;  /* 0x00006600b4b57a10 */ /* 0x000fe40007ffe0ff */
[----:B------:R-:W-:Y:S01]  /*f49c0*/  ISETP.GE.AND P5, PT, R178, c[0x0][0x17c], PT ;  /* 0x00005f00b2007a0c */ /* 0x000fe20003fa6270 */
[----:B------:R4:W-:Y:S01]  /*f49d0*/  @P1 STG.E [R2.64], R250 ;  /* 0x000000fa02001986 */ /* 0x0009e2000c101904 */
[C---:B------:R-:W-:Y:S01]  /*f49e0*/  IMAD.WIDE R178, R180.reuse, 0x4, R6 ;  /* 0x00000004b4b27825 */ /* 0x040fe200078e0206 */
[----:B------:R-:W-:Y:S02]  /*f49f0*/  ISETP.LT.AND P1, PT, R151, c[0x0][0x178], !P4 ;  /* 0x00005e0097007a0c */ /* 0x000fe40006721270 */
[----:B-1----:R-:W2:Y:S01]  /*f4a00*/  LDL.LU R244, [R1+0xff4] ;  /* 0x000ff40001f47983 */ /* 0x002ea20000300800 */
[----:B------:R-:W-:-:S04]  /*f4a10*/  IMAD.WIDE R176, R180, 0x4, R172 ;  /* 0x00000004b4b07825 */ /* 0x000fc800078e02ac */
[----:B------:R-:W2:Y:S02]  /*f4a20*/  LDL.LU R184, [R1+0x1d60] ;  /* 0x001d600001b87983 */ /* 0x000ea40000300800 */
[----:B----4-:R-:W-:Y:S01]  /*f4a30*/  IMAD.WIDE R2, R180, 0x4, R4 ;  /* 0x00000004b4027825 */ /* 0x010fe200078e0204 */
[----:B------:R1:W-:Y:S03]  /*f4a40*/  @P3 STG.E [R176.64], R249 ;  /* 0x000000f9b0003986 */ /* 0x0003e6000c101904 */
[----:B------:R4:W-:Y:S02]  /*f4a50*/  @P6 STG.E [R178.64], R248 ;  /* 0x000000f8b2006986 */ /* 0x0009e4000c101904 */
[----:B------:R4:W-:Y:S01]  /*f4a60*/  @P2 STG.E [R2.64], R185 ;  /* 0x000000b902002986 */ /* 0x0009e2000c101904 */
[----:B------:R-:W-:Y:S01]  /*f4a70*/  ISETP.LT.AND P6, PT, R111, c[0x0][0x178], !P4 ;  /* 0x00005e006f007a0c */ /* 0x000fe200067c1270 */
[----:B-1----:R-:W2:Y:S01]  /*f4a80*/  LDL.LU R249, [R1+0x1d30] ;  /* 0x001d300001f97983 */ /* 0x002ea20000300800 */
[----:B------:R-:W-:-:S04]  /*f4a90*/  IMAD.WIDE R176, R181, 0x4, R174 ;  /* 0x00000004b5b07825 */ /* 0x000fc800078e02ae */
[----:B----4-:R-:W4:Y:S02]  /*f4aa0*/  LDL.LU R248, [R1+0x1cf0] ;  /* 0x001cf00001f87983 */ /* 0x010f240000300800 */
[----:B------:R-:W4:Y:S02]  /*f4ab0*/  LDL.LU R185, [R1+0x1000] ;  /* 0x0010000001b97983 */ /* 0x000f240000300800 */
[C---:B------:R-:W-:Y:S01]  /*f4ac0*/  IMAD.WIDE R2, R181.reuse, 0x4, R172 ;  /* 0x00000004b5027825 */ /* 0x040fe200078e02ac */
[----:B------:R1:W-:Y:S04]  /*f4ad0*/  @P0 STG.E [R176.64], R187 ;  /* 0x000000bbb0000986 */ /* 0x0003e8000c101904 */
[----:B-1----:R-:W4:Y:S01]  /*f4ae0*/  LDL.LU R187, [R1+0x1d64] ;  /* 0x001d640001bb7983 */ /* 0x002f220000300800 */
[----:B------:R-:W-:-:S03]  /*f4af0*/  IMAD.WIDE R176, R181, 0x4, R6 ;  /* 0x00000004b5b07825 */ /* 0x000fc600078e0206 */
[----:B---3--:R1:W-:Y:S04]  /*f4b00*/  @P1 STG.E [R2.64], R243 ;  /* 0x000000f302001986 */ /* 0x0083e8000c101904 */
[----:B-1----:R-:W3:Y:S04]  /*f4b10*/  LDL.LU R243, [R1+0x1d34] ;  /* 0x001d340001f37983 */ /* 0x002ee80000300800 */
[----:B--2---:R1:W-:Y:S04]  /*f4b20*/  @P6 STG.E [R176.64], R245 ;  /* 0x000000f5b0006986 */ /* 0x0043e8000c101904 */
[----:B-1----:R-:W2:Y:S01]  /*f4b30*/  LDL.LU R245, [R1+0x1cf4] ;  /* 0x001cf40001f57983 */ /* 0x002ea20000300800 */
[----:B------:R-:W-:-:S02]  /*f4b40*/  IADD3 R178, R252, 0x18d, RZ ;  /* 0x0000018dfcb27810 */ /* 0x000fc40007ffe0ff */
[----:B------:R-:W-:Y:S02]  /*f4b50*/  ISETP.LT.AND P4, PT, R186, c[0x0][0x178], !P4 ;  /* 0x00005e00ba007a0c */ /* 0x000fe40006781270 */
[----:B------:R-:W-:Y:S01]  /*f4b60*/  ISETP.GE.AND P3, PT, R178, c[0x0][0x17c], PT ;  /* 0x00005f00b2007a0c */ /* 0x000fe20003f66270 */
[----:B------:R-:W-:Y:S01]  /*f4b70*/  IADD3 R178, R252, 0x18e, RZ ;  /* 0x0000018efcb27810 */ /* 0x000fe20007ffe0ff */
[----:B------:R-:W-:Y:S02]  /*f4b80*/  ISETP.LT.AND P0, PT, R150, c[0x0][0x178], !P5 ;  /* 0x00005e0096007a0c */ /* 0x000fe40006f01270 */
[----:B------:R-:W-:Y:S02]  /*f4b90*/  ISETP.LT.AND P1, PT, R151, c[0x0][0x178], !P5 ;  /* 0x00005e0097007a0c */ /* 0x000fe40006f21270 */
[C---:B------:R-:W-:Y:S02]  /*f4ba0*/  IADD3 R180, R181.reuse, c[0x0][0x198], RZ ;  /* 0x00006600b5b47a10 */ /* 0x040fe40007ffe0ff */
[----:B------:R-:W-:Y:S01]  /*f4bb0*/  ISETP.GE.AND P2, PT, R178, c[0x0][0x17c], PT ;  /* 0x00005f00b2007a0c */ /* 0x000fe20003f46270 */
[----:B------:R-:W-:Y:S01]  /*f4bc0*/  IMAD.WIDE R178, R181, 0x4, R4 ;  /* 0x00000004b5b27825 */ /* 0x000fe200078e0204 */
[----:B------:R-:W-:-:S03]  /*f4bd0*/  ISETP.LT.AND P6, PT, R111, c[0x0][0x178], !P5 ;  /* 0x00005e006f007a0c */ /* 0x000fc60006fc1270 */
[----:B------:R-:W-:Y:S02]  /*f4be0*/  ISETP.LT.AND P5, PT, R186, c[0x0][0x178], !P5 ;  /* 0x00005e00ba007a0c */ /* 0x000fe40006fa1270 */
[----:B------:R-:W-:-:S04]  /*f4bf0*/  IMAD.WIDE R2, R180, 0x4, R174 ;  /* 0x00000004b4027825 */ /* 0x000fc800078e02ae */
[----:B------:R-:W-:Y:S01]  /*f4c00*/  IMAD.WIDE R176, R180, 0x4, R172 ;  /* 0x00000004b4b07825 */ /* 0x000fe200078e02ac */
[----:B------:R1:W-:Y:S01]  /*f4c10*/  @P4 STG.E [R178.64], R244 ;  /* 0x000000f4b2004986 */ /* 0x0003e2000c101904 */
[----:B------:R-:W-:Y:S02]  /*f4c20*/  ISETP.LT.AND P4, PT, R150, c[0x0][0x178], !P3 ;  /* 0x00005e0096007a0c */ /* 0x000fe40005f81270 */
[----:B------:R-:W-:Y:S01]  /*f4c30*/  IADD3 R181, R180, c[0x0][0x198], RZ ;  /* 0x00006600b4b57a10 */ /* 0x000fe20007ffe0ff */
[----:B------:R1:W-:Y:S04]  /*f4c40*/  @P0 STG.E [R2.64], R184 ;  /* 0x000000b802000986 */ /* 0x0003e8000c101904 */
[----:B-1----:R-:W2:Y:S01]  /*f4c50*/  LDL.LU R244, [R1+0x1004] ;  /* 0x0010040001f47983 */ /* 0x002ea20000300800 */
[----:B------:R-:W-:Y:S01]  /*f4c60*/  IADD3 R178, R252, 0x18f, RZ ;  /* 0x0000018ffcb27810 */ /* 0x000fe20007ffe0ff */
[----:B------:R-:W2:Y:S02]  /*f4c70*/  LDL.LU R251, [R1+0x1d70] ;  /* 0x001d700001fb7983 */ /* 0x000ea40000300800 */
[----:B------:R-:W2:Y:S02]  /*f4c80*/  LDL.LU R250, [R1+0x1d50] ;  /* 0x001d500001fa7983 */ /* 0x000ea40000300800 */
[----:B------:R-:W-:Y:S01]  /*f4c90*/  IMAD.WIDE R2, R180, 0x4, R6 ;  /* 0x00000004b4027825 */ /* 0x000fe200078e0206 */
[----:B------:R-:W-:Y:S01]  /*f4ca0*/  ISETP.GE.AND P0, PT, R178, c[0x0][0x17c], PT ;  /* 0x00005f00b2007a0c */ /* 0x000fe20003f06270 */
[----:B------:R1:W-:Y:S02]  /*f4cb0*/  @P1 STG.E [R176.64], R249 ;  /* 0x000000f9b0001986 */ /* 0x0003e4000c101904 */
[----:B------:R-:W-:Y:S01]  /*f4cc0*/  IMAD.WIDE R178, R180, 0x4, R4 ;  /* 0x00000004b4b27825 */ /* 0x000fe200078e0204 */
[----:B------:R-:W-:-:S03]  /*f4cd0*/  ISETP.LT.AND P1, PT, R151, c[0x0][0x178], !P3 ;  /* 0x00005e0097007a0c */ /* 0x000fc60005f21270 */
[----:B----4-:R4:W-:Y:S01]  /*f4ce0*/  @P6 STG.E [R2.64], R248 ;  /* 0x000000f802006986 */ /* 0x0109e2000c101904 */
[----:B------:R4:W-:Y:S01]  /*f4cf0*/  @P5 STG.E [R178.64], R185 ;  /* 0x000000b9b2005986 */ /* 0x0009e2000c101904 */
[----:B------:R-:W-:Y:S01]  /*f4d00*/  ISETP.LT.AND P5, PT, R111, c[0x0][0x178], !P3 ;  /* 0x00005e006f007a0c */ /* 0x000fe20005fa1270 */
[C---:B-1----:R-:W-:Y:S02]  /*f4d10*/  IMAD.WIDE R176, R181.reuse, 0x4, R174 ;  /* 0x00000004b5b07825 */ /* 0x042fe400078e02ae */
[----:B------:R-:W2:Y:S02]  /*f4d20*/  LDL.LU R249, [R1+0x1d20] ;  /* 0x001d200001f97983 */ /* 0x000ea40000300800 */
[----:B----4-:R-:W4:Y:S02]  /*f4d30*/  LDL.LU R248, [R1+0x1ac0] ;  /* 0x001ac00001f87983 */ /* 0x010f240000300800 */
[----:B------:R1:W-:Y:S04]  /*f4d40*/  @P4 STG.E [R176.64], R187 ;  /* 0x000000bbb0004986 */ /* 0x0003e8000c101904 */
[----:B------:R-:W4:Y:S01]  /*f4d50*/  LDL.LU R185, [R1+0x1d74] ;  /* 0x001d740001b97983 */ /* 0x000f220000300800 */
[----:B------:R-:W-:-:S04]  /*f4d60*/  IMAD.WIDE R2, R181, 0x4, R6 ;  /* 0x00000004b5027825 */ /* 0x000fc800078e0206 */
[----:B-1----:R-:W-:Y:S01]  /*f4d70*/  IMAD.WIDE R176, R181, 0x4, R172 ;  /* 0x00000004b5b07825 */ /* 0x002fe200078e02ac */
[----:B------:R-:W4:Y:S04]  /*f4d80*/  LDL.LU R187, [R1+0x1d54] ;  /* 0x001d540001bb7983 */ /* 0x000f280000300800 */
[----:B---3--:R1:W-:Y:S04]  /*f4d90*/  @P1 STG.E [R176.64], R243 ;  /* 0x000000f3b0001986 */ /* 0x0083e8000c101904 */
[----:B-1----:R-:W3:Y:S04]  /*f4da0*/  LDL.LU R243, [R1+0x1d24] ;  /* 0x001d240001f37983 */ /* 0x002ee80000300800 */
[----:B--2---:R1:W-:Y:S04]  /*f4db0*/  @P5 STG.E [R2.64], R245 ;  /* 0x000000f502005986 */ /* 0x0043e8000c101904 */
[----:B-1----:R-:W2:Y:S01]  /*f4dc0*/  LDL.LU R245, [R1+0x1ac4] ;  /* 0x001ac40001f57983 */ /* 0x002ea20000300800 */
[----:B------:R-:W-:-:S02]  /*f4dd0*/  ISETP.LT.AND P3, PT, R186, c[0x0][0x178], !P3 ;  /* 0x00005e00ba007a0c */ /* 0x000fc40005f61270 */
[----:B------:R-:W-:Y:S02]  /*f4de0*/  ISETP.LT.AND P6, PT, R150, c[0x0][0x178], !P2 ;  /* 0x00005e0096007a0c */ /* 0x000fe400057c1270 */
[----:B------:R-:W-:Y:S02]  /*f4df0*/  ISETP.LT.AND P4, PT, R151, c[0x0][0x178], !P2 ;  /* 0x00005e0097007a0c */ /* 0x000fe40005781270 */
[C---:B------:R-:W-:Y:S01]  /*f4e00*/  IADD3 R180, R181.reuse, c[0x0][0x198], RZ ;  /* 0x00006600b5b47a10 */ /* 0x040fe20007ffe0ff */
[----:B------:R-:W-:-:S04]  /*f4e10*/  IMAD.WIDE R178, R181, 0x4, R4 ;  /* 0x00000004b5b27825 */ /* 0x000fc800078e0204 */
[----:B------:R-:W-:-:S04]  /*f4e20*/  IMAD.WIDE R176, R180, 0x4, R174 ;  /* 0x00000004b4b07825 */ /* 0x000fc800078e02ae */
[----:B------:R-:W-:Y:S01]  /*f4e30*/  IMAD.WIDE R2, R180, 0x4, R172 ;  /* 0x00000004b4027825 */ /* 0x000fe200078e02ac */
[----:B------:R-:W-:Y:S01]  /*f4e40*/  IADD3 R182, R252, 0x190, RZ ;  /* 0x00000190fcb67810 */ /* 0x000fe20007ffe0ff */
[----:B------:R1:W-:Y:S01]  /*f4e50*/  @P3 STG.E [R178.64], R244 ;  /* 0x000000f4b2003986 */ /* 0x0003e2000c101904 */
[----:B------:R-:W-:Y:S01]  /*f4e60*/  ISETP.LT.AND P3, PT, R111, c[0x0][0x178], !P2 ;  /* 0x00005e006f007a0c */ /* 0x000fe20005761270 */
[----:B------:R1:W-:Y:S01]  /*f4e70*/  @P6 STG.E [R176.64], R251 ;  /* 0x000000fbb0006986 */ /* 0x0003e2000c101904 */
[----:B------:R-:W-:Y:S02]  /*f4e80*/  ISETP.LT.AND P2, PT, R186, c[0x0][0x178], !P2 ;  /* 0x00005e00ba007a0c */ /* 0x000fe40005741270 */
[----:B------:R-:W-:Y:S02]  /*f4e90*/  ISETP.LT.AND P6, PT, R150, c[0x0][0x178], !P0 ;  /* 0x00005e0096007a0c */ /* 0x000fe400047c1270 */
[----:B------:R-:W-:Y:S01]  /*f4ea0*/  ISETP.LT.AND P5, PT, R151, c[0x0][0x178], !P0 ;  /* 0x00005e0097007a0c */ /* 0x000fe200047a1270 */
[----:B------:R1:W-:Y:S01]  /*f4eb0*/  @P4 STG.E [R2.64], R250 ;  /* 0x000000fa02004986 */ /* 0x0003e2000c101904 */
[----:B------:R-:W-:-:S02]  /*f4ec0*/  ISETP.GE.AND P1, PT, R182, c[0x0][0x17c], PT ;  /* 0x00005f00b6007a0c */ /* 0x000fc40003f26270 */
[----:B------:R-:W-:Y:S01]  /*f4ed0*/  ISETP.LT.AND P4, PT, R111, c[0x0][0x178], !P0 ;  /* 0x00005e006f007a0c */ /* 0x000fe20004781270 */
[----:B------:R-:W-:Y:S01]  /*f4ee0*/  IADD3 R182, R180, c[0x0][0x198], RZ ;  /* 0x00006600b4b67a10 */ /* 0x000fe20007ffe0ff */
[----:B------:R-:W-:Y:S02]  /*f4ef0*/  ISETP.LT.AND P0, PT, R186, c[0x0][0x178], !P0 ;  /* 0x00005e00ba007a0c */ /* 0x000fe40004701270 */
[----:B------:R-:W-:Y:S01]  /*f4f00*/  IADD3 R183, R252, 0x191, RZ ;  /* 0x00000191fcb77810 */ /* 0x000fe20007ffe0ff */
[----:B-1----:R-:W2:Y:S01]  /*f4f10*/  LDL.LU R244, [R1+0x1ca8] ;  /* 0x001ca80001f47983 */ /* 0x002ea20000300800 */
[----:B------:R-:W2:Y:S02]  /*f4f20*/  LDL.LU R251, [R1+0x1cac] ;  /* 0x001cac0001fb7983 */ /* 0x000ea40000300800 */
[----:B------:R-:W-:-:S04]  /*f4f30*/  IMAD.WIDE R176, R180, 0x4, R4 ;  /* 0x00000004b4b07825 */ /* 0x000fc800078e0204 */
[----:B------:R-:W-:-:S04]  /*f4f40*/  IMAD.WIDE R2, R180, 0x4, R6 ;  /* 0x00000004b4027825 */ /* 0x000fc800078e0206 */
[----:B------:R-:W-:-:S04]  /*f4f50*/  IMAD.WIDE R178, R182, 0x4, R174 ;  /* 0x00000004b6b27825 */ /* 0x000fc800078e02ae */
[C---:B------:R-:W-:Y:S01]  /*f4f60*/  IMAD.WIDE R180, R182.reuse, 0x4, R172 ;  /* 0x00000004b6b47825 */ /* 0x040fe200078e02ac */
[----:B------:R-:W2:Y:S04]  /*f4f70*/  LDL.LU R250, [R1+0xc5c] ;  /* 0x000c5c0001fa7983 */ /* 0x000ea80000300800 */
[----:B------:R1:W-:Y:S01]  /*f4f80*/  @P3 STG.E [R2.64], R249 ;  /* 0x000000f902003986 */ /* 0x0003e2000c101904 */
[----:B----4-:R-:W-:Y:S02]  /*f4f90*/  @P2 STG.E [R176.64], R248 ;  /* 0x000000f8b0002986 */ /* 0x010fe4000c101904 */
[----:B------:R4:W-:Y:S01]  /*f4fa0*/  @P6 STG.E [R178.64], R185 ;  /* 0x000000b9b2006986 */ /* 0x0009e2000c101904 */
[----:B------:R-:W-:Y:S01]  /*f4fb0*/  ISETP.GE.AND P3, PT, R183, c[0x0][0x17c], PT ;  /* 0x00005f00b7007a0c */ /* 0x000fe20003f66270 */
[C---:B-1----:R-:W-:Y:S01]  /*f4fc0*/  IMAD.WIDE R2, R182.reuse, 0x4, R6 ;  /* 0x00000004b6027825 */ /* 0x042fe200078e0206 */
[----:B------:R1:W-:Y:S04]  /*f4fd0*/  @P5 STG.E [R180.64], R187 ;  /* 0x000000bbb4005986 */ /* 0x0003e8000c101904 */
[----:B----4-:R-:W4:Y:S01]  /*f4fe0*/  LDL.LU R185, [R1+0x81c] ;  /* 0x00081c0001b97983 */ /* 0x010f220000300800 */
[----:B------:R-:W-:-:S03]  /*f4ff0*/  IADD3 R183, R182, c[0x0][0x198], RZ ;  /* 0x00006600b6b77a10 */ /* 0x000fc60007ffe0ff */
[----:B-1----:R-:W4:Y:S04]  /*f5000*/  LDL.LU R187, [R1+0x51c] ;  /* 0x00051c0001bb7983 */ /* 0x002f280000300800 */
[----:B---3--:R1:W-:Y:S02]  /*f5010*/  @P4 STG.E [R2.64], R243 ;  /* 0x000000f302004986 */ /* 0x0083e4000c101904 */
[----:B-1----:R-:W-:Y:S02]  /*f5020*/  IMAD.WIDE R2, R182, 0x4, R4 ;  /* 0x00000004b6027825 */ /* 0x002fe400078e0204 */
[----:B------:R-:W3:Y:S04]  /*f5030*/  LDL.LU R182, [R1+0x518] ;  /* 0x0005180001b67983 */ /* 0x000ee80000300800 */
[----:B--2---:R1:W-:Y:S04]  /*f5040*/  @P0 STG.E [R2.64], R245 ;  /* 0x000000f502000986 */ /* 0x0043e8000c101904 */
[----:B-1----:R-:W2:Y:S01]  /*f5050*/  LDL.LU R2, [R1+0xc58] ;  /* 0x000c580001027983 */ /* 0x002ea20000300800 */
[----:B------:R-:W3:Y:S01]  /*f5060*/  LDL.LU R3, [R1+0x818] ;  /* 0x0008180001037983 */ /* 0x000ee20000300800 */
[----:B------:R-:W-:-:S02]  /*f5070*/  ISETP.LT.AND P6, PT, R150, c[0x0][0x178], !P1 ;  /* 0x00005e0096007a0c */ /* 0x000fc40004fc1270 */
[----:B------:R-:W-:Y:S02]  /*f5080*/  ISETP.LT.AND P5, PT, R151, c[0x0][0x178], !P1 ;  /* 0x00005e0097007a0c */ /* 0x000fe40004fa1270 */
[----:B------:R-:W-:Y:S02]  /*f5090*/  ISETP.LT.AND P2, PT, R111, c[0x0][0x178], !P1 ;  /* 0x00005e006f007a0c */ /* 0x000fe40004f41270 */
[----:B------:R-:W-:Y:S01]  /*f50a0*/  ISETP.LT.AND P4, PT, R186, c[0x0][0x178], !P1 ;  /* 0x00005e00ba007a0c */ /* 0x000fe20004f81270 */
[----:B------:R-:W-:-:S04]  /*f50b0*/  IMAD.WIDE R176, R183, 0x4, R174 ;  /* 0x00000004b7b07825 */ /* 0x000fc800078e02ae */
[----:B------:R-:W-:Y:S01]  /*f50c0*/  IMAD.WIDE R178, R183, 0x4, R172 ;  /* 0x00000004b7b27825 */ /* 0x000fe200078e02ac */
[----:B------:R-:W-:-:S03]  /*f50d0*/  IADD3 R184, R252, 0x192, RZ ;  /* 0x00000192fcb87810 */ /* 0x000fc60007ffe0ff */
[----:B------:R-:W-:Y:S01]  /*f50e0*/  IMAD.WIDE R180, R183, 0x4, R6 ;  /* 0x00000004b7b47825 */ /* 0x000fe200078e0206 */
[----:B------:R-:W-:Y:S02]  /*f50f0*/  ISETP.GE.AND P1, PT, R184, c[0x0][0x17c], PT ;  /* 0x00005f00b8007a0c */ /* 0x000fe40003f26270 */
[----:B------:R-:W4:Y:S04]  /*f5100*/  LDL.LU R184, [R1+0xe38] ;  /* 0x000e380001b87983 */ /* 0x000f280000300800 */
[----:B------:R1:W-:Y:S01]  /*f5110*/  @P6 STG.E [R176.64], R244 ;  /* 0x000000f4b0006986 */ /* 0x0003e2000c101904 */
[----:B------:R-:W4:Y:S02]  /*f5120*/  LDL.LU R249, [R1+0xa78] ;  /* 0x000a780001f97983 */ /* 0x000f240000300800 */
[----:B------:R-:W4:Y:S02]  /*f5130*/  LDL.LU R248, [R1+0x528] ;  /* 0x0005280001f87983 */ /* 0x000f240000300800 */
[----:B------:R-:W4:Y:S01]  /*f5140*/  LDL.LU R243, [R1+0x1cbc] ;  /* 0x001cbc0001f37983 */ /* 0x000f220000300800 */
[----:B------:R-:W4:Y:S04]  /*f5150*/  LDL.LU R245, [R1+0xe3c] ;  /* 0x000e3c0001f57983 */ /* 0x000f280000300800 */
[----:B-1----:R-:W4:Y:S01]  /*f5160*/  LDL.LU R244, [R1+0x449c] ;  /* 0x00449c0001f47983 */ /* 0x002f220000300800 */
[----:B------:R-:W-:-:S02]  /*f5170*/  ISETP.LT.AND P0, PT, R151, c[0x0][0x178], !P3 ;  /* 0x00005e0097007a0c */ /* 0x000fc40005f01270 */
[----:B------:R-:W-:Y:S02]  /*f5180*/  ISETP.LT.AND P6, PT, R111, c[0x0][0x178], !P3 ;  /* 0x00005e006f007a0c */ /* 0x000fe40005fc1270 */
[C---:B------:R-:W-:Y:S01]  /*f5190*/  IADD3 R176, R183.reuse, c[0x0][0x198], RZ ;  /* 0x00006600b7b07a10 */ /* 0x040fe20007ffe0ff */
[----:B--2---:R-:W-:Y:S01]  /*f51a0*/  @P5 STG.E [R178.64], R2 ;  /* 0x00000002b2005986 */ /* 0x004fe2000c101904 */
[----:B---3--:R1:W-:Y:S02]  /*f51b0*/  @P2 STG.E [R180.64], R3 ;  /* 0x00000003b4002986 */ /* 0x0083e4000c101904 */
[----:B-1----:R-:W-:-:S05]  /*f51c0*/  IMAD.WIDE R2, R183, 0x4, R4 ;  /* 0x00000004b7027825 */ /* 0x002fca00078e0204 */
[----:B------:R1:W-:Y:S04]  /*f51d0*/  @P4 STG.E [R2.64], R182 ;  /* 0x000000b602004986 */ /* 0x0003e8000c101904 */
[----:B-1----:R-:W2:Y:S01]  /*f51e0*/  LDL.LU R3, [R1+0x1cb8] ;  /* 0x001cb80001037983 */ /* 0x002ea20000300800 */
[----:B------:R-:W-:Y:S01]  /*f51f0*/  ISETP.LT.AND P5, PT, R150, c[0x0][0x178], !P3 ;  /* 0x00005e0096007a0c */ /* 0x000fe20005fa1270 */
[----:B------:R-:W-:-:S04]  /*f5200*/  IMAD.WIDE R182, R176, 0x4, R174 ;  /* 0x00000004b0b67825 */ /* 0x000fc800078e02ae */
[----:B------:R-:W-:-:S04]  /*f5210*/  IMAD.WIDE R180, R176, 0x4, R172 ;  /* 0x00000004b0b47825 */ /* 0x000fc800078e02ac */
[----:B------:R-:W-:-:S04]  /*f5220*/  IMAD.WIDE R178, R176, 0x4, R6 ;  /* 0x00000004b0b27825 */ /* 0x000fc800078e0206 */
[----:B------:R-:W-:Y:S01]  /*f5230*/  @P5 STG.E [R182.64], R251 ;  /* 0x000000fbb6005986 */ /* 0x000fe2000c101904 */
[----:B------:R-:W-:Y:S02]  /*f5240*/  @P0 STG.E [R180.64], R250 ;  /* 0x000000fab4000986 */ /* 0x000fe4000c101904 */
[----:B----4-:R1:W-:Y:S02]  /*f5250*/  @P6 STG.E [R178.64], R185 ;  /* 0x000000b9b2006986 */ /* 0x0103e4000c101904 */
[----:B-1----:R-:W3:Y:S01]  /*f5260*/  LDL.LU R185, [R1+0xa7c] ;  /* 0x000a7c0001b97983 */ /* 0x002ee20000300800 */
[----:B------:R-:W-:Y:S02]  /*f5270*/  ISETP.LT.AND P3, PT, R186, c[0x0][0x178], !P3 ;  /* 0x00005e00ba007a0c */ /* 0x000fe40005f61270 */
[----:B------:R-:W-:Y:S02]  /*f5280*/  ISETP.LT.AND P4, PT, R150, c[0x0][0x178], !P1 ;  /* 0x00005e0096007a0c */ /* 0x000fe40004f81270 */
[----:B------:R-:W-:-:S02]  /*f5290*/  IADD3 R177, R252, 0x193, RZ ;  /* 0x00000193fcb17810 */ /* 0x000fc40007ffe0ff */
[C---:B------:R-:W-:Y:S02]  /*f52a0*/  IADD3 R2, R176.reuse, c[0x0][0x198], RZ ;  /* 0x00006600b0027a10 */ /* 0x040fe40007ffe0ff */
[----:B------:R-:W-:Y:S01]  /*f52b0*/  ISETP.GE.AND P2, PT, R177, c[0x0][0x17c], PT ;  /* 0x00005f00b1007a0c */ /* 0x000fe20003f46270 */
[----:B------:R-:W-:-:S04]  /*f52c0*/  IMAD.WIDE R176, R176, 0x4, R4 ;  /* 0x00000004b0b07825 */ /* 0x000fc800078e0204 */
[----:B------:R-:W-:Y:S01]  /*f52d0*/  IMAD.WIDE R182, R2, 0x4, R174 ;  /* 0x0000000402b67825 */ /* 0x000fe200078e02ae */
[----:B------:R1:W-:Y:S01]  /*f52e0*/  @P3 STG.E [R176.64], R187 ;  /* 0x000000bbb0003986 */ /* 0x0003e2000c101904 */
[C---:B------:R-:W-:Y:S02]  /*f52f0*/  ISETP.LT.AND P3, PT, R151.reuse, c[0x0][0x178], !P1 ;  /* 0x00005e0097007a0c */ /* 0x040fe40004f61270 */
[----:B------:R-:W-:Y:S02]  /*f5300*/  ISETP.LT.AND P0, PT, R186, c[0x0][0x178], !P1 ;  /* 0x00005e00ba007a0c */ /* 0x000fe40004f01270 */
[----:B------:R-:W-:Y:S01]  /*f5310*/  ISETP.LT.AND P6, PT, R150, c[0x0][0x178], !P2 ;  /* 0x00005e0096007a0c */ /* 0x000fe200057c1270 */
[C---:B------:R-:W-:Y:S01]  /*f5320*/  IMAD.WIDE R178, R2.reuse, 0x4, R172 ;  /* 0x0000000402b27825 */ /* 0x040fe200078e02ac */
[----:B------:R-:W-:Y:S01]  /*f5330*/  ISETP.LT.AND P5, PT, R151, c[0x0][0x178], !P2 ;  /* 0x00005e0097007a0c */ /* 0x000fe200057a1270 */
[----:B-1----:R-:W4:Y:S02]  /*f5340*/  LDL.LU R187, [R1+0x52c] ;  /* 0x00052c0001bb7983 */ /* 0x002f240000300800 */
[----:B------:R-:W3:Y:S02]  /*f5350*/  LDL.LU R251, [R1+0x1cc8] ;  /* 0x001cc80001fb7983 */ /* 0x000ee40000300800 */
[----:B------:R-:W-:-:S04]  /*f5360*/  IMAD.WIDE R176, R2, 0x4, R6 ;  /* 0x0000000402b07825 */ /* 0x000fc800078e0206 */
[----:B------:R-:W4:Y:S01]  /*f5370*/  LDL.LU R250, [R1+0x13c8] ;  /* 0x0013c80001fa7983 */ /* 0x000f220000300800 */
[----:B--2---:R1:W-:Y:S01]  /*f5380*/  @P4 STG.E [R182.64], R3 ;  /* 0x00000003b6004986 */ /* 0x0043e2000c101904 */
[----:B------:R-:W-:Y:S01]  /*f5390*/  ISETP.LT.AND P4, PT, R111, c[0x0][0x178], !P1 ;  /* 0x00005e006f007a0c */ /* 0x000fe20004f81270 */
[----:B------:R2:W-:Y:S01]  /*f53a0*/  @P3 STG.E [R178.64], R184 ;  /* 0x000000b8b2003986 */ /* 0x0005e2000c101904 */
[----:B-1----:R-:W-:Y:S02]  /*f53b0*/  IADD3 R3, R252, 0x194, RZ ;  /* 0x00000194fc037810 */ /* 0x002fe40007ffe0ff */
[----:B------:R-:W-:-:S09]  /*f53c0*/  IADD3 R182, R2, c[0x0][0x198], RZ ;  /* 0x0000660002b67a10 */ /* 0x000fd20007ffe0ff */
[----:B------:R1:W-:Y:S01]  /*f53d0*/  @P4 STG.E [R176.64], R249 ;  /* 0x000000f9b0004986 */ /* 0x0003e2000c101904 */
[----:B------:R-:W-:Y:S01]  /*f53e0*/  ISETP.GE.AND P1, PT, R3, c[0x0][0x17c], PT ;  /* 0x00005f0003007a0c */ /* 0x000fe20003f26270 */
[----:B------:R-:W-:-:S04]  /*f53f0*/  IMAD.WIDE R2, R2, 0x4, R4 ;  /* 0x0000000402027825 */ /* 0x000fc800078e0204 */
[----:B------:R-:W-:-:S04]  /*f5400*/  IMAD.WIDE R180, R182, 0x4, R174 ;  /* 0x00000004b6b47825 */ /* 0x000fc800078e02ae */
[C---:B--2---:R-:W-:Y:S01]  /*f5410*/  IMAD.WIDE R178, R182.reuse, 0x4, R172 ;  /* 0x00000004b6b27825 */ /* 0x044fe200078e02ac */
[----:B-1----:R-:W2:Y:S04]  /*f5420*/  LDL.LU R249, [R1+0xc68] ;  /* 0x000c680001f97983 */ /* 0x002ea80000300800 */
[----:B------:R1:W-:Y:S01]  /*f5430*/  @P0 STG.E [R2.64], R248 ;  /* 0x000000f802000986 */ /* 0x0003e2000c101904 */
[----:B------:R1:W-:Y:S02]  /*f5440*/  @P6 STG.E [R180.64], R243 ;  /* 0x000000f3b4006986 */ /* 0x0003e4000c101904 */
[----:B------:R1:W-:Y:S02]  /*f5450*/  @P5 STG.E [R178.64], R245 ;  /* 0x000000f5b2005986 */ /* 0x0003e4000c101904 */
[----:B-1----:R-:W2:Y:S01]  /*f5460*/  LDL.LU R248, [R1+0x828] ;  /* 0x0008280001f87983 */ /* 0x002ea20000300800 */
[----:B------:R-:W2:Y:S02]  /*f5470*/  LDL.LU R243, [R1+0x1ccc] ;  /* 0x001ccc0001f37983 */ /* 0x000ea40000300800 */
[----:B------:R-:W2:Y:S01]  /*f5480*/  LDL.LU R245, [R1+0x13cc] ;  /* 0x0013cc0001f57983 */ /* 0x000ea20000300800 */
[----:B------:R-:W-:Y:S01]  /*f5490*/  ISETP.LT.AND P3, PT, R111, c[0x0][0x178], !P2 ;  /* 0x00005e006f007a0c */ /* 0x000fe20005761270 */
[----:B------:R-:W-:-:S12]  /*f54a0*/  IMAD.WIDE R2, R182, 0x4, R6 ;  /* 0x00000004b6027825 */ /* 0x000fd800078e0206 */
[----:B---3--:R1:W-:Y:S04]  /*f54b0*/  @P3 STG.E [R2.64], R185 ;  /* 0x000000b902003986 */ /* 0x0083e8000c101904 */
[----:B-1----:R-:W3:Y:S01]  /*f54c0*/  LDL.LU R185, [R1+0xc6c] ;  /* 0x000c6c0001b97983 */ /* 0x002ee20000300800 */
[----:B------:R-:W-:Y:S02]  /*f54d0*/  ISETP.LT.AND P2, PT, R186, c[0x0][0x178], !P2 ;  /* 0x00005e00ba007a0c */ /* 0x000fe40005741270 */
[----:B------:R-:W-:Y:S02]  /*f54e0*/  ISETP.LT.AND P5, PT, R150, c[0x0][0x178], !P1 ;  /* 0x00005e0096007a0c */ /* 0x000fe40004fa1270 */
[----:B------:R-:W-:Y:S02]  /*f54f0*/  IADD3 R180, R182, c[0x0][0x198], RZ ;  /* 0x00006600b6b47a10 */ /* 0x000fe40007ffe0ff */
[----:B------:R-:W-:-:S02]  /*f5500*/  IADD3 R183, R252, 0x195, RZ ;  /* 0x00000195fcb77810 */ /* 0x000fc40007ffe0ff */
[----:B------:R-:W-:Y:S02]  /*f5510*/  ISETP.LT.AND P0, PT, R151, c[0x0][0x178], !P1 ;  /* 0x00005e0097007a0c */ /* 0x000fe40004f01270 */
[----:B------:R-:W-:Y:S01]  /*f5520*/  ISETP.LT.AND P4, PT, R111, c[0x0][0x178], !P1 ;  /* 0x00005e006f007a0c */ /* 0x000fe20004f81270 */
[----:B------:R-:W-:-:S04]  /*f5530*/  IMAD.WIDE R176, R182, 0x4, R4 ;  /* 0x00000004b6b07825 */ /* 0x000fc800078e0204 */
[----:B------:R-:W-:Y:S01]  /*f5540*/  IMAD.WIDE R178, R180, 0x4, R174 ;  /* 0x00000004b4b27825 */ /* 0x000fe200078e02ae */
[----:B------:R-:W-:Y:S02]  /*f5550*/  ISETP.GE.AND P6, PT, R183, c[0x0][0x17c], PT ;  /* 0x00005f00b7007a0c */ /* 0x000fe40003fc6270 */
[----:B------:R-:W-:Y:S02]  /*f5560*/  IADD3 R181, R252, 0x196, RZ ;  /* 0x00000196fcb57810 */ /* 0x000fe40007ffe0ff */
[----:B------:R-:W-:Y:S01]  /*f5570*/  ISETP.LT.AND P1, PT, R186, c[0x0][0x178], !P1 ;  /* 0x00005e00ba007a0c */ /* 0x000fe20004f21270 */
[----:B------:R-:W-:Y:S01]  /*f5580*/  IMAD.WIDE R2, R180, 0x4, R6 ;  /* 0x00000004b4027825 */ /* 0x000fe200078e0206 */
[----:B----4-:R1:W-:Y:S03]  /*f5590*/  @P2 STG.E [R176.64], R187 ;  /* 0x000000bbb0002986 */ /* 0x0103e6000c101904 */
[----:B------:R4:W-:Y:S01]  /*f55a0*/  @P5 STG.E [R178.64], R251 ;  /* 0x000000fbb2005986 */ /* 0x0009e2000c101904 */
[----:B------:R-:W-:-:S02]  /*f55b0*/  ISETP.LT.AND P2, PT, R150, c[0x0][0x178], !P6 ;  /* 0x00005e0096007a0c */ /* 0x000fc40007741270 */
[----:B------:R-:W-:Y:S02]  /*f55c0*/  ISETP.LT.AND P5, PT, R151, c[0x0][0x178], !P6 ;  /* 0x00005e0097007a0c */ /* 0x000fe400077a1270 */
[----:B------:R-:W-:Y:S01]  /*f55d0*/  ISETP.GE.AND P3, PT, R181, c[0x0][0x17c], PT ;  /* 0x00005f00b5007a0c */ /* 0x000fe20003f66270 */
[----:B------:R-:W-:Y:S01]  /*f55e0*/  IADD3 R181, R180, c[0x0][0x198], RZ ;  /* 0x00006600b4b57a10 */ /* 0x000fe20007ffe0ff */
[----:B------:R-:W-:Y:S01]  /*f55f0*/  IADD3 R182, R252, 0x197, RZ ;  /* 0x00000197fcb67810 */ /* 0x000fe20007ffe0ff */
[----:B-1----:R-:W-:-:S04]  /*f5600*/  IMAD.WIDE R176, R180, 0x4, R172 ;  /* 0x00000004b4b07825 */ /* 0x002fc800078e02ac */
[C---:B----4-:R-:W-:Y:S01]  /*f5610*/  IMAD.WIDE R178, R181.reuse, 0x4, R172 ;  /* 0x00000004b5b27825 */ /* 0x050fe200078e02ac */
[----:B------:R-:W4:Y:S04]  /*f5620*/  LDL.LU R187, [R1+0x82c] ;  /* 0x00082c0001bb7983 */ /* 0x000f280000300800 */
[----:B------:R1:W-:Y:S01]  /*f5630*/  @P0 STG.E [R176.64], R250 ;  /* 0x000000fab0000986 */ /* 0x0003e2000c101904 */
[----:B------:R-:W4:Y:S01]  /*f5640*/  LDL.LU R183, [R1+0x13b8] ;  /* 0x0013b80001b77983 */ /* 0x000f220000300800 */
[----:B------:R-:W-:Y:S02]  /*f5650*/  ISETP.GE.AND P0, PT, R182, c[0x0][0x17c], PT ;  /* 0x00005f00b6007a0c */ /* 0x000fe40003f06270 */
[----:B------:R-:W4:Y:S01]  /*f5660*/  LDL.LU R182, [R1+0x1758] ;  /* 0x0017580001b67983 */ /* 0x000f220000300800 */
[----:B------:R-:W4:Y:S02]  /*f5670*/  LDL.LU R184, [R1+0xa88] ;  /* 0x000a880001b87983 */ /* 0x000f240000300800 */
[C---:B-1----:R-:W-:Y:S01]  /*f5680*/  IMAD.WIDE R176, R181.reuse, 0x4, R174 ;  /* 0x00000004b5b07825 */ /* 0x042fe200078e02ae */
[----:B--2---:R1:W-:Y:S03]  /*f5690*/  @P4 STG.E [R2.64], R249 ;  /* 0x000000f902004986 */ /* 0x0043e6000c101904 */
[----:B-1----:R-:W-:Y:S01]  /*f56a0*/  IMAD.WIDE R2, R180, 0x4, R4 ;  /* 0x00000004b4027825 */ /* 0x002fe200078e0204 */
[----:B------:R-:W-:-:S04]  /*f56b0*/  IADD3 R180, R181, c[0x0][0x198], RZ ;  /* 0x00006600b5b47a10 */ /* 0x000fc80007ffe0ff */
[----:B------:R1:W-:Y:S01]  /*f56c0*/  @P1 STG.E [R2.64], R248 ;  /* 0x000000f802001986 */ /* 0x0003e2000c101904 */
[----:B------:R2:W-:Y:S02]  /*f56d0*/  @P2 STG.E [R176.64], R243 ;  /* 0x000000f3b0002986 */ /* 0x0005e4000c101904 */
[----:B------:R2:W-:Y:S02]  /*f56e0*/  @P5 STG.E [R178.64], R245 ;  /* 0x000000f5b2005986 */ /* 0x0005e4000c101904 */
[C---:B-1----:R-:W-:Y:S01]  /*f56f0*/  IMAD.WIDE R2, R181.reuse, 0x4, R6 ;  /* 0x00000004b5027825 */ /* 0x042fe200078e0206 */
[----:B--2---:R-:W2:Y:S03]  /*f5700*/  LDL.LU R243, [R1+0x1cec] ;  /* 0x001cec0001f37983 */ /* 0x004ea60000300800 */
[----:B------:R-:W2:Y:S02]  /*f5710*/  LDL.LU R245, [R1+0x175c] ;  /* 0x00175c0001f57983 */ /* 0x000ea40000300800 */
[----:B------:R-:W-:-:S02]  /*f5720*/  IMAD.WIDE R176, R181, 0x4, R4 ;  /* 0x00000004b5b07825 */ /* 0x000fc400078e0204 */
[----:B------:R-:W2:Y:S01]  /*f5730*/  LDL.LU R181, [R1+0x1ce8] ;  /* 0x001ce80001b57983 */ /* 0x000ea20000300800 */
[----:B------:R-:W-:Y:S01]  /*f5740*/  ISETP.LT.AND P4, PT, R111, c[0x0][0x178], !P6 ;  /* 0x00005e006f007a0c */ /* 0x000fe20007781270 */
[----:B------:R-:W2:-:S12]  /*f5750*/  LDL.LU R248, [R1+0x13bc] ;  /* 0x0013bc0001f87983 */ /* 0x000e980000300800 */
[----:B---3--:R1:W-:Y:S04]  /*f5760*/  @P4 STG.E [R2.64], R185 ;  /* 0x000000b902004986 */ /* 0x0083e8000c101904 */
[----:B-1----:R-:W3:Y:S01]  /*f5770*/  LDL.LU R185, [R1+0xa8c] ;  /* 0x000a8c0001b97983 */ /* 0x002ee20000300800 */
[----:B------:R-:W-:Y:S02]  /*f5780*/  ISETP.LT.AND P6, PT, R186, c[0x0][0x178], !P6 ;  /* 0x00005e00ba007a0c */ /* 0x000fe400077c1270 */
[----:B------:R-:W-:Y:S02]  /*f5790*/  ISETP.LT.AND P5, PT, R150, c[0x0][0x178], !P3 ;  /* 0x00005e0096007a0c */ /* 0x000fe40005fa1270 */
[----:B------:R-:W-:Y:S02]  /*f57a0*/  ISETP.LT.AND P1, PT, R151, c[0x0][0x178], !P3 ;  /* 0x00005e0097007a0c */ /* 0x000fe40005f21270 */
[----:B------:R-:W-:-:S02]  /*f57b0*/  IADD3 R178, R252, 0x198, RZ ;  /* 0x00000198fcb27810 */ /* 0x000fc40007ffe0ff */
[----:B------:R-:W-:Y:S01]  /*f57c0*/  ISETP.LT.AND P2, PT, R111, c[0x0][0x178], !P3 ;  /* 0x00005e006f007a0c */ /* 0x000fe20005f41270 */
[----:B------:R-:W-:Y:S01]  /*f57d0*/  IMAD.WIDE R2, R180, 0x4, R172 ;  /* 0x00000004b4027825 */ /* 0x000fe200078e02ac */
[----:B------:R-:W3:Y:S01]  /*f57e0*/  LDL.LU R251, [R1+0x1d18] ;  /* 0x001d180001fb7983 */ /* 0x000ee20000300800 */
[----:B------:R-:W-:Y:S02]  /*f57f0*/  ISETP.GE.AND P4, PT, R178, c[0x0][0x17c], PT ;  /* 0x00005f00b2007a0c */ /* 0x000fe40003f86270 */
[----:B------:R-:W-:Y:S01]  /*f5800*/  IMAD.WIDE R178, R180, 0x4, R174 ;  /* 0x00000004b4b27825 */ /* 0x000fe200078e02ae */
[----:B------:R-:W-:Y:S01]  /*f5810*/  ISETP.LT.AND P3, PT, R186, c[0x0][0x178], !P3 ;  /* 0x00005e00ba007a0c */ /* 0x000fe20005f61270 */
[----:B------:R-:W3:Y:S04]  /*f5820*/  LDL.LU R250, [R1+0x1cd8] ;  /* 0x001cd80001fa7983 */ /* 0x000ee80000300800 */
[----:B----4-:R1:W-:Y:S01]  /*f5830*/  @P6 STG.E [R176.64], R187 ;  /* 0x000000bbb0006986 */ /* 0x0103e2000c101904 */
[----:B------:R-:W-:Y:S01]  /*f5840*/  ISETP.LT.AND P6, PT, R150, c[0x0][0x178], !P0 ;  /* 0x00005e0096007a0c */ /* 0x000fe200047c1270 */
[----:B------:R-:W3:Y:S02]  /*f5850*/  LDL.LU R249, [R1+0x1748] ;  /* 0x0017480001f97983 */ /* 0x000ee40000300800 */
[----:B-1----:R-:W-:Y:S01]  /*f5860*/  IMAD.WIDE R176, R180, 0x4, R6 ;  /* 0x00000004b4b07825 */ /* 0x002fe200078e0206 */
[----:B------:R-:W3:Y:S04]  /*f5870*/  LDL.LU R187, [R1+0xe48] ;  /* 0x000e480001bb7983 */ /* 0x000ee80000300800 */
[----:B--2---:R1:W-:Y:S01]  /*f5880*/  @P5 STG.E [R178.64], R181 ;  /* 0x000000b5b2005986 */ /* 0x0043e2000c101904 */
[----:B------:R-:W-:Y:S01]  /*f5890*/  ISETP.LT.AND P5, PT, R151, c[0x0][0x178], !P0 ;  /* 0x00005e0097007a0c */ /* 0x000fe200047a1270 */
[----:B------:R2:W-:Y:S02]  /*f58a0*/  @P1 STG.E [R2.64], R182 ;  /* 0x000000b602001986 */ /* 0x0005e4000c101904 */
[----:B------:R2:W-:Y:S01]  /*f58b0*/  @P2 STG.E [R176.64], R183 ;  /* 0x000000b7b0002986 */ /* 0x0005e2000c101904 */
[----:B------:R-:W-:-:S02]  /*f58c0*/  ISETP.LT.AND P2, PT, R111, c[0x0][0x178], !P0 ;  /* 0x00005e006f007a0c */ /* 0x000fc40004741270 */
[C---:B-1----:R-:W-:Y:S01]  /*f58d0*/  IADD3 R181, R180.reuse, c[0x0][0x198], RZ ;  /* 0x00006600b4b57a10 */ /* 0x042fe20007ffe0ff */
[----:B--2---:R-:W-:-:S04]  /*f58e0*/  IMAD.WIDE R2, R180, 0x4, R4 ;  /* 0x00000004b4027825 */ /* 0x004fc800078e0204 */
[----:B------:R-:W-:-:S04]  /*f58f0*/  IMAD.WIDE R176, R181, 0x4, R174 ;  /* 0x00000004b5b07825 */ /* 0x000fc800078e02ae */
[C---:B------:R-:W-:Y:S01]  /*f5900*/  IMAD.WIDE R178, R181.reuse, 0x4, R172 ;  /* 0x00000004b5b27825 */ /* 0x040fe200078e02ac */
[----:B------:R-:W-:Y:S01]  /*f5910*/  ISETP.LT.AND P0, PT, R186, c[0x0][0x178], !P0 ;  /* 0x00005e00ba007a0c */ /* 0x000fe20004701270 */
[----:B------:R-:W-:Y:S02]  /*f5920*/  @P3 STG.E [R2.64], R184 ;  /* 0x000000b802003986 */ /* 0x000fe4000c101904 */
[----:B------:R1:W-:Y:S02]  /*f5930*/  @P6 STG.E [R176.64], R243 ;  /* 0x000000f3b0006986 */ /* 0x0003e4000c101904 */
[----:B------:R2:W-:Y:S01]  /*f5940*/  @P5 STG.E [R178.64], R245 ;  /* 0x000000f5b2005986 */ /* 0x0005e2000c101904 */
[----:B-1----:R-:W4:Y:S01]  /*f5950*/  LDL.LU R243, [R1+0x1d1c] ;  /* 0x001d1c0001f37983 */ /* 0x002f220000300800 */
[----:B------:R-:W-:-:S04]  /*f5960*/  IMAD.WIDE R176, R181, 0x4, R6 ;  /* 0x00000004b5b07825 */ /* 0x000fc800078e0206 */
[----:B--2---:R-:W2:Y:S02]  /*f5970*/  LDL.LU R245, [R1+0x1cdc] ;  /* 0x001cdc0001f57983 */ /* 0x004ea40000300800 */
[----:B------:R-:W-:Y:S01]  /*f5980*/  IMAD.WIDE R2, R181, 0x4, R4 ;  /* 0x00000004b5027825 */ /* 0x000fe200078e0204 */
[----:B------:R1:W-:Y:S04]  /*f5990*/  @P2 STG.E [R176.64], R248 ;  /* 0x000000f8b0002986 */ /* 0x0003e8000c101904 */
[----:B---3--:R3:W-:Y:S01]  /*f59a0*/  @P0 STG.E [R2.64], R185 ;  /* 0x000000b902000986 */ /* 0x0087e2000c101904 */
[----:B-1----:R-:W2:Y:S04]  /*f59b0*/  LDL.LU R248, [R1+0x174c] ;  /* 0x00174c0001f87983 */ /* 0x002ea80000300800 */
[----:B---3--:R-:W3:Y:S01]  /*f59c0*/  LDL.LU R185, [R1+0xe4c] ;  /* 0x000e4c0001b97983 */ /* 0x008ee20000300800 */
[----:B------:R-:W-:-:S02]  /*f59d0*/  ISETP.LT.AND P6, PT, R150, c[0x0][0x178], !P4 ;  /* 0x00005e0096007a0c */ /* 0x000fc400067c1270 */
[----:B------:R-:W-:Y:S02]  /*f59e0*/  ISETP.LT.AND P3, PT, R151, c[0x0][0x178], !P4 ;  /* 0x00005e0097007a0c */ /* 0x000fe40006761270 */
[----:B------:R-:W-:Y:S02]  /*f59f0*/  IADD3 R180, R181, c[0x0][0x198], RZ ;  /* 0x00006600b5b47a10 */ /* 0x000fe40007ffe0ff */
[----:B------:R-:W-:Y:S02]  /*f5a00*/  IADD3 R182, R252, 0x199, RZ ;  /* 0x00000199fcb67810 */ /* 0x000fe40007ffe0ff */
[----:B------:R-:W-:Y:S01]  /*f5a10*/  ISETP.LT.AND P5, PT, R111, c[0x0][0x178], !P4 ;  /* 0x00005e006f007a0c */ /* 0x000fe200067a1270 */
[----:B------:R-:W3:Y:S01]  /*f5a20*/  LDL.LU R183, [R1+0x1d08] ;  /* 0x001d080001b77983 */ /* 0x000ee20000300800 */
[----:B------:R-:W-:Y:S01]  /*f5a30*/  ISETP.GE.AND P1, PT, R182, c[0x0][0x17c], PT ;  /* 0x00005f00b6007a0c */ /* 0x000fe20003f26270 */
[----:B------:R-:W-:-:S04]  /*f5a40*/  IMAD.WIDE R178, R180, 0x4, R174 ;  /* 0x00000004b4b27825 */ /* 0x000fc800078e02ae */
[----:B------:R-:W-:Y:S01]  /*f5a50*/  IMAD.WIDE R176, R180, 0x4, R172 ;  /* 0x00000004b4b07825 */ /* 0x000fe200078e02ac */
[----:B------:R-:W-:Y:S02]  /*f5a60*/  ISETP.LT.AND P4, PT, R186, c[0x0][0x178], !P4 ;  /* 0x00005e00ba007a0c */ /* 0x000fe40006781270 */
[----:B------:R-:W-:Y:S01]  /*f5a70*/  ISETP.LT.AND P0, PT, R150, c[0x0][0x178], !P1 ;  /* 0x00005e0096007a0c */ /* 0x000fe20004f01270 */
[C---:B------:R-:W-:Y:S01]  /*f5a80*/  IMAD.WIDE R2, R180.reuse, 0x4, R6 ;  /* 0x00000004b4027825 */ /* 0x040fe200078e0206 */
[----:B------:R1:W-:Y:S03]  /*f5a90*/  @P6 STG.E [R178.64], R251 ;  /* 0x000000fbb2006986 */ /* 0x0003e6000c101904 */
[----:B------:R-:W-:Y:S01]  /*f5aa0*/  @P3 STG.E [R176.64], R250 ;  /* 0x000000fab0003986 */ /* 0x000fe2000c101904 */
[----:B------:R-:W-:Y:S02]  /*f5ab0*/  ISETP.LT.AND P3, PT, R151, c[0x0][0x178], !P1 ;  /* 0x00005e0097007a0c */ /* 0x000fe40004f61270 */
[----:B------:R-:W-:Y:S01]  /*f5ac0*/  ISETP.LT.AND P6, PT, R111, c[0x0][0x178], !P1 ;  /* 0x00005e006f007a0c */ /* 0x000fe20004fc1270 */
[----:B------:R1:W-:Y:S02]  /*f5ad0*/  @P5 STG.E [R2.64], R249 ;  /* 0x000000f902005986 */ /* 0x0003e4000c101904 */
[C---:B-1----:R-:W-:Y:S01]  /*f5ae0*/  IMAD.WIDE R178, R180.reuse, 0x4, R4 ;  /* 0x00000004b4b27825 */ /* 0x042fe200078e0204 */
[----:B------:R-:W-:-:S02]  /*f5af0*/  IADD3 R180, R180, c[0x0][0x198], RZ ;  /* 0x00006600b4b47a10 */ /* 0x000fc40007ffe0ff */
[----:B------:R-:W-:-:S03]  /*f5b00*/  ISETP.LT.AND P1, PT, R186, c[0x0][0x178], !P1 ;  /* 0x00005e00ba007a0c */ /* 0x000fc60004f21270 */
[----:B------:R-:W-:-:S04]  /*f5b10*/  IMAD.WIDE R2, R180, 0x4, R174 ;  /* 0x00000004b4027825 */ /* 0x000fc800078e02ae */
[C---:B------:R-:W-:Y:S01]  /*f5b20*/  IMAD.WIDE R176, R180.reuse, 0x4, R172 ;  /* 0x00000004b4b07825 */ /* 0x040fe200078e02ac */
[----:B------:R-:W-:Y:S04]  /*f5b30*/  @P4 STG.E [R178.64], R187 ;  /* 0x000000bbb2004986 */ /* 0x000fe8000c101904 */
[----:B----4-:R1:W-:Y:S01]  /*f5b40*/  @P0 STG.E [R2.64], R243 ;  /* 0x000000f302000986 */ /* 0x0103e2000c101904 */
[----:B--2---:R2:W-:Y:S02]  /*f5b50*/  @P3 STG.E [R176.64], R245 ;  /* 0x000000f5b0003986 */ /* 0x0045e4000c101904 */
[C---:B-1----:R-:W-:Y:S01]  /*f5b60*/  IMAD.WIDE R2, R180.reuse, 0x4, R6 ;  /* 0x00000004b4027825 */ /* 0x042fe200078e0206 */
[----:B--2---:R-:W2:Y:S03]  /*f5b70*/  LDL.LU R245, [R1+0xff8] ;  /* 0x000ff80001f57983 */ /* 0x004ea60000300800 */
[----:B------:R-:W4:Y:S02]  /*f5b80*/  LDL.LU R187, [R1+0x1d0c] ;  /* 0x001d0c0001bb7983 */ /* 0x000f240000300800 */
[----:B------:R-:W2:Y:S02]  /*f5b90*/  LDL.LU R243, [R1+0x1a9c] ;  /* 0x001a9c0001f37983 */ /* 0x000ea40000300800 */
[----:B------:R-:W-:Y:S01]  /*f5ba0*/  IMAD.WIDE R176, R180, 0x4, R4 ;  /* 0x00000004b4b07825 */ /* 0x000fe200078e0204 */
[----:B------:R1:W-:Y:S04]  /*f5bb0*/  @P6 STG.E [R2.64], R248 ;  /* 0x000000f802006986 */ /* 0x0003e8000c101904 */
[----:B---3--:R3:W-:Y:S04]  /*f5bc0*/  @P1 STG.E [R176.64], R185 ;  /* 0x000000b9b0001986 */ /* 0x0087e8000c101904 */
[----:B-1----:R-:W2:Y:S04]  /*f5bd0*/  LDL.LU R3, [R1+0x1d48] ;  /* 0x001d480001037983 */ /* 0x002ea80000300800 */
[----:B---3--:R-:W3:Y:S01]  /*f5be0*/  LDL.LU R177, [R1+0x1a98] ;  /* 0x001a980001b17983 */ /* 0x008ee20000300800 */
[----:B------:R-:W-:-:S02]  /*f5bf0*/  IADD3 R182, R252, 0x19a, RZ ;  /* 0x0000019afcb67810 */ /* 0x000fc40007ffe0ff */
[----:B------:R-:W-:Y:S01]  /*f5c00*/  IADD3 R178, R252, 0x19b, RZ ;  /* 0x0000019bfcb27810 */ /* 0x000fe20007ffe0ff */
[----:B------:R-:W3:Y:S01]  /*f5c10*/  LDL.LU R185, [R1+0xffc] ;  /* 0x000ffc0001b97983 */ /* 0x000ee20000300800 */
[----:B------:R-:W3:Y:S01]  /*f5c20*/  LDL.LU R184, [R1+0x1d68] ;  /* 0x001d680001b87983 */ /* 0x000ee20000300800 */
[----:B------:R-:W-:Y:S01]  /*f5c30*/  ISETP.GE.AND P2, PT, R182, c[0x0][0x17c], PT ;  /* 0x00005f00b6007a0c */ /* 0x000fe20003f46270 */
[----:B------:R-:W-:Y:S01]  /*f5c40*/  IADD3 R182, R180, c[0x0][0x198], RZ ;  /* 0x00006600b4b67a10 */ /* 0x000fe20007ffe0ff */
[----:B------:R-:W-:Y:S01]  /*f5c50*/  ISETP.GE.AND P0, PT, R178, c[0x0][0x17c], PT ;  /* 0x00005f00b2007a0c */ /* 0x000fe20003f06270 */
[----:B------:R-:W3:Y:S01]  /*f5c60*/  LDL.LU R251, [R1+0x1d38] ;  /* 0x001d380001fb7983 */ /* 0x000ee20000300800 */
[----:B------:R-:W-:Y:S02]  /*f5c70*/  ISETP.LT.AND P4, PT, R150, c[0x0][0x178], !P2 ;  /* 0x00005e0096007a0c */ /* 0x000fe40005781270 */
[----:B------:R-:W-:Y:S02]  /*f5c80*/  ISETP.LT.AND P5, PT, R151, c[0x0][0x178], !P2 ;  /* 0x00005e0097007a0c */ /* 0x000fe400057a1270 */
[----:B------:R-:W-:Y:S01]  /*f5c90*/  ISETP.LT.AND P3, PT, R111, c[0x0][0x178], !P2 ;  /* 0x00005e006f007a0c */ /* 0x000fe20005761270 */
[----:B------:R-:W-:-:S04]  /*f5ca0*/  IMAD.WIDE R178, R182, 0x4, R174 ;  /* 0x00000004b6b27825 */ /* 0x000fc800078e02ae */
[C---:B------:R-:W-:Y:S01]  /*f5cb0*/  IMAD.WIDE R180, R182.reuse, 0x4, R172 ;  /* 0x00000004b6b47825 */ /* 0x040fe200078e02ac */
[----:B------:R-:W3:Y:S03]  /*f5cc0*/  LDL.LU R250, [R1+0x1cf8] ;  /* 0x001cf80001fa7983 */ /* 0x000ee60000300800 */
[----:B------:R-:W3:Y:S02]  /*f5cd0*/  LDL.LU R249, [R1+0x1008] ;  /* 0x0010080001f97983 */ /* 0x000ee40000300800 */
[----:B------:R-:W3:Y:S01]  /*f5ce0*/  LDL.LU R248, [R1+0x1d6c] ;  /* 0x001d6c0001f87983 */ /* 0x000ee20000300800 */
[----:B--2---:R1:W-:Y:S01]  /*f5cf0*/  @P4 STG.E [R178.64], R3 ;  /* 0x00000003b2004986 */ /* 0x0043e2000c101904 */
[----:B------:R2:W-:Y:S02]  /*f5d00*/  @P5 STG.E [R180.64], R183 ;  /* 0x000000b7b4005986 */ /* 0x0005e4000c101904 */
[C---:B-1----:R-:W-:Y:S01]  /*f5d10*/  IMAD.WIDE R2, R182.reuse, 0x4, R6 ;  /* 0x00000004b6027825 */ /* 0x042fe200078e0206 */
[----:B--2---:R-:W-:-:S04]  /*f5d20*/  IADD3 R183, R182, c[0x0][0x198], RZ ;  /* 0x00006600b6b77a10 */ /* 0x004fc80007ffe0ff */
[----:B---3--:R1:W-:Y:S02]  /*f5d30*/  @P3 STG.E [R2.64], R177 ;  /* 0x000000b102003986 */ /* 0x0083e4000c101904 */
[----:B-1----:R-:W-:Y:S02]  /*f5d40*/  IMAD.WIDE R2, R182, 0x4, R4 ;  /* 0x00000004b6027825 */ /* 0x002fe400078e0204 */
[----:B------:R-:W2:Y:S01]  /*f5d50*/  LDL.LU R182, [R1+0x1d4c] ;  /* 0x001d4c0001b67983 */ /* 0x000ea20000300800 */
[----:B------:R-:W-:Y:S02]  /*f5d60*/  ISETP.LT.AND P2, PT, R186, c[0x0][0x178], !P2 ;  /* 0x00005e00ba007a0c */ /* 0x000fe40005741270 */
[----:B------:R-:W-:Y:S02]  /*f5d70*/  ISETP.LT.AND P6, PT, R150, c[0x0][0x178], !P0 ;  /* 0x00005e0096007a0c */ /* 0x000fe400047c1270 */
[----:B------:R-:W-:Y:S02]  /*f5d80*/  ISETP.LT.AND P4, PT, R151, c[0x0][0x178], !P0 ;  /* 0x00005e0097007a0c */ /* 0x000fe40004781270 */
[----:B------:R-:W-:-:S02]  /*f5d90*/  IADD3 R176, R252, 0x19c, RZ ;  /* 0x0000019cfcb07810 */ /* 0x000fc40007ffe0ff */
[----:B------:R-:W-:Y:S02]  /*f5da0*/  ISETP.LT.AND P5, PT, R111, c[0x0][0x178], !P0 ;  /* 0x00005e006f007a0c */ /* 0x000fe400047a1270 */
[----:B------:R-:W-:Y:S01]  /*f5db0*/  IADD3 R178, R252, 0x19d, RZ ;  /* 0x0000019dfcb27810 */ /* 0x000fe20007ffe0ff */
[----:B------:R-:W-:Y:S01]  /*f5dc0*/  ISETP.LT.AND P0, PT, R186, c[0x0][0x178], !P0 ;  /* 0x00005e00ba007a0c */ /* 0x000fe20004701270 */
[----:B------:R-:W-:Y:S01]  /*f5dd0*/  ISETP.GE.AND P1, PT, R176, c[0x0][0x17c], PT ;  /* 0x00005f00b0007a0c */ /* 0x000fe20003f26270 */
[----:B------:R-:W-:Y:S01]  /*f5de0*/  IMAD.WIDE R176, R183, 0x4, R174 ;  /* 0x00000004b7b07825 */ /* 0x000fe200078e02ae */
[----:B------:R-:W-:-:S03]  /*f5df0*/  ISETP.GE.AND P3, PT, R178, c[0x0][0x17c], PT ;  /* 0x00005f00b2007a0c */ /* 0x000fc60003f66270 */
[----:B------:R-:W-:-:S04]  /*f5e00*/  IMAD.WIDE R178, R183, 0x4, R172 ;  /* 0x00000004b7b27825 */ /* 0x000fc800078e02ac */
[C---:B------:R-:W-:Y:S01]  /*f5e10*/  IMAD.WIDE R180, R183.reuse, 0x4, R6 ;  /* 0x00000004b7b47825 */ /* 0x040fe200078e0206 */
[----:B------:R1:W-:Y:S04]  /*f5e20*/  @P2 STG.E [R2.64], R245 ;  /* 0x000000f502002986 */ /* 0x0003e8000c101904 */
[----:B-1----:R-:W3:Y:S01]  /*f5e30*/  LDL.LU R245, [R1+0x4498] ;  /* 0x0044980001f57983 */ /* 0x002ee20000300800 */
[----:B------:R-:W-:-:S03]  /*f5e40*/  IMAD.WIDE R2, R183, 0x4, R4 ;  /* 0x00000004b7027825 */ /* 0x000fc600078e0204 */
[----:B--2---:R-:W-:Y:S01]  /*f5e50*/  @P6 STG.E [R176.64], R182 ;  /* 0x000000b6b0006986 */ /* 0x004fe2000c101904 */
[----:B----4-:R1:W-:Y:S02]  /*f5e60*/  @P4 STG.E [R178.64], R187 ;  /* 0x000000bbb2004986 */ /* 0x0103e4000c101904 */
[----:B------:R2:W-:Y:S02]  /*f5e70*/  @P5 STG.E [R180.64], R243 ;  /* 0x000000f3b4005986 */ /* 0x0005e4000c101904 */
[----:B------:R4:W-:Y:S01]  /*f5e80*/  @P0 STG.E [R2.64], R185 ;  /* 0x000000b902000986 */ /* 0x0009e2000c101904 */
[----:B-1----:R-:W3:Y:S01]  /*f5e90*/  LDL.LU R187, [R1+0x1d3c] ;  /* 0x001d3c0001bb7983 */ /* 0x002ee20000300800 */
[----:B--2---:R-:W2:Y:S02]  /*f5ea0*/  LDL.LU R243, [R1+0x1cfc] ;  /* 0x001cfc0001f37983 */ /* 0x004ea40000300800 */
[----:B----4-:R-:W4:Y:S01]  /*f5eb0*/  LDL.LU R185, [R1+0x100c] ;  /* 0x00100c0001b97983 */ /* 0x010f220000300800 */
[----:B------:R-:W-:-:S02]  /*f5ec0*/  ISETP.LT.AND P4, PT, R150, c[0x0][0x178], !P1 ;  /* 0x00005e0096007a0c */ /* 0x000fc40004f81270 */
[----:B------:R-:W-:Y:S02]  /*f5ed0*/  ISETP.LT.AND P5, PT, R151, c[0x0][0x178], !P1 ;  /* 0x00005e0097007a0c */ /* 0x000fe40004fa1270 */
[----:B------:R-:W-:Y:S02]  /*f5ee0*/  IADD3 R181, R183, c[0x0][0x198], RZ ;  /* 0x00006600b7b57a10 */ /* 0x000fe40007ffe0ff */
[----:B------:R-:W-:Y:S02]  /*f5ef0*/  ISETP.LT.AND P2, PT, R111, c[0x0][0x178], !P1 ;  /* 0x00005e006f007a0c */ /* 0x000fe40004f41270 */
[----:B------:R-:W-:Y:S02]  /*f5f00*/  IADD3 R180, R252, 0x19e, RZ ;  /* 0x0000019efcb47810 */ /* 0x000fe40007ffe0ff */
[----:B------:R-:W-:Y:S01]  /*f5f10*/  ISETP.LT.AND P6, PT, R150, c[0x0][0x178], !P3 ;  /* 0x00005e0096007a0c */ /* 0x000fe20005fc1270 */
[----:B------:R-:W4:Y:S01]  /*f5f20*/  LDL.LU R183, [R1+0x1ac8] ;  /* 0x001ac80001b77983 */ /* 0x000f220000300800 */
[----:B------:R-:W-:-:S04]  /*f5f30*/  IMAD.WIDE R176, R181, 0x4, R174 ;  /* 0x00000004b5b07825 */ /* 0x000fc800078e02ae */
[----:B------:R-:W-:Y:S01]  /*f5f40*/  IMAD.WIDE R178, R181, 0x4, R172 ;  /* 0x00000004b5b27825 */ /* 0x000fe200078e02ac */
[----:B------:R-:W-:Y:S02]  /*f5f50*/  ISETP.LT.AND P1, PT, R186, c[0x0][0x178], !P1 ;  /* 0x00005e00ba007a0c */ /* 0x000fe40004f21270 */
[----:B------:R-:W-:Y:S01]  /*f5f60*/  ISETP.GE.AND P0, PT, R180, c[0x0][0x17c], PT ;  /* 0x00005f00b4007a0c */ /* 0x000fe20003f06270 */
[----:B------:R1:W-:Y:S01]  /*f5f70*/  @P4 STG.E [R176.64], R184 ;  /* 0x000000b8b0004986 */ /* 0x0003e2000c101904 */
[----:B------:R1:W-:Y:S01]  /*f5f80*/  @P5 STG.E [R178.64], R251 ;  /* 0x000000fbb2005986 */ /* 0x0003e2000c101904 */
[----:B------:R-:W-:Y:S02]  /*f5f90*/  ISETP.LT.AND P5, PT, R151, c[0x0][0x178], !P3 ;  /* 0x00005e0097007a0c */ /* 0x000fe40005fa1270 */
[C---:B------:R-:W-:Y:S01]  /*f5fa0*/  IADD3 R180, R181.reuse, c[0x0][0x198], RZ ;  /* 0x00006600b5b47a10 */ /* 0x040fe20007ffe0ff */
[----:B------:R-:W-:Y:S01]  /*f5fb0*/  IMAD.WIDE R2, R181, 0x4, R6 ;  /* 0x00000004b5027825 */ /* 0x000fe200078e0206 */
[----:B------:R-:W-:-:S03]  /*f5fc0*/  ISETP.LT.AND P4, PT, R111, c[0x0][0x178], !P3 ;  /* 0x00005e006f007a0c */ /* 0x000fc60005f81270 */
[----:B------:R-:W-:Y:S01]  /*f5fd0*/  ISETP.LT.AND P3, PT, R186, c[0x0][0x178], !P3 ;  /* 0x00005e00ba007a0c */ /* 0x000fe20005f61270 */
[----:B------:R1:W-:Y:S01]  /*f5fe0*/  @P2 STG.E [R2.64], R250 ;  /* 0x000000fa02002986 */ /* 0x0003e2000c101904 */
[----:B------:R-:W-:-:S03]  /*f5ff0*/  IADD3 R182, R252, 0x1a0, RZ ;  /* 0x000001a0fcb67810 */ /* 0x000fc60007ffe0ff */
[----:B-1----:R-:W4:Y:S01]  /*f6000*/  LDL.LU R184, [R1+0x1d7c] ;  /* 0x001d7c0001b87983 */ /* 0x002f220000300800 */
[----:B------:R-:W-:-:S04]  /*f6010*/  IMAD.WIDE R176, R181, 0x4, R4 ;  /* 0x00000004b5b07825 */ /* 0x000fc800078e0204 */
[----:B------:R-:W-:-:S04]  /*f6020*/  IMAD.WIDE R178, R180, 0x4, R174 ;  /* 0x00000004b4b27825 */ /* 0x000fc800078e02ae */
[----:B------:R-:W4:Y:S01]  /*f6030*/  LDL.LU R251, [R1+0x1d5c] ;  /* 0x001d5c0001fb7983 */ /* 0x000f220000300800 */
[----:B------:R1:W-:Y:S01]  /*f6040*/  @P1 STG.E [R176.64], R249 ;  /* 0x000000f9b0001986 */ /* 0x0003e2000c101904 */
[----:B------:R-:W-:-:S03]  /*f6050*/  IMAD.WIDE R2, R180, 0x4, R172 ;  /* 0x00000004b4027825 */ /* 0x000fc600078e02ac */
[----:B------:R-:W-:Y:S01]  /*f6060*/  @P6 STG.E [R178.64], R248 ;  /* 0x000000f8b2006986 */ /* 0x000fe2000c101904 */
[C---:B------:R-:W-:Y:S01]  /*f6070*/  IADD3 R181, R180.reuse, c[0x0][0x198], RZ ;  /* 0x00006600b4b57a10 */ /* 0x040fe20007ffe0ff */
[----:B-1----:R-:W-:Y:S02]  /*f6080*/  IMAD.WIDE R176, R180, 0x4, R6 ;  /* 0x00000004b4b07825 */ /* 0x002fe400078e0206 */
[----:B---3--:R1:W-:Y:S03]  /*f6090*/  @P5 STG.E [R2.64], R187 ;  /* 0x000000bb02005986 */ /* 0x0083e6000c101904 */
[----:B--2---:R2:W-:Y:S01]  /*f60a0*/  @P4 STG.E [R176.64], R243 ;  /* 0x000000f3b0004986 */ /* 0x0045e2000c101904 */
[----:B------:R-:W-:Y:S01]  /*f60b0*/  ISETP.GE.AND P4, PT, R182, c[0x0][0x17c], PT ;  /* 0x00005f00b6007a0c */ /* 0x000fe20003f86270 */
[----:B-1----:R-:W-:Y:S01]  /*f60c0*/  IMAD.WIDE R2, R180, 0x4, R4 ;  /* 0x00000004b4027825 */ /* 0x002fe200078e0204 */
[----:B------:R-:W3:Y:S03]  /*f60d0*/  LDL.LU R187, [R1+0x1d2c] ;  /* 0x001d2c0001bb7983 */ /* 0x000ee60000300800 */
[----:B--2---:R-:W2:Y:S02]  /*f60e0*/  LDL.LU R243, [R1+0x1acc] ;  /* 0x001acc0001f37983 */ /* 0x004ea40000300800 */
[----:B------:R-:W2:Y:S02]  /*f60f0*/  LDL.LU R180, [R1+0x1d28] ;  /* 0x001d280001b47983 */ /* 0x000ea40000300800 */
[----:B------:R-:W2:Y:S01]  /*f6100*/  LDL.LU R182, [R1+0x1d58] ;  /* 0x001d580001b67983 */ /* 0x000ea20000300800 */
[----:B----4-:R1:W-:Y:S04]  /*f6110*/  @P3 STG.E [R2.64], R185 ;  /* 0x000000b902003986 */ /* 0x0103e8000c101904 */
[----:B-1----:R-:W4:Y:S01]  /*f6120*/  LDL.LU R3, [R1+0x1d78] ;  /* 0x001d780001037983 */ /* 0x002f220000300800 */
[----:B------:R-:W-:-:S02]  /*f6130*/  ISETP.LT.AND P6, PT, R150, c[0x0][0x178], !P0 ;  /* 0x00005e0096007a0c */ /* 0x000fc400047c1270 */
[----:B------:R-:W-:Y:S02]  /*f6140*/  ISETP.LT.AND P2, PT, R151, c[0x0][0x178], !P0 ;  /* 0x00005e0097007a0c */ /* 0x000fe40004741270 */
[----:B------:R-:W-:Y:S02]  /*f6150*/  IADD3 R178, R252, 0x19f, RZ ;  /* 0x0000019ffcb27810 */ /* 0x000fe40007ffe0ff */
[----:B------:R-:W-:Y:S01]  /*f6160*/  ISETP.LT.AND P5, PT, R111, c[0x0][0x178], !P0 ;  /* 0x00005e006f007a0c */ /* 0x000fe200047a1270 */
[C---:B------:R-:W-:Y:S01]  /*f6170*/  IMAD.WIDE R176, R181.reuse, 0x4, R174 ;  /* 0x00000004b5b07825 */ /* 0x040fe200078e02ae */
[----:B------:R-:W3:Y:S01]  /*f6180*/  LDL.LU R250, [R1+0x1d90] ;  /* 0x001d900001fa7983 */ /* 0x000ee20000300800 */
[----:B------:R-:W-:Y:S02]  /*f6190*/  ISETP.GE.AND P1, PT, R178, c[0x0][0x17c], PT ;  /* 0x00005f00b2007a0c */ /* 0x000fe40003f26270 */
[----:B------:R-:W-:Y:S01]  /*f61a0*/  IMAD.WIDE R178, R181, 0x4, R172 ;  /* 0x00000004b5b27825 */ /* 0x000fe200078e02ac */
[----:B------:R-:W-:Y:S01]  /*f61b0*/  ISETP.LT.AND P0, PT, R186, c[0x0][0x178], !P0 ;  /* 0x00005e00ba007a0c */ /* 0x000fe20004701270 */
[----:B------:R-:W3:Y:S01]  /*f61c0*/  LDL.LU R249, [R1+0xa60] ;  /* 0x000a600001f97983 */ /* 0x000ee20000300800 */
[----:B------:R-:W-:Y:S01]  /*f61d0*/  ISETP.LT.AND P3, PT, R151, c[0x0][0x178], !P1 ;  /* 0x00005e0097007a0c */ /* 0x000fe20004f61270 */
[----:B------:R-:W3:Y:S02]  /*f61e0*/  LDL.LU R248, [R1+0x7f0] ;  /* 0x0007f00001f87983 */ /* 0x000ee40000300800 */
[----:B------:R-:W3:Y:S01]  /*f61f0*/  LDL.LU R185, [R1+0x1d94] ;  /* 0x001d940001b97983 */ /* 0x000ee20000300800 */
[----:B----4-:R1:W-:Y:S01]  /*f6200*/  @P6 STG.E [R176.64], R3 ;  /* 0x00000003b0006986 */ /* 0x0103e2000c101904 */
[----:B------:R-:W-:Y:S01]  /*f6210*/  ISETP.LT.AND P6, PT, R150, c[0x0][0x178], !P1 ;  /* 0x00005e0096007a0c */ /* 0x000fe20004fc1270 */
[----:B--2---:R2:W-:Y:S01]  /*f6220*/  @P2 STG.E [R178.64], R182 ;  /* 0x000000b6b2002986 */ /* 0x0045e2000c101904 */
[----:B------:R-:W-:Y:S01]  /*f6230*/  ISETP.LT.AND P2, PT, R111, c[0x0][0x178], !P1 ;  /* 0x00005e006f007a0c */ /* 0x000fe20004f41270 */
[----:B-1----:R-:W-:Y:S01]  /*f6240*/  IMAD.WIDE R2, R181, 0x4, R6 ;  /* 0x00000004b5027825 */ /* 0x002fe200078e0206 */
[----:B------:R-:W-:-:S02]  /*f6250*/  IADD3 R176, R252, 0x1a1, RZ ;  /* 0x000001a1fcb07810 */ /* 0x000fc40007ffe0ff */
[----:B--2---:R-:W-:Y:S02]  /*f6260*/  IADD3 R182, R181, c[0x0][0x198], RZ ;  /* 0x00006600b5b67a10 */ /* 0x004fe40007ffe0ff */
[----:B------:R1:W-:Y:S01]  /*f6270*/  @P5 STG.E [R2.64], R180 ;  /* 0x000000b402005986 */ /* 0x0003e2000c101904 */
[----:B------:R-:W-:Y:S02]  /*f6280*/  ISETP.GE.AND P5, PT, R176, c[0x0][0x17c], PT ;  /* 0x00005f00b0007a0c */ /* 0x000fe40003fa6270 */
[----:B------:R-:W-:-:S04]  /*f6290*/  IMAD.WIDE R176, R182, 0x4, R172 ;  /* 0x00000004b6b07825 */ /* 0x000fc800078e02ac */
[----:B------:R-:W-:-:S04]  /*f62a0*/  IMAD.WIDE R178, R182, 0x4, R6 ;  /* 0x00000004b6b27825 */ /* 0x000fc800078e0206 */
[----:B-1----:R-:W-:-:S04]  /*f62b0*/  IMAD.WIDE R180, R181, 0x4, R4 ;  /* 0x00000004b5b47825 */ /* 0x002fc800078e0204 */
[----:B------:R-:W-:Y:S01]  /*f62c0*/  IMAD.WIDE R2, R182, 0x4, R174 ;  /* 0x00000004b6027825 */ /* 0x000fe200078e02ae */
[----:B------:R-:W-:Y:S04]  /*f62d0*/  @P0 STG.E [R180.64], R183 ;  /* 0x000000b7b4000986 */ /* 0x000fe8000c101904 */
[----:B------:R-:W-:Y:S02]  /*f62e0*/  @P6 STG.E [R2.64], R184 ;  /* 0x000000b802006986 */ /* 0x000fe4000c101904 */
[----:B------:R-:W-:Y:S02]  /*f62f0*/  @P3 STG.E [R176.64], R251 ;  /* 0x000000fbb0003986 */ /* 0x000fe4000c101904 */
[----:B---3--:R1:W-:Y:S02]  /*f6300*/  @P2 STG.E [R178.64], R187 ;  /* 0x000000bbb2002986 */ /* 0x0083e4000c101904 */
[----:B-1----:R-:W2:Y:S01]  /*f6310*/  LDL.LU R187, [R1+0xa64] ;  /* 0x000a640001bb7983 */ /* 0x002ea20000300800 */
[----:B------:R-:W-:Y:S01]  /*f6320*/  ISETP.LT.AND P1, PT, R186, c[0x0][0x178], !P1 ;  /* 0x00005e00ba007a0c */ /* 0x000fe20004f21270 */
[----:B------:R-:W-:Y:S01]  /*f6330*/  IMAD.WIDE R180, R182, 0x4, R4 ;  /* 0x00000004b6b47825 */ /* 0x000fe200078e0204 */
[----:B------:R-:W-:-:S02]  /*f6340*/  ISETP.LT.AND P2, PT, R150, c[0x0][0x178], !P4 ;  /* 0x00005e0096007a0c */ /* 0x000fc40006741270 */
[----:B------:R-:W-:Y:S02]  /*f6350*/  ISETP.LT.AND P3, PT, R151, c[0x0][0x178], !P4 ;  /* 0x00005e0097007a0c */ /* 0x000fe40006761270 */
[----:B------:R-:W-:Y:S02]  /*f6360*/  IADD3 R182, R182, c[0x0][0x198], RZ ;  /* 0x00006600b6b67a10 */ /* 0x000fe40007ffe0ff */
[----:B------:R-:W-:-:S05]  /*f6370*/  IADD3 R2, R252, 0x1a2, RZ ;  /* 0x000001a2fc027810 */ /* 0x000fca0007ffe0ff */
[----:B------:R1:W-:Y:S01]  /*f6380*/  @P1 STG.E [R180.64], R243 ;  /* 0x000000f3b4001986 */ /* 0x0003e2000c101904 */
[----:B------:R-:W-:Y:S01]  /*f6390*/  ISETP.LT.AND P1, PT, R111, c[0x0][0x178], !P4 ;  /* 0x00005e006f007a0c */ /* 0x000fe20006721270 */
[----:B------:R-:W-:Y:S01]  /*f63a0*/  IMAD.WIDE R178, R182, 0x4, R174 ;  /* 0x00000004b6b27825 */ /* 0x000fe200078e02ae */
[----:B------:R-:W-:-:S03]  /*f63b0*/  ISETP.GE.AND P0, PT, R2, c[0x0][0x17c], PT ;  /* 0x00005f0002007a0c */ /* 0x000fc60003f06270 */
[----:B------:R-:W-:-:S04]  /*f63c0*/  IMAD.WIDE R2, R182, 0x4, R172 ;  /* 0x00000004b6027825 */ /* 0x000fc800078e02ac */
[----:B------:R-:W-:Y:S01]  /*f63d0*/  IMAD.WIDE R176, R182, 0x4, R6 ;  /* 0x00000004b6b07825 */ /* 0x000fe200078e0206 */
[----:B-1----:R-:W3:Y:S04]  /*f63e0*/  LDL.LU R243, [R1+0x7f4] ;  /* 0x0007f40001f37983 */ /* 0x002ee80000300800 */
[----:B------:R1:W-:Y:S01]  /*f63f0*/  @P2 STG.E [R178.64], R250 ;  /* 0x000000fab2002986 */ /* 0x0003e2000c101904 */
[----:B------:R-:W-:Y:S01]  /*f6400*/  ISETP.LT.AND P4, PT, R186, c[0x0][0x178], !P4 ;  /* 0x00005e00ba007a0c */ /* 0x000fe20006781270 */
[----:B------:R4:W-:Y:S02]  /*f6410*/  @P3 STG.E [R2.64], R249 ;  /* 0x000000f902003986 */ /* 0x0009e4000c101904 */
[----:B------:R-:W3:Y:S01]  /*f6420*/  LDL.LU R184, [R1+0x1da0] ;  /* 0x001da00001b87983 */ /* 0x000ee20000300800 */
[----:B------:R-:W-:Y:S01]  /*f6430*/  ISETP.LT.AND P6, PT, R150, c[0x0][0x178], !P5 ;  /* 0x00005e0096007a0c */ /* 0x000fe20006fc1270 */
[----:B------:R4:W-:Y:S04]  /*f6440*/  @P1 STG.E [R176.64], R248 ;  /* 0x000000f8b0001986 */ /* 0x0009e8000c101904 */
[----:B------:R-:W3:Y:S01]  /*f6450*/  LDL.LU R251, [R1+0xe10] ;  /* 0x000e100001fb7983 */ /* 0x000ee20000300800 */
[----:B------:R-:W-:-:S02]  /*f6460*/  ISETP.LT.AND P1, PT, R151, c[0x0][0x178], !P5 ;  /* 0x00005e0097007a0c */ /* 0x000fc40006f21270 */
[C---:B------:R-:W-:Y:S01]  /*f6470*/  IADD3 R180, R182.reuse, c[0x0][0x198], RZ ;  /* 0x00006600b6b47a10 */ /* 0x040fe20007ffe0ff */
[----:B-1----:R-:W-:Y:S01]  /*f6480*/  IMAD.WIDE R178, R182, 0x4, R4 ;  /* 0x00000004b6b27825 */ /* 0x002fe200078e0204 */
[----:B------:R-:W3:Y:S03]  /*f6490*/  LDL.LU R250, [R1+0xa50] ;  /* 0x000a500001fa7983 */ /* 0x000ee60000300800 */
[C---:B----4-:R-:W-:Y:S01]  /*f64a0*/  IMAD.WIDE R2, R180.reuse, 0x4, R174 ;  /* 0x00000004b4027825 */ /* 0x050fe200078e02ae */
[----:B------:R-:W4:Y:S03]  /*f64b0*/  LDL.LU R249, [R1+0x500] ;  /* 0x0005000001f97983 */ /* 0x000f260000300800 */
[----:B------:R-:W-:Y:S01]  /*f64c0*/  IMAD.WIDE R176, R180, 0x4, R172 ;  /* 0x00000004b4b07825 */ /* 0x000fe200078e02ac */
[----:B------:R-:W-:Y:S03]  /*f64d0*/  @P4 STG.E [R178.64], R244 ;  /* 0x000000f4b2004986 */ /* 0x000fe6000c101904 */
[----:B------:R1:W-:Y:S01]  /*f64e0*/  @P6 STG.E [R2.64], R185 ;  /* 0x000000b902006986 */ /* 0x0003e2000c101904 */
[----:B------:R-:W4:Y:S04]  /*f64f0*/  LDL.LU R248, [R1+0x1da4] ;  /* 0x001da40001f87983 */ /* 0x000f280000300800 */
[----:B-1----:R-:W4:Y:S04]  /*f6500*/  LDL.LU R185, [R1+0xe14] ;  /* 0x000e140001b97983 */ /* 0x002f280000300800 */
[----:B--2---:R1:W-:Y:S04]  /*f6510*/  @P1 STG.E [R176.64], R187 ;  /* 0x000000bbb0001986 */ /* 0x0043e8000c101904 */
[----:B-1----:R-:W2:Y:S01]  /*f6520*/  LDL.LU R187, [R1+0xa54] ;  /* 0x000a540001bb7983 */ /* 0x002ea20000300800 */
[----:B------:R-:W-:Y:S01]  /*f6530*/  ISETP.LT.AND P3, PT, R111, c[0x0][0x178], !P5 ;  /* 0x00005e006f007a0c */ /* 0x000fe20006f61270 */
[----:B------:R-:W-:Y:S01]  /*f6540*/  ISETP.LT.AND P5, PT, R186, c[0x0][0x178], !P5 ;  /* 0x00005e00ba007a0c */ /* 0x000fe20006fa1270 */
[----:B------:R-:W-:-:S02]  /*f6550*/  IADD3 R178, R252, 0x1a3, RZ ;  /* 0x000001a3fcb27810 */ /* 0x000fc40007ffe0ff */
[----:B------:R-:W-:Y:S01]  /*f6560*/  ISETP.LT.AND P6, PT, R150, c[0x0][0x178], !P0 ;  /* 0x00005e0096007a0c */ /* 0x000fe200047c1270 */
[----:B------:R-:W-:Y:S01]  /*f6570*/  IMAD.WIDE R2, R180, 0x4, R6 ;  /* 0x00000004b4027825 */ /* 0x000fe200078e0206 */
[----:B------:R-:W-:Y:S02]  /*f6580*/  ISETP.LT.AND P4, PT, R151, c[0x0][0x178], !P0 ;  /* 0x00005e0097007a0c */ /* 0x000fe40004781270 */
[----:B------:R-:W-:Y:S01]  /*f6590*/  ISETP.GE.AND P2, PT, R178, c[0x0][0x17c], PT ;  /* 0x00005f00b2007a0c */ /* 0x000fe20003f46270 */
[C---:B------:R-:W-:Y:S01]  /*f65a0*/  IMAD.WIDE R178, R180.reuse, 0x4, R4 ;  /* 0x00000004b4b27825 */ /* 0x040fe200078e0204 */
[----:B------:R-:W-:-:S03]  /*f65b0*/  IADD3 R181, R180, c[0x0][0x198], RZ ;  /* 0x00006600b4b57a10 */ /* 0x000fc60007ffe0ff */
[----:B---3--:R1:W-:Y:S01]  /*f65c0*/  @P3 STG.E [R2.64], R243 ;  /* 0x000000f302003986 */ /* 0x0083e2000c101904 */
[----:B------:R3:W-:Y:S01]  /*f65d0*/  @P5 STG.E [R178.64], R245 ;  /* 0x000000f5b2005986 */ /* 0x0007e2000c101904 */
[----:B------:R-:W-:Y:S01]  /*f65e0*/  ISETP.LT.AND P5, PT, R111, c[0x0][0x178], !P0 ;  /* 0x00005e006f007a0c */ /* 0x000fe200047a1270 */
[C---:B------:R-:W-:Y:S01]  /*f65f0*/  IMAD.WIDE R176, R181.reuse, 0x4, R174 ;  /* 0x00000004b5b07825 */ /* 0x040fe200078e02ae */
[----:B------:R-:W-:Y:S02]  /*f6600*/  ISETP.LT.AND P0, PT, R186, c[0x0][0x178], !P0 ;  /* 0x00005e00ba007a0c */ /* 0x000fe40004701270 */
[----:B------:R-:W-:Y:S01]  /*f6610*/  ISETP.LT.AND P1, PT, R150, c[0x0][0x178], !P2 ;  /* 0x00005e0096007a0c */ /* 0x000fe20005721270 */
[----:B-1----:R-:W2:Y:S01]  /*f6620*/  LDL.LU R243, [R1+0x504] ;  /* 0x0005040001f37983 */ /* 0x002ea20000300800 */
[----:B------:R-:W-:-:S03]  /*f6630*/  IMAD.WIDE R2, R181, 0x4, R172 ;  /* 0x00000004b5027825 */ /* 0x000fc600078e02ac */
[----:B------:R1:W-:Y:S01]  /*f6640*/  @P6 STG.E [R176.64], R184 ;  /* 0x000000b8b0006986 */ /* 0x0003e2000c101904 */
[----:B------:R-:W-:Y:S01]  /*f6650*/  ISETP.LT.AND P3, PT, R151, c[0x0][0x178], !P2 ;  /* 0x00005e0097007a0c */ /* 0x000fe20005761270 */
[----:B------:R-:W2:Y:S01]  /*f6660*/  LDL.LU R180, [R1+0x1db0] ;  /* 0x001db00001b47983 */ /* 0x000ea20000300800 */
[----:B------:R-:W-:Y:S01]  /*f6670*/  ISETP.LT.AND P6, PT, R111, c[0x0][0x178], !P2 ;  /* 0x00005e006f007a0c */ /* 0x000fe200057c1270 */
[----:B------:R4:W-:Y:S01]  /*f6680*/  @P4 STG.E [R2.64], R251 ;  /* 0x000000fb02004986 */ /* 0x0009e2000c101904 */
[C---:B---3--:R-:W-:Y:S02]  /*f6690*/  IADD3 R178, R252.reuse, 0x1a5, RZ ;  /* 0x000001a5fcb27810 */ /* 0x048fe40007ffe0ff */
[----:B------:R-:W-:Y:S01]  /*f66a0*/  IADD3 R179, R252, 0x1a4, RZ ;  /* 0x000001a4fcb37810 */ /* 0x000fe20007ffe0ff */
[----:B------:R-:W3:Y:S01]  /*f66b0*/  LDL.LU R244, [R1+0xc40] ;  /* 0x000c400001f47983 */ /* 0x000ee20000300800 */
[----:B------:R-:W3:Y:S02]  /*f66c0*/  LDL.LU R245, [R1+0x13e0] ;  /* 0x0013e00001f57983 */ /* 0x000ee40000300800 */
[----:B-1----:R-:W-:-:S04]  /*f66d0*/  IMAD.WIDE R176, R181, 0x4, R4 ;  /* 0x00000004b5b07825 */ /* 0x002fc800078e0204 */
[C-C-:B----4-:R-:W-:Y:S01]  /*f66e0*/  IMAD.WIDE R2, R181.reuse, 0x4, R6.reuse ;  /* 0x00000004b5027825 */ /* 0x150fe200078e0206 */
[----:B------:R-:W-:Y:S02]  /*f66f0*/  IADD3 R181, R181, c[0x0][0x198], RZ ;  /* 0x00006600b5b57a10 */ /* 0x000fe40007ffe0ff */
[----:B------:R-:W-:Y:S02]  /*f6700*/  ISETP.GE.AND P4, PT, R179, c[0x0][0x17c], PT ;  /* 0x00005f00b3007a0c */ /* 0x000fe40003f86270 */
[----:B------:R1:W-:Y:S01]  /*f6710*/  @P5 STG.E [R2.64], R250 ;  /* 0x000000fa02005986 */ /* 0x0003e2000c101904 */
[----:B------:R4:W-:Y:S01]  /*f6720*/  @P0 STG.E [R176.64], R249 ;  /* 0x000000f9b0000986 */ /* 0x0009e2000c101904 */
[----:B------:R-:W-:Y:S01]  /*f6730*/  ISETP.GE.AND P5, PT, R178, c[0x0][0x17c], PT ;  /* 0x00005f00b2007a0c */ /* 0x000fe20003fa6270 */
[----:B------:R-:W-:-:S04]  /*f6740*/  IMAD.WIDE R178, R181, 0x4, R6 ;  /* 0x00000004b5b27825 */ /* 0x000fc800078e0206 */
[----:B-1----:R-:W-:-:S04]  /*f6750*/  IMAD.WIDE R2, R181, 0x4, R174 ;  /* 0x00000004b5027825 */ /* 0x002fc800078e02ae */
[----:B----4-:R-:W-:Y:S01]  /*f6760*/  IMAD.WIDE R176, R181, 0x4, R172 ;  /* 0x00000004b5b07825 */ /* 0x010fe200078e02ac */
[----:B------:R1:W-:Y:S04]  /*f6770*/  @P1 STG.E [R2.64], R248 ;  /* 0x000000f802001986 */ /* 0x0003e8000c101904 */
[----:B------:R-:W-:Y:S01]  /*f6780*/  @P3 STG.E [R176.64], R185 ;  /* 0x000000b9b0003986 */ /* 0x000fe2000c101904 */
[----:B-1----:R-:W4:Y:S04]  /*f6790*/  LDL.LU R248, [R1+0x800] ;  /* 0x0008000001f87983 */ /* 0x002f280000300800 */
[----:B--2---:R1:W-:Y:S04]  /*f67a0*/  @P6 STG.E [R178.64], R187 ;  /* 0x000000bbb2006986 */ /* 0x0043e8000c101904 */
[----:B-1----:R-:W2:Y:S01]  /*f67b0*/  LDL.LU R187, [R1+0x1db4] ;  /* 0x001db40001bb7983 */ /* 0x002ea20000300800 */
[----:B------:R-:W2:Y:S02]  /*f67c0*/  LDL.LU R183, [R1+0x13e4] ;  /* 0x0013e40001b77983 */ /* 0x000ea40000300800 */
[----:B------:R-:W2:Y:S01]  /*f67d0*/  LDL.LU R185, [R1+0xc44] ;  /* 0x000c440001b97983 */ /* 0x000ea20000300800 */
[----:B------:R-:W-:-:S02]  /*f67e0*/  ISETP.LT.AND P2, PT, R186, c[0x0][0x178], !P2 ;  /* 0x00005e00ba007a0c */ /* 0x000fc40005741270 */
[----:B------:R-:W-:Y:S01]  /*f67f0*/  ISETP.LT.AND P0, PT, R150, c[0x0][0x178], !P4 ;  /* 0x00005e0096007a0c */ /* 0x000fe20006701270 */
[C---:B------:R-:W-:Y:S01]  /*f6800*/  IMAD.WIDE R2, R181.reuse, 0x4, R4 ;  /* 0x00000004b5027825 */ /* 0x040fe200078e0204 */
[----:B------:R-:W-:Y:S02]  /*f6810*/  IADD3 R182, R181, c[0x0][0x198], RZ ;  /* 0x00006600b5b67a10 */ /* 0x000fe40007ffe0ff */
[----:B------:R-:W-:Y:S02]  /*f6820*/  ISETP.LT.AND P1, PT, R151, c[0x0][0x178], !P4 ;  /* 0x00005e0097007a0c */ /* 0x000fe40006721270 */
[----:B------:R-:W-:Y:S02]  /*f6830*/  ISETP.LT.AND P6, PT, R111, c[0x0][0x178], !P4 ;  /* 0x00005e006f007a0c */ /* 0x000fe400067c1270 */
[----:B------:R-:W-:Y:S01]  /*f6840*/  IADD3 R178, R252, 0x1a6, RZ ;  /* 0x000001a6fcb27810 */ /* 0x000fe20007ffe0ff */
[----:B------:R-:W-:Y:S02]  /*f6850*/  IMAD.WIDE R176, R182, 0x4, R174 ;  /* 0x00000004b6b07825 */ /* 0x000fe400078e02ae */
[----:B------:R1:W-:Y:S01]  /*f6860*/  @P2 STG.E [R2.64], R243 ;  /* 0x000000f302002986 */ /* 0x0003e2000c101904 */
[----:B------:R-:W-:-:S02]  /*f6870*/  ISETP.GE.AND P3, PT, R178, c[0x0][0x17c], PT ;  /* 0x00005f00b2007a0c */ /* 0x000fc40003f66270 */
[----:B------:R-:W-:Y:S01]  /*f6880*/  ISETP.LT.AND P4, PT, R186, c[0x0][0x178], !P4 ;  /* 0x00005e00ba007a0c */ /* 0x000fe20006781270 */
[----:B------:R3:W-:Y:S01]  /*f6890*/  @P0 STG.E [R176.64], R180 ;  /* 0x000000b4b0000986 */ /* 0x0007e2000c101904 */
[----:B------:R-:W-:Y:S01]  /*f68a0*/  ISETP.LT.AND P0, PT, R150, c[0x0][0x178], !P5 ;  /* 0x00005e0096007a0c */ /* 0x000fe20006f01270 */
[----:B-1----:R-:W2:Y:S01]  /*f68b0*/  LDL.LU R243, [R1+0x804] ;  /* 0x0008040001f37983 */ /* 0x002ea20000300800 */
[----:B------:R-:W2:Y:S02]  /*f68c0*/  LDL.LU R184, [R1+0x1dd0] ;  /* 0x001dd00001b87983 */ /* 0x000ea40000300800 */
[----:B------:R-:W-:-:S04]  /*f68d0*/  IMAD.WIDE R178, R182, 0x4, R172 ;  /* 0x00000004b6b27825 */ /* 0x000fc800078e02ac */
[C---:B---3--:R-:W-:Y:S01]  /*f68e0*/  IMAD.WIDE R180, R182.reuse, 0x4, R6 ;  /* 0x00000004b6b47825 */ /* 0x048fe200078e0206 */
[C---:B------:R-:W-:Y:S01]  /*f68f0*/  IADD3 R3, R182.reuse, c[0x0][0x198], RZ ;  /* 0x00006600b6037a10 */ /* 0x040fe20007ffe0ff */
[----:B------:R-:W3:Y:S04]  /*f6900*/  LDL.LU R251, [R1+0x17b0] ;  /* 0x0017b00001fb7983 */ /* 0x000ee80000300800 */
[----:B------:R1:W-:Y:S01]  /*f6910*/  @P1 STG.E [R178.64], R245 ;  /* 0x000000f5b2001986 */ /* 0x0003e2000c101904 */
[----:B------:R-:W3:Y:S02]  /*f6920*/  LDL.LU R250, [R1+0x13d0] ;  /* 0x0013d00001fa7983 */ /* 0x000ee40000300800 */
[----:B------:R-:W-:Y:S01]  /*f6930*/  @P6 STG.E [R180.64], R244 ;  /* 0x000000f4b4006986 */ /* 0x000fe2000c101904 */
[----:B------:R-:W-:Y:S01]  /*f6940*/  ISETP.LT.AND P1, PT, R151, c[0x0][0x178], !P5 ;  /* 0x00005e0097007a0c */ /* 0x000fe20006f21270 */
[----:B------:R-:W3:Y:S01]  /*f6950*/  LDL.LU R249, [R1+0xc30] ;  /* 0x000c300001f97983 */ /* 0x000ee20000300800 */
[----:B------:R-:W-:Y:S01]  /*f6960*/  IMAD.WIDE R176, R182, 0x4, R4 ;  /* 0x00000004b6b07825 */ /* 0x000fe200078e0204 */
[----:B------:R-:W-:-:S03]  /*f6970*/  ISETP.LT.AND P6, PT, R111, c[0x0][0x178], !P5 ;  /* 0x00005e006f007a0c */ /* 0x000fc60006fc1270 */
[C---:B-1----:R-:W-:Y:S01]  /*f6980*/  IMAD.WIDE R178, R3.reuse, 0x4, R174 ;  /* 0x0000000403b27825 */ /* 0x042fe200078e02ae */
[----:B----4-:R1:W-:Y:S04]  /*f6990*/  @P4 STG.E [R176.64], R248 ;  /* 0x000000f8b0004986 */ /* 0x0103e8000c101904 */
[----:B-1----:R-:W4:Y:S01]  /*f69a0*/  LDL.LU R248, [R1+0x1dd4] ;  /* 0x001dd40001f87983 */ /* 0x002f220000300800 */
[----:B------:R-:W-:-:S03]  /*f69b0*/  IMAD.WIDE R176, R3, 0x4, R6 ;  /* 0x0000000403b07825 */ /* 0x000fc600078e0206 */
[----:B--2---:R1:W-:Y:S02]  /*f69c0*/  @P0 STG.E [R178.64], R187 ;  /* 0x000000bbb2000986 */ /* 0x0043e4000c101904 */
[----:B-1----:R-:W-:Y:S02]  /*f69d0*/  IMAD.WIDE R178, R3, 0x4, R172 ;  /* 0x0000000403b27825 */ /* 0x002fe400078e02ac */
[----:B------:R-:W2:Y:S04]  /*f69e0*/  LDL.LU R187, [R1+0x17b4] ;  /* 0x0017b40001bb7983 */ /* 0x000ea80000300800 */
[----:B------:R-:W-:Y:S01]  /*f69f0*/  @P1 STG.E [R178.64], R183 ;  /* 0x000000b7b2001986 */ /* 0x000fe2000c101904 */
[----:B------:R1:W-:Y:S03]  /*f6a00*/  @P6 STG.E [R176.64], R185 ;  /* 0x000000b9b0006986 */ /* 0x0003e6000c101904 */
[----:B-1----:R-:W2:Y:S01]  /*f6a10*/  LDL.LU R185, [R1+0x13d4] ;  /* 0x0013d40001b97983 */ /* 0x002ea20000300800 */
[----:B------:R-:W-:-:S02]  /*f6a20*/  IADD3 R2, R252, 0x1a7, RZ ;  /* 0x000001a7fc027810 */ /* 0x000fc40007ffe0ff */
[----:B------:R-:W-:Y:S02]  /*f6a30*/  ISETP.LT.AND P5, PT, R186, c[0x0][0x178], !P5 ;  /* 0x00005e00ba007a0c */ /* 0x000fe40006fa1270 */
[----:B------:R-:W-:Y:S01]  /*f6a40*/  ISETP.GE.AND P2, PT, R2, c[0x0][0x17c], PT ;  /* 0x00005f0002007a0c */ /* 0x000fe20003f46270 */
[----:B------:R-:W-:Y:S01]  /*f6a50*/  IADD3 R2, R252, 0x1a8, RZ ;  /* 0x000001a8fc027810 */ /* 0x000fe20007ffe0ff */
[----:B------:R-:W-:Y:S01]  /*f6a60*/  ISETP.LT.AND P4, PT, R150, c[0x0][0x178], !P3 ;  /* 0x00005e0096007a0c */ /* 0x000fe20005f81270 */
[C---:B------:R-:W-:Y:S02]  /*f6a70*/  IMAD.WIDE R180, R3.reuse, 0x4, R4 ;  /* 0x0000000403b47825 */ /* 0x040fe400078e0204 */
[----:B------:R-:W-:Y:S02]  /*f6a80*/  ISETP.GE.AND P0, PT, R2, c[0x0][0x17c], PT ;  /* 0x00005f0002007a0c */ /* 0x000fe40003f06270 */
[----:B------:R-:W-:Y:S01]  /*f6a90*/  IADD3 R2, R3, c[0x0][0x198], RZ ;  /* 0x0000660003027a10 */ /* 0x000fe20007ffe0ff */
[----:B------:R-:W-:-:S03]  /*f6aa0*/  ISETP.LT.AND P1, PT, R151, c[0x0][0x178], !P3 ;  /* 0x00005e0097007a0c */ /* 0x000fc60005f21270 */
[----:B------:R1:W-:Y:S01]  /*f6ab0*/  @P5 STG.E [R180.64], R243 ;  /* 0x000000f3b4005986 */ /* 0x0003e2000c101904 */
[----:B------:R-:W-:Y:S01]  /*f6ac0*/  ISETP.LT.AND P5, PT, R111, c[0x0][0x178], !P3 ;  /* 0x00005e006f007a0c */ /* 0x000fe20005fa1270 */
[----:B------:R-:W-:Y:S01]  /*f6ad0*/  IMAD.WIDE R178, R2, 0x4, R174 ;  /* 0x0000000402b27825 */ /* 0x000fe200078e02ae */
[----:B------:R-:W-:Y:S02]  /*f6ae0*/  ISETP.LT.AND P3, PT, R186, c[0x0][0x178], !P3 ;  /* 0x00005e00ba007a0c */ /* 0x000fe40005f61270 */
[----:B------:R-:W-:Y:S01]  /*f6af0*/  ISETP.LT.AND P6, PT, R150, c[0x0][0x178], !P2 ;  /* 0x00005e0096007a0c */ /* 0x000fe200057c1270 */
[C---:B------:R-:W-:Y:S01]  /*f6b00*/  IMAD.WIDE R176, R2.reuse, 0x4, R6 ;  /* 0x0000000402b07825 */ /* 0x040fe200078e0206 */
[----:B------:R3:W-:Y:S01]  /*f6b10*/  @P4 STG.E [R178.64], R184 ;  /* 0x000000b8b2004986 */ /* 0x0007e2000c101904 */
[----:B------:R-:W-:Y:S02]  /*f6b20*/  ISETP.LT.AND P4, PT, R151, c[0x0][0x178], !P2 ;  /* 0x00005e0097007a0c */ /* 0x000fe40005781270 */
[C---:B------:R-:W-:Y:S01]  /*f6b30*/  IADD3 R3, R2.reuse, c[0x0][0x198], RZ ;  /* 0x0000660002037a10 */ /* 0x040fe20007ffe0ff */
[C---:B-1----:R-:W-:Y:S01]  /*f6b40*/  IMAD.WIDE R180, R2.reuse, 0x4, R4 ;  /* 0x0000000402b47825 */ /* 0x042fe200078e0204 */
[----:B------:R-:W2:Y:S03]  /*f6b50*/  LDL.LU R243, [R1+0xc34] ;  /* 0x000c340001f37983 */ /* 0x000ea60000300800 */
[----:B---3--:R-:W-:Y:S01]  /*f6b60*/  IMAD.WIDE R178, R2, 0x4, R172 ;  /* 0x0000000402b27825 */ /* 0x008fe200078e02ac */
[----:B------:R-:W3:Y:S04]  /*f6b70*/  LDL.LU R184, [R1+0x1780] ;  /* 0x0017800001b87983 */ /* 0x000ee80000300800 */
[----:B------:R1:W-:Y:S01]  /*f6b80*/  @P1 STG.E [R178.64], R251 ;  /* 0x000000fbb2001986 */ /* 0x0003e2000c101904 */
[----:B------:R4:W-:Y:S02]  /*f6b90*/  @P5 STG.E [R176.64], R250 ;  /* 0x000000fab0005986 */ /* 0x0009e4000c101904 */
[----:B------:R-:W-:Y:S01]  /*f6ba0*/  @P3 STG.E [R180.64], R249 ;  /* 0x000000f9b4003986 */ /* 0x000fe2000c101904 */
[----:B------:R-:W-:Y:S01]  /*f6bb0*/  ISETP.LT.AND P3, PT, R111, c[0x0][0x178], !P2 ;  /* 0x00005e006f007a0c */ /* 0x000fe20005761270 */
[----:B-1----:R-:W-:-:S04]  /*f6bc0*/  IMAD.WIDE R178, R3, 0x4, R174 ;  /* 0x0000000403b27825 */ /* 0x002fc800078e02ae */
[C---:B----4-:R-:W-:Y:S01]  /*f6bd0*/  IMAD.WIDE R176, R3.reuse, 0x4, R172 ;  /* 0x0000000403b07825 */ /* 0x050fe200078e02ac */
[----:B------:R-:W4:Y:S04]  /*f6be0*/  LDL.LU R251, [R1+0x1e04] ;  /* 0x001e040001fb7983 */ /* 0x000f280000300800 */
[----:B------:R1:W-:Y:S04]  /*f6bf0*/  @P6 STG.E [R178.64], R248 ;  /* 0x000000f8b2006986 */ /* 0x0003e8000c101904 */
[----:B-1----:R-:W3:Y:S04]  /*f6c00*/  LDL.LU R248, [R1+0x1dc4] ;  /* 0x001dc40001f87983 */ /* 0x002ee80000300800 */
[----:B--2---:R1:W-:Y:S02]  /*f6c10*/  @P4 STG.E [R176.64], R187 ;  /* 0x000000bbb0004986 */ /* 0x0043e4000c101904 */
[----:B-1----:R-:W-:-:S02]  /*f6c20*/  IMAD.WIDE R176, R3, 0x4, R6 ;  /* 0x0000000403b07825 */ /* 0x002fc400078e0206 */
[----:B------:R-:W2:Y:S04]  /*f6c30*/  LDL.LU R187, [R1+0x1784] ;  /* 0x0017840001bb7983 */ /* 0x000ea80000300800 */
[----:B------:R1:W-:Y:S04]  /*f6c40*/  @P3 STG.E [R176.64], R185 ;  /* 0x000000b9b0003986 */ /* 0x0003e8000c101904 */
[----:B-1----:R-:W2:Y:S01]  /*f6c50*/  LDL.LU R176, [R1+0x1e00] ;  /* 0x001e000001b07983 */ /* 0x002ea20000300800 */
[----:B------:R-:W3:Y:S01]  /*f6c60*/  LDL.LU R177, [R1+0x1dc0] ;  /* 0x001dc00001b17983 */ /* 0x000ee20000300800 */
[----:B------:R-:W-:-:S02]  /*f6c70*/  ISETP.LT.AND P2, PT, R186, c[0x0][0x178], !P2 ;  /* 0x00005e00ba007a0c */ /* 0x000fc40005741270 */
[----:B------:R-:W-:Y:S02]  /*f6c80*/  IADD3 R182, R252, 0x1a9, RZ ;  /* 0x000001a9fcb67810 */ /* 0x000fe40007ffe0ff */
[----:B------:R-:W-:Y:S02]  /*f6c90*/  ISETP.LT.AND P6, PT, R150, c[0x0][0x178], !P0 ;  /* 0x00005e0096007a0c */ /* 0x000fe400047c1270 */
[----:B------:R-:W-:Y:S02]  /*f6ca0*/  ISETP.LT.AND P5, PT, R151, c[0x0][0x178], !P0 ;  /* 0x00005e0097007a0c */ /* 0x000fe400047a1270 */
[----:B------:R-:W-:Y:S02]  /*f6cb0*/  ISETP.LT.AND P4, PT, R111, c[0x0][0x178], !P0 ;  /* 0x00005e006f007a0c */ /* 0x000fe40004781270 */
[----:B------:R-:W-:Y:S01]  /*f6cc0*/  ISETP.GE.AND P1, PT, R182, c[0x0][0x17c], PT ;  /* 0x00005f00b6007a0c */ /* 0x000fe20003f26270 */
[C---:B------:R-:W-:Y:S02]  /*f6cd0*/  IADD3 R182, R3.reuse, c[0x0][0x198], RZ ;  /* 0x0000660003b67a10 */ /* 0x040fe40007ffe0ff */
[----:B------:R-:W-:Y:S01]  /*f6ce0*/  IMAD.WIDE R2, R3, 0x4, R4 ;  /* 0x0000000403027825 */ /* 0x000fe200078e0204 */
[----:B------:R-:W-:-:S03]  /*f6cf0*/  IADD3 R183, R252, 0x1aa, RZ ;  /* 0x000001aafcb77810 */ /* 0x000fc60007ffe0ff */
[----:B------:R-:W-:-:S04]  /*f6d00*/  IMAD.WIDE R178, R182, 0x4, R174 ;  /* 0x00000004b6b27825 */ /* 0x000fc800078e02ae */
[C---:B------:R-:W-:Y:S01]  /*f6d10*/  IMAD.WIDE R180, R182.reuse, 0x4, R172 ;  /* 0x00000004b6b47825 */ /* 0x040fe200078e02ac */
[----:B------:R1:W-:Y:S01]  /*f6d20*/  @P2 STG.E [R2.64], R243 ;  /* 0x000000f302002986 */ /* 0x0003e2000c101904 */
[----:B------:R-:W-:Y:S02]  /*f6d30*/  ISETP.GE.AND P3, PT, R183, c[0x0][0x17c], PT ;  /* 0x00005f00b7007a0c */ /* 0x000fe40003f66270 */
[C---:B------:R-:W-:Y:S02]  /*f6d40*/  IADD3 R183, R182.reuse, c[0x0][0x198], RZ ;  /* 0x00006600b6b77a10 */ /* 0x040fe40007ffe0ff */
[C---:B-1----:R-:W-:Y:S01]  /*f6d50*/  IMAD.WIDE R2, R182.reuse, 0x4, R6 ;  /* 0x00000004b6027825 */ /* 0x042fe200078e0206 */
[----:B------:R-:W4:Y:S03]  /*f6d60*/  LDL.LU R243, [R1+0xe24] ;  /* 0x000e240001f37983 */ /* 0x000f260000300800 */
[----:B------:R-:W4:Y:S02]  /*f6d70*/  LDL.LU R245, [R1+0x1e90] ;  /* 0x001e900001f57983 */ /* 0x000f240000300800 */
[----:B------:R-:W4:Y:S02]  /*f6d80*/  LDL.LU R244, [R1+0x1df0] ;  /* 0x001df00001f47983 */ /* 0x000f240000300800 */
[----:B------:R-:W4:Y:S01]  /*f6d90*/  LDL.LU R250, [R1+0x1ad0] ;  /* 0x001ad00001fa7983 */ /* 0x000f220000300800 */
[----:B------:R-:W4:Y:S01]  /*f6da0*/  LDL.LU R249, [R1+0xfd0] ;  /* 0x000fd00001f97983 */ /* 0x000f220000300800 */
[----:B------:R-:W4:Y:S03]  /*f6db0*/  LDL.LU R185, [R1+0x1e94] ;  /* 0x001e940001b97983 */ /* 0x000f260000300800 */
[----:B--2---:R-:W-:Y:S01]  /*f6dc0*/  @P6 STG.E [R178.64], R176 ;  /* 0x000000b0b2006986 */ /* 0x004fe2000c101904 */
[----:B---3--:R-:W-:Y:S02]  /*f6dd0*/  @P5 STG.E [R180.64], R177 ;  /* 0x000000b1b4005986 */ /* 0x008fe4000c101904 */
[----:B------:R1:W-:Y:S02]  /*f6de0*/  @P4 STG.E [R2.64], R184 ;  /* 0x000000b802004986 */ /* 0x0003e4000c101904 */
[----:B-1----:R-:W-:-:S02]  /*f6df0*/  IMAD.WIDE R2, R182, 0x4, R4 ;  /* 0x00000004b6027825 */ /* 0x002fc400078e0204 */
[----:B------:R-:W2:Y:S01]  /*f6e00*/  LDL.LU R182, [R1+0xe20] ;  /* 0x000e200001b67983 */ /* 0x000ea20000300800 */
[----:B------:R-:W-:Y:S02]  /*f6e10*/  ISETP.LT.AND P0, PT, R186, c[0x0][0x178], !P0 ;  /* 0x00005e00ba007a0c */ /* 0x000fe40004701270 */
[----:B------:R-:W-:Y:S02]  /*f6e20*/  ISETP.LT.AND P6, PT, R150, c[0x0][0x178], !P1 ;  /* 0x00005e0096007a0c */ /* 0x000fe40004fc1270 */
[----:B------:R-:W-:Y:S02]  /*f6e30*/  ISETP.LT.AND P5, PT, R151, c[0x0][0x178], !P1 ;  /* 0x00005e0097007a0c */ /* 0x000fe40004fa1270 */
[----:B------:R-:W-:Y:S01]  /*f6e40*/  ISETP.LT.AND P2, PT, R111, c[0x0][0x178], !P1 ;  /* 0x00005e006f007a0c */ /* 0x000fe20004f41270 */
[----:B------:R-:W-:-:S04]  /*f6e50*/  IMAD.WIDE R176, R183, 0x4, R174 ;  /* 0x00000004b7b07825 */ /* 0x000fc800078e02ae */
[----:B------:R-:W-:-:S04]  /*f6e60*/  IMAD.WIDE R178, R183, 0x4, R172 ;  /* 0x00000004b7b27825 */ /* 0x000fc800078e02ac */
[----:B------:R-:W-:Y:S01]  /*f6e70*/  IMAD.WIDE R180, R183, 0x4, R6 ;  /* 0x00000004b7b47825 */ /* 0x000fe200078e0206 */
[----:B------:R-:W-:Y:S02]  /*f6e80*/  ISETP.LT.AND P4, PT, R186, c[0x0][0x178], !P1 ;  /* 0x00005e00ba007a0c */ /* 0x000fe40004f81270 */
[----:B------:R-:W-:-:S04]  /*f6e90*/  IADD3 R184, R252, 0x1ab, RZ ;  /* 0x000001abfcb87810 */ /* 0x000fc80007ffe0ff */
[----:B------:R-:W-:Y:S01]  /*f6ea0*/  ISETP.GE.AND P1, PT, R184, c[0x0][0x17c], PT ;  /* 0x00005f00b8007a0c */ /* 0x000fe20003f26270 */
[----:B--2---:R-:W-:Y:S01]  /*f6eb0*/  @P0 STG.E [R2.64], R182 ;  /* 0x000000b602000986 */ /* 0x004fe2000c101904 */
[----:B----4-:R-:W-:Y:S02]  /*f6ec0*/  @P6 STG.E [R176.64], R251 ;  /* 0x000000fbb0006986 */ /* 0x010fe4000c101904 */
[----:B------:R-:W-:Y:S02]  /*f6ed0*/  @P5 STG.E [R178.64], R248 ;  /* 0x000000f8b2005986 */ /* 0x000fe4000c101904 */
[----:B------:R1:W-:Y:S02]  /*f6ee0*/  @P2 STG.E [R180.64], R187 ;  /* 0x000000bbb4002986 */ /* 0x0003e4000c101904 */
[----:B-1----:R-:W2:Y:S01]  /*f6ef0*/  LDL.LU R187, [R1+0x1df4] ;  /* 0x001df40001bb7983 */ /* 0x002ea20000300800 */
[----:B------:R-:W-:Y:S01]  /*f6f00*/  IMAD.WIDE R2, R183, 0x4, R4 ;  /* 0x00000004b7027825 */ /* 0x000fe200078e0204 */
[----:B------:R-:W-:-:S02]  /*f6f10*/  ISETP.LT.AND P5, PT, R150, c[0x0][0x178], !P3 ;  /* 0x00005e0096007a0c */ /* 0x000fc40005fa1270 */
[----:B------:R-:W-:Y:S02]  /*f6f20*/  ISETP.LT.AND P0, PT, R151, c[0x0][0x178], !P3 ;  /* 0x00005e0097007a0c */ /* 0x000fe40005f01270 */
[----:B------:R-:W-:Y:S02]  /*f6f30*/  ISETP.LT.AND P6, PT, R111, c[0x0][0x178], !P3 ;  /* 0x00005e006f007a0c */ /* 0x000fe40005fc1270 */
[----:B------:R-:W-:Y:S01]  /*f6f40*/  IADD3 R183, R183, c[0x0][0x198], RZ ;  /* 0x00006600b7b77a10 */ /* 0x000fe20007ffe0ff */
[----:B------:R-:W-:Y:S01]  /*f6f50*/  ISETP.LT.AND P3, PT, R186, c[0x0][0x178], !P3 ;  /* 0x00005e00ba007a0c */ /* 0x000fe20005f61270 */
[----:B------:R1:W-:Y:S01]  /*f6f60*/  @P4 STG.E [R2.64], R243 ;  /* 0x000000f302004986 */ /* 0x0003e2000c101904 */
[----:B------:R-:W-:Y:S02]  /*f6f70*/  IADD3 R176, R252, 0x1ac, RZ ;  /* 0x000001acfcb07810 */ /* 0x000fe40007ffe0ff */
[----:B------:R-:W-:-:S04]  /*f6f80*/  IMAD.WIDE R180, R183, 0x4, R174 ;  /* 0x00000004b7b47825 */ /* 0x000fc800078e02ae */
[----:B------:R-:W-:Y:S01]  /*f6f90*/  IMAD.WIDE R178, R183, 0x4, R172 ;  /* 0x00000004b7b27825 */ /* 0x000fe200078e02ac */
[----:B------:R-:W-:-:S03]  /*f6fa0*/  ISETP.GE.AND P2, PT, R176, c[0x0][0x17c], PT ;  /* 0x00005f00b0007a0c */ /* 0x000fc60003f46270 */
[C---:B------:R-:W-:Y:S01]  /*f6fb0*/  IMAD.WIDE R176, R183.reuse, 0x4, R6 ;  /* 0x00000004b7b07825 */ /* 0x040fe200078e0206 */
[----:B-1----:R-:W3:Y:S03]  /*f6fc0*/  LDL.LU R243, [R1+0x1ad4] ;  /* 0x001ad40001f37983 */ /* 0x002ee60000300800 */
[----:B------:R-:W-:Y:S01]  /*f6fd0*/  IMAD.WIDE R2, R183, 0x4, R4 ;  /* 0x00000004b7027825 */ /* 0x000fe200078e0204 */
[----:B------:R1:W-:Y:S03]  /*f6fe0*/  @P5 STG.E [R180.64], R245 ;  /* 0x000000f5b4005986 */ /* 0x0003e6000c101904 */
[----:B------:R-:W4:Y:S02]  /*f6ff0*/  LDL.LU R248, [R1+0xfd4] ;  /* 0x000fd40001f87983 */ /* 0x000f240000300800 */
[----:B------:R-:W-:Y:S02]  /*f7000*/  @P0 STG.E [R178.64], R244 ;  /* 0x000000f4b2000986 */ /* 0x000fe4000c101904 */
[----:B------:R-:W3:Y:S01]  /*f7010*/  LDL.LU R184, [R1+0x1eb0] ;  /* 0x001eb00001b87983 */ /* 0x000ee20000300800 */
[----:B------:R1:W-:Y:S04]  /*f7020*/  @P6 STG.E [R176.64], R250 ;  /* 0x000000fab0006986 */ /* 0x0003e8000c101904 */
[----:B------:R-:W3:Y:S01]  /*f7030*/  LDL.LU R251, [R1+0x1e60] ;  /* 0x001e600001fb7983 */ /* 0x000ee20000300800 */
[----:B------:R-:W-:Y:S01]  /*f7040*/  ISETP.LT.AND P4, PT, R150, c[0x0][0x178], !P1 ;  /* 0x00005e0096007a0c */ /* 0x000fe20004f81270 */
[----:B------:R1:W-:Y:S01]  /*f7050*/  @P3 STG.E [R2.64], R249 ;  /* 0x000000f902003986 */ /* 0x0003e2000c101904 */
[----:B------:R-:W-:-:S02]  /*f7060*/  ISETP.LT.AND P3, PT, R151, c[0x0][0x178], !P1 ;  /* 0x00005e0097007a0c */ /* 0x000fc40004f61270 */
[----:B------:R-:W-:-:S05]  /*f7070*/  IADD3 R182, R183, c[0x0][0x198], RZ ;  /* 0x00006600b7b67a10 */ /* 0x000fca0007ffe0ff */
[----:B-1----:R-:W-:-:S04]  /*f7080*/  IMAD.WIDE R180, R182, 0x4, R174 ;  /* 0x00000004b6b47825 */ /* 0x002fc800078e02ae */
[----:B------:R-:W-:Y:S01]  /*f7090*/  IMAD.WIDE R176, R182, 0x4, R172 ;  /* 0x00000004b6b07825 */ /* 0x000fe200078e02ac */
[----:B------:R-:W4:Y:S03]  /*f70a0*/  LDL.LU R250, [R1+0x1de0] ;  /* 0x001de00001fa7983 */ /* 0x000f260000300800 */
[----:B------:R-:W4:Y:S01]  /*f70b0*/  LDL.LU R249, [R1+0xfe0] ;  /* 0x000fe00001f97983 */ /* 0x000f220000300800 */
[----:B------:R1:W-:Y:S04]  /*f70c0*/  @P4 STG.E [R180.64], R185 ;  /* 0x000000b9b4004986 */ /* 0x0003e8000c101904 */
[----:B-1----:R-:W4:Y:S04]  /*f70d0*/  LDL.LU R185, [R1+0x1eb4] ;  /* 0x001eb40001b97983 */ /* 0x002f280000300800 */
[----:B--2---:R1:W-:Y:S04]  /*f70e0*/  @P3 STG.E [R176.64], R187 ;  /* 0x000000bbb0003986 */ /* 0x0043e8000c101904 */
[----:B-1----:R-:W2:Y:S01]  /*f70f0*/  LDL.LU R187, [R1+0x1e64] ;  /* 0x001e640001bb7983 */ /* 0x002ea20000300800 */
[----:B------:R-:W-:-:S02]  /*f7100*/  ISETP.LT.AND P4, PT, R111, c[0x0][0x178], !P1 ;  /* 0x00005e006f007a0c */ /* 0x000fc40004f81270 */
[----:B------:R-:W-:Y:S02]  /*f7110*/  IADD3 R2, R252, 0x1ad, RZ ;  /* 0x000001adfc027810 */ /* 0x000fe40007ffe0ff */
[----:B------:R-:W-:Y:S02]  /*f7120*/  ISETP.LT.AND P0, PT, R186, c[0x0][0x178], !P1 ;  /* 0x00005e00ba007a0c */ /* 0x000fe40004f01270 */
[----:B------:R-:W-:Y:S01]  /*f7130*/  ISETP.GE.AND P1, PT, R2, c[0x0][0x17c], PT ;  /* 0x00005f0002007a0c */ /* 0x000fe20003f26270 */
[----:B------:R-:W-:Y:S01]  /*f7140*/  IMAD.WIDE R2, R182, 0x4, R6 ;  /* 0x00000004b6027825 */ /* 0x000fe200078e0206 */
[----:B------:R-:W-:Y:S02]  /*f7150*/  ISETP.LT.AND P6, PT, R150, c[0x0][0x178], !P2 ;  /* 0x00005e0096007a0c */ /* 0x000fe400057c1270 */
[----:B------:R-:W-:Y:S02]  /*f7160*/  ISETP.LT.AND P5, PT, R151, c[0x0][0x178], !P2 ;  /* 0x00005e0097007a0c */ /* 0x000fe400057a1270 */
[C---:B------:R-:W-:Y:S01]  /*f7170*/  IADD3 R180, R182.reuse, c[0x0][0x198], RZ ;  /* 0x00006600b6b47a10 */ /* 0x040fe20007ffe0ff */
[----:B---3--:R1:W-:Y:S01]  /*f7180*/  @P4 STG.E [R2.64], R243 ;  /* 0x000000f302004986 */ /* 0x0083e2000c101904 */
[----:B------:R-:W-:-:S04]  /*f7190*/  IMAD.WIDE R182, R182, 0x4, R4 ;  /* 0x00000004b6b67825 */ /* 0x000fc800078e0204 */
[----:B------:R-:W-:-:S04]  /*f71a0*/  IMAD.WIDE R178, R180, 0x4, R174 ;  /* 0x00000004b4b27825 */ /* 0x000fc800078e02ae */
[----:B------:R-:W-:Y:S01]  /*f71b0*/  IMAD.WIDE R176, R180, 0x4, R172 ;  /* 0x00000004b4b07825 */ /* 0x000fe200078e02ac */
[----:B------:R-:W-:-:S03]  /*f71c0*/  ISETP.LT.AND P3, PT, R111, c[0x0][0x178], !P2 ;  /* 0x00005e006f007a0c */ /* 0x000fc60005761270 */
[----:B------:R-:W-:Y:S01]  /*f71d0*/  ISETP.LT.AND P2, PT, R186, c[0x0][0x178], !P2 ;  /* 0x00005e00ba007a0c */ /* 0x000fe20005741270 */
[----:B-1----:R-:W3:Y:S04]  /*f71e0*/  LDL.LU R243, [R1+0x1de4] ;  /* 0x001de40001f37983 */ /* 0x002ee80000300800 */
[----:B----4-:R1:W-:Y:S01]  /*f71f0*/  @P0 STG.E [R182.64], R248 ;  /* 0x000000f8b6000986 */ /* 0x0103e2000c101904 */
[----:B------:R-:W-:Y:S02]  /*f7200*/  @P6 STG.E [R178.64], R184 ;  /* 0x000000b8b2006986 */ /* 0x000fe4000c101904 */
[----:B------:R4:W-:Y:S01]  /*f7210*/  @P5 STG.E [R176.64], R251 ;  /* 0x000000fbb0005986 */ /* 0x0009e2000c101904 */
[----:B------:R-:W-:Y:S02]  /*f7220*/  ISETP.LT.AND P5, PT, R150, c[0x0][0x178], !P1 ;  /* 0x00005e0096007a0c */ /* 0x000fe40004fa1270 */
[----:B------:R-:W-:-:S02]  /*f7230*/  ISETP.LT.AND P0, PT, R151, c[0x0][0x178], !P1 ;  /* 0x00005e0097007a0c */ /* 0x000fc40004f01270 */
[C---:B------:R-:W-:Y:S01]  /*f7240*/  IADD3 R2, R180.reuse, c[0x0][0x198], RZ ;  /* 0x00006600b4027a10 */ /* 0x040fe20007ffe0ff */
[----:B-1----:R-:W3:Y:S01]  /*f7250*/  LDL.LU R248, [R1+0xfe4] ;  /* 0x000fe40001f87983 */ /* 0x002ee20000300800 */
[----:B------:R-:W3:Y:S02]  /*f7260*/  LDL.LU R245, [R1+0x1ec0] ;  /* 0x001ec00001f57983 */ /* 0x000ee40000300800 */
[----:B------:R-:W3:Y:S02]  /*f7270*/  LDL.LU R244, [R1+0x1ea0] ;  /* 0x001ea00001f47983 */ /* 0x000ee40000300800 */
[----:B----4-:R-:W-:-:S04]  /*f7280*/  IMAD.WIDE R176, R180, 0x4, R6 ;  /* 0x00000004b4b07825 */ /* 0x010fc800078e0206 */
[----:B------:R-:W-:Y:S01]  /*f7290*/  IMAD.WIDE R178, R180, 0x4, R4 ;  /* 0x00000004b4b27825 */ /* 0x000fe200078e0204 */
[----:B------:R-:W4:Y:S04]  /*f72a0*/  LDL.LU R251, [R1+0x1e40] ;  /* 0x001e400001fb7983 */ /* 0x000f280000300800 */
[----:B------:R-:W-:Y:S01]  /*f72b0*/  @P3 STG.E [R176.64], R250 ;  /* 0x000000fab0003986 */ /* 0x000fe2000c101904 */
[----:B------:R-:W-:-:S04]  /*f72c0*/  IMAD.WIDE R180, R2, 0x4, R174 ;  /* 0x0000000402b47825 */ /* 0x000fc800078e02ae */
[----:B------:R1:W-:Y:S01]  /*f72d0*/  @P2 STG.E [R178.64], R249 ;  /* 0x000000f9b2002986 */ /* 0x0003e2000c101904 */
[----:B------:R1:W-:Y:S02]  /*f72e0*/  @P5 STG.E [R180.64], R185 ;  /* 0x000000b9b4005986 */ /* 0x0003e4000c101904 */
[----:B-1----:R-:W-:Y:S02]  /*f72f0*/  IMAD.WIDE R178, R2, 0x4, R172 ;  /* 0x0000000402b27825 */ /* 0x002fe400078e02ac */
[----:B------:R-:W4:Y:S04]  /*f7300*/  LDL.LU R185, [R1+0x1ec4] ;  /* 0x001ec40001b97983 */ /* 0x000f280000300800 */
[----:B--2---:R1:W-:Y:S04]  /*f7310*/  @P0 STG.E [R178.64], R187 ;  /* 0x000000bbb2000986 */ /* 0x0043e8000c101904 */
[----:B-1----:R-:W2:Y:S01]  /*f7320*/  LDL.LU R187, [R1+0x1ea4] ;  /* 0x001ea40001bb7983 */ /* 0x002ea20000300800 */
[----:B------:R-:W-:-:S02]  /*f7330*/  ISETP.LT.AND P4, PT, R111, c[0x0][0x178], !P1 ;  /* 0x00005e006f007a0c */ /* 0x000fc40004f81270 */
[C---:B------:R-:W-:Y:S02]  /*f7340*/  IADD3 R182, R252.reuse, 0x1ae, RZ ;  /* 0x000001aefcb67810 */ /* 0x040fe40007ffe0ff */
[----:B------:R-:W-:Y:S01]  /*f7350*/  IADD3 R3, R252, 0x1af, RZ ;  /* 0x000001affc037810 */ /* 0x000fe20007ffe0ff */
[----:B------:R-:W-:Y:S01]  /*f7360*/  IMAD.WIDE R176, R2, 0x4, R6 ;  /* 0x0000000402b07825 */ /* 0x000fe200078e0206 */
[----:B------:R-:W-:Y:S02]  /*f7370*/  ISETP.GE.AND P6, PT, R182, c[0x0][0x17c], PT ;  /* 0x00005f00b6007a0c */ /* 0x000fe40003fc6270 */
[----:B------:R-:W-:Y:S02]  /*f7380*/  ISETP.LT.AND P1, PT, R186, c[0x0][0x178], !P1 ;  /* 0x00005e00ba007a0c */ /* 0x000fe40004f21270 */
[----:B------:R-:W-:Y:S02]  /*f7390*/  ISETP.GE.AND P3, PT, R3, c[0x0][0x17c], PT ;  /* 0x00005f0003007a0c */ /* 0x000fe40003f66270 */
[----:B------:R-:W-:-:S02]  /*f73a0*/  ISETP.LT.AND P2, PT, R150, c[0x0][0x178], !P6 ;  /* 0x00005e0096007a0c */ /* 0x000fc40007741270 */
[----:B------:R-:W-:Y:S01]  /*f73b0*/  ISETP.LT.AND P5, PT, R151, c[0x0][0x178], !P6 ;  /* 0x00005e0097007a0c */ /* 0x000fe200077a1270 */
[----:B------:R-:W-:Y:S01]  /*f73c0*/  IADD3 R3, R2, c[0x0][0x198], RZ ;  /* 0x0000660002037a10 */ /* 0x000fe20007ffe0ff */
[----:B---3--:R1:W-:Y:S01]  /*f73d0*/  @P4 STG.E [R176.64], R243 ;  /* 0x000000f3b0004986 */ /* 0x0083e2000c101904 */
[----:B------:R-:W-:-:S03]  /*f73e0*/  ISETP.LT.AND P4, PT, R111, c[0x0][0x178], !P6 ;  /* 0x00005e006f007a0c */ /* 0x000fc60007781270 */
[----:B------:R-:W-:-:S04]  /*f73f0*/  IMAD.WIDE R178, R3, 0x4, R174 ;  /* 0x0000000403b27825 */ /* 0x000fc800078e02ae */
[----:B------:R-:W-:Y:S01]  /*f7400*/  IMAD.WIDE R180, R3, 0x4, R172 ;  /* 0x0000000403b47825 */ /* 0x000fe200078e02ac */
[----:B-1----:R-:W3:Y:S03]  /*f7410*/  LDL.LU R243, [R1+0x1e44] ;  /* 0x001e440001f37983 */ /* 0x002ee60000300800 */
[----:B------:R-:W-:Y:S01]  /*f7420*/  IMAD.WIDE R176, R2, 0x4, R4 ;  /* 0x0000000402b07825 */ /* 0x000fe200078e0204 */
[----:B------:R-:W-:-:S03]  /*f7430*/  ISETP.LT.AND P6, PT, R186, c[0x0][0x178], !P6 ;  /* 0x00005e00ba007a0c */ /* 0x000fc600077c1270 */
[----:B------:R-:W3:Y:S01]  /*f7440*/  LDL.LU R250, [R1+0x1d98] ;  /* 0x001d980001fa7983 */ /* 0x000ee20000300800 */
[----:B------:R-:W-:Y:S01]  /*f7450*/  IADD3 R2, R252, 0x1b1, RZ ;  /* 0x000001b1fc027810 */ /* 0x000fe20007ffe0ff */
[----:B------:R-:W3:Y:S04]  /*f7460*/  LDL.LU R249, [R1+0xa68] ;  /* 0x000a680001f97983 */ /* 0x000ee80000300800 */
[----:B------:R1:W-:Y:S01]  /*f7470*/  @P1 STG.E [R176.64], R248 ;  /* 0x000000f8b0001986 */ /* 0x0003e2000c101904 */
[----:B------:R-:W-:Y:S02]  /*f7480*/  @P2 STG.E [R178.64], R245 ;  /* 0x000000f5b2002986 */ /* 0x000fe4000c101904 */
[----:B------:R1:W-:Y:S01]  /*f7490*/  @P5 STG.E [R180.64], R244 ;  /* 0x000000f4b4005986 */ /* 0x0003e2000c101904 */
[----:B------:R-:W-:-:S02]  /*f74a0*/  ISETP.LT.AND P5, PT, R150, c[0x0][0x178], !P3 ;  /* 0x00005e0096007a0c */ /* 0x000fc40005fa1270 */
[----:B------:R-:W-:Y:S01]  /*f74b0*/  ISETP.LT.AND P1, PT, R151, c[0x0][0x178], !P3 ;  /* 0x00005e0097007a0c */ /* 0x000fe20005f21270 */
[C---:B-1----:R-:W-:Y:S01]  /*f74c0*/  IMAD.WIDE R176, R3.reuse, 0x4, R6 ;  /* 0x0000000403b07825 */ /* 0x042fe200078e0206 */
[----:B------:R-:W3:Y:S01]  /*f74d0*/  LDL.LU R248, [R1+0x7f8] ;  /* 0x0007f80001f87983 */ /* 0x000ee20000300800 */
[C---:B------:R-:W-:Y:S02]  /*f74e0*/  IADD3 R180, R3.reuse, c[0x0][0x198], RZ ;  /* 0x0000660003b47a10 */ /* 0x040fe40007ffe0ff */
[----:B------:R-:W-:Y:S01]  /*f74f0*/  IMAD.WIDE R178, R3, 0x4, R4 ;  /* 0x0000000403b27825 */ /* 0x000fe200078e0204 */
[----:B----4-:R1:W-:Y:S01]  /*f7500*/  @P4 STG.E [R176.64], R251 ;  /* 0x000000fbb0004986 */ /* 0x0103e2000c101904 */
[----:B------:R-:W-:Y:S02]  /*f7510*/  ISETP.GE.AND P4, PT, R2, c[0x0][0x17c], PT ;  /* 0x00005f0002007a0c */ /* 0x000fe40003f86270 */
[----:B------:R-:W-:-:S04]  /*f7520*/  IMAD.WIDE R2, R180, 0x4, R174 ;  /* 0x00000004b4027825 */ /* 0x000fc800078e02ae */
[----:B------:R4:W-:Y:S01]  /*f7530*/  @P6 STG.E [R178.64], R246 ;  /* 0x000000f6b2006986 */ /* 0x0009e2000c101904 */
[----:B------:R4:W-:Y:S01]  /*f7540*/  @P5 STG.E [R2.64], R185 ;  /* 0x000000b902005986 */ /* 0x0009e2000c101904 */
[----:B-1----:R-:W-:-:S03]  /*f7550*/  IMAD.WIDE R176, R180, 0x4, R172 ;  /* 0x00000004b4b07825 */ /* 0x002fc600078e02ac */
[----:B----4-:R-:W4:Y:S04]  /*f7560*/  LDL.LU R246, [R1+0x4494] ;  /* 0x0044940001f67983 */ /* 0x010f280000300800 */
[----:B------:R-:W4:Y:S04]  /*f7570*/  LDL.LU R185, [R1+0x1d9c] ;  /* 0x001d9c0001b97983 */ /* 0x000f280000300800 */
[----:B--2---:R1:W-:Y:S04]  /*f7580*/  @P1 STG.E [R176.64], R187 ;  /* 0x000000bbb0001986 */ /* 0x0043e8000c101904 */
[----:B-1----:R-:W2:Y:S01]  /*f7590*/  LDL.LU R187, [R1+0xa6c] ;  /* 0x000a6c0001bb7983 */ /* 0x002ea20000300800 */
[----:B------:R-:W-:-:S02]  /*f75a0*/  ISETP.LT.AND P2, PT, R111, c[0x0][0x178], !P3 ;  /* 0x00005e006f007a0c */ /* 0x000fc40005f41270 */
[----:B------:R-:W-:Y:S01]  /*f75b0*/  IADD3 R182, R252, 0x1b0, RZ ;  /* 0x000001b0fcb67810 */ /* 0x000fe20007ffe0ff */
[----:B------:R-:W-:Y:S02]  /*f75c0*/  ISETP.LT.AND P3, PT, R186, c[0x0][0x178], !P3 ;  /* 0x00005e00ba007a0c */ /* 0x000fe40005f61270 */
[----:B------:R-:W-:Y:S01]  /*f75d0*/  IMAD.WIDE R178, R180, 0x4, R6 ;  /* 0x00000004b4b27825 */ /* 0x000fe200078e0206 */
[----:B------:R-:W-:Y:S02]  /*f75e0*/  ISETP.GE.AND P0, PT, R182, c[0x0][0x17c], PT ;  /* 0x00005f00b6007a0c */ /* 0x000fe40003f06270 */
[----:B------:R-:W-:Y:S02]  /*f75f0*/  IADD3 R2, R180, c[0x0][0x198], RZ ;  /* 0x00006600b4027a10 */ /* 0x000fe40007ffe0ff */
[----:B------:R-:W-:Y:S01]  /*f7600*/  ISETP.LT.AND P6, PT, R150, c[0x0][0x178], !P0 ;  /* 0x00005e0096007a0c */ /* 0x000fe200047c1270 */
[----:B------:R-:W-:Y:S01]  /*f7610*/  IMAD.WIDE R176, R180, 0x4, R4 ;  /* 0x00000004b4b07825 */ /* 0x000fe200078e0204 */
[----:B------:R-:W-:Y:S01]  /*f7620*/  ISETP.LT.AND P5, PT, R151, c[0x0][0x178], !P0 ;  /* 0x00005e0097007a0c */ /* 0x000fe200047a1270 */
[----:B---3--:R1:W-:Y:S01]  /*f7630*/  @P2 STG.E [R178.64], R243 ;  /* 0x000000f3b2002986 */ /* 0x0083e2000c101904 */
[----:B------:R-:W-:-:S02]  /*f7640*/  ISETP.LT.AND P2, PT, R111, c[0x0][0x178], !P0 ;  /* 0x00005e006f007a0c */ /* 0x000fc40004741270 */
[----:B------:R3:W-:Y:S01]  /*f7650*/  @P3 STG.E [R176.64], R247 ;  /* 0x000000f7b0003986 */ /* 0x0007e2000c101904 */
[----:B------:R-:W-:Y:S01]  /*f7660*/  IADD3 R3, R252, 0x1b2, RZ ;  /* 0x000001b2fc037810 */ /* 0x000fe20007ffe0ff */
[----:B-1----:R-:W2:Y:S01]  /*f7670*/  LDL.LU R243, [R1+0x7fc] ;  /* 0x0007fc0001f37983 */ /* 0x002ea20000300800 */
[----:B------:R-:W-:-:S04]  /*f7680*/  IMAD.WIDE R178, R2, 0x4, R174 ;  /* 0x0000000402b27825 */ /* 0x000fc800078e02ae */
[----:B---3--:R-:W3:Y:S02]  /*f7690*/  LDL.LU R247, [R1+0x4490] ;  /* 0x0044900001f77983 */ /* 0x008ee40000300800 */
[----:B------:R-:W-:Y:S01]  /*f76a0*/  IMAD.WIDE R180, R2, 0x4, R172 ;  /* 0x0000000402b47825 */ /* 0x000fe200078e02ac */
[----:B------:R-:W-:Y:S01]  /*f76b0*/  ISETP.LT.AND P0, PT, R186, c[0x0][0x178], !P0 ;  /* 0x00005e00ba007a0c */ /* 0x000fe20004701270 */
[----:B------:R-:W3:Y:S04]  /*f76c0*/  LDL.LU R245, [R1+0x1da8] ;  /* 0x001da80001f57983 */ /* 0x000ee80000300800 */
[----:B------:R1:W-:Y:S01]  /*f76d0*/  @P6 STG.E [R178.64], R250 ;  /* 0x000000fab2006986 */ /* 0x0003e2000c101904 */
[----:B------:R-:W-:Y:S01]  /*f76e0*/  ISETP.LT.AND P6, PT, R150, c[0x0][0x178], !P4 ;  /* 0x00005e0096007a0c */ /* 0x000fe200067c1270 */
[----:B------:R-:W3:Y:S01]  /*f76f0*/  LDL.LU R244, [R1+0xe18] ;  /* 0x000e180001f47983 */ /* 0x000ee20000300800 */
[----:B------:R-:W-:-:S02]  /*f7700*/  ISETP.LT.AND P3, PT, R151, c[0x0][0x178], !P4 ;  /* 0x00005e0097007a0c */ /* 0x000fc40006761270 */
[----:B------:R-:W-:Y:S01]  /*f7710*/  ISETP.GE.AND P1, PT, R3, c[0x0][0x17c], PT ;  /* 0x00005f0003007a0c */ /* 0x000fe20003f26270 */
[C---:B------:R-:W-:Y:S01]  /*f7720*/  IMAD.WIDE R176, R2.reuse, 0x4, R6 ;  /* 0x0000000402b07825 */ /* 0x040fe200078e0206 */
[----:B------:R1:W-:Y:S01]  /*f7730*/  @P5 STG.E [R180.64], R249 ;  /* 0x000000f9b4005986 */ /* 0x0003e2000c101904 */
[----:B------:R-:W-:-:S03]  /*f7740*/  IADD3 R3, R2, c[0x0][0x198], RZ ;  /* 0x0000660002037a10 */ /* 0x000fc60007ffe0ff */
[----:B------:R-:W3:Y:S04]  /*f7750*/  LDL.LU R251, [R1+0xa58] ;  /* 0x000a580001fb7983 */ /* 0x000ee80000300800 */
[----:B------:R1:W-:Y:S02]  /*f7760*/  @P2 STG.E [R176.64], R248 ;  /* 0x000000f8b0002986 */ /* 0x0003e4000c101904 */
[----:B-1----:R-:W-:Y:S01]  /*f7770*/  IMAD.WIDE R178, R2, 0x4, R4 ;  /* 0x0000000402b27825 */ /* 0x002fe200078e0204 */
[----:B------:R-:W-:Y:S01]  /*f7780*/  IADD3 R180, R252, 0x1b3, RZ ;  /* 0x000001b3fcb47810 */ /* 0x000fe20007ffe0ff */
[----:B------:R-:W3:Y:S02]  /*f7790*/  LDL.LU R249, [R1+0x508] ;  /* 0x0005080001f97983 */ /* 0x000ee40000300800 */
[----:B------:R-:W3:Y:S02]  /*f77a0*/  LDL.LU R248, [R1+0x1dac] ;  /* 0x001dac0001f87983 */ /* 0x000ee40000300800 */
[----:B------:R-:W-:Y:S01]  /*f77b0*/  IMAD.WIDE R176, R3, 0x4, R174 ;  /* 0x0000000403b07825 */ /* 0x000fe200078e02ae */
[----:B------:R-:W-:-:S03]  /*f77c0*/  ISETP.GE.AND P2, PT, R180, c[0x0][0x17c], PT ;  /* 0x00005f00b4007a0c */ /* 0x000fc60003f46270 */
[----:B------:R-:W-:Y:S01]  /*f77d0*/  IMAD.WIDE R180, R3, 0x4, R172 ;  /* 0x0000000403b47825 */ /* 0x000fe200078e02ac */
[----:B----4-:R-:W-:Y:S03]  /*f77e0*/  @P0 STG.E [R178.64], R246 ;  /* 0x000000f6b2000986 */ /* 0x010fe6000c101904 */
[----:B------:R1:W-:Y:S02]  /*f77f0*/  @P6 STG.E [R176.64], R185 ;  /* 0x000000b9b0006986 */ /* 0x0003e4000c101904 */
[----:B-1----:R-:W4:Y:S04]  /*f7800*/  LDL.LU R185, [R1+0xe1c] ;  /* 0x000e1c0001b97983 */ /* 0x002f280000300800 */
[----:B--2---:R1:W-:Y:S04]  /*f7810*/  @P3 STG.E [R180.64], R187 ;  /* 0x000000bbb4003986 */ /* 0x0043e8000c101904 */
[----:B-1----:R-:W2:Y:S01]  /*f7820*/  LDL.LU R187, [R1+0xa5c] ;  /* 0x000a5c0001bb7983 */ /* 0x002ea20000300800 */
[----:B------:R-:W-:Y:S01]  /*f7830*/  ISETP.LT.AND P5, PT, R111, c[0x0][0x178], !P4 ;  /* 0x00005e006f007a0c */ /* 0x000fe200067a1270 */
[----:B------:R-:W-:-:S02]  /*f7840*/  ISETP.LT.AND P4, PT, R186, c[0x0][0x178], !P4 ;  /* 0x00005e00ba007a0c */ /* 0x000fc40006781270 */
[----:B------:R-:W-:Y:S01]  /*f7850*/  IMAD.WIDE R178, R3, 0x4, R6 ;  /* 0x0000000403b27825 */ /* 0x000fe200078e0206 */
[----:B------:R-:W-:Y:S02]  /*f7860*/  ISETP.LT.AND P0, PT, R150, c[0x0][0x178], !P1 ;  /* 0x00005e0096007a0c */ /* 0x000fe40004f01270 */
[----:B------:R-:W-:Y:S01]  /*f7870*/  ISETP.LT.AND P3, PT, R151, c[0x0][0x178], !P1 ;  /* 0x00005e0097007a0c */ /* 0x000fe20004f61270 */
[----:B------:R-:W-:Y:S01]  /*f7880*/  IMAD.WIDE R176, R3, 0x4, R4 ;  /* 0x0000000403b07825 */ /* 0x000fe200078e0204 */
[----:B------:R-:W-:-:S03]  /*f7890*/  ISETP.LT.AND P6, PT, R111, c[0x0][0x178], !P1 ;  /* 0x00005e006f007a0c */ /* 0x000fc60004fc1270 */
[----:B------:R-:W-:Y:S02]  /*f78a0*/  ISETP.LT.AND P1, PT, R186, c[0x0][0x178], !P1 ;  /* 0x00005e00ba007a0c */ /* 0x000fe40004f21270 */
[----:B------:R1:W-:Y:S01]  /*f78b0*/  @P5 STG.E [R178.64], R243 ;  /* 0x000000f3b2005986 */ /* 0x0003e2000c101904 */
[----:B---3--:R3:W-:Y:S01]  /*f78c0*/  @P4 STG.E [R176.64], R247 ;  /* 0x000000f7b0004986 */ /* 0x0087e2000c101904 */
[----:B------:R-:W-:Y:S02]  /*f78d0*/  ISETP.LT.AND P4, PT, R150, c[0x0][0x178], !P2 ;  /* 0x00005e0096007a0c */ /* 0x000fe40005781270 */
[----:B-1----:R-:W-:Y:S01]  /*f78e0*/  IADD3 R178, R3, c[0x0][0x198], RZ ;  /* 0x0000660003b27a10 */ /* 0x002fe20007ffe0ff */
[----:B------:R-:W2:Y:S01]  /*f78f0*/  LDL.LU R243, [R1+0x50c] ;  /* 0x00050c0001f37983 */ /* 0x000ea20000300800 */
[----:B------:R-:W2:Y:S02]  /*f7900*/  LDL.LU R246, [R1+0x1db8] ;  /* 0x001db80001f67983 */ /* 0x000ea40000300800 */
[----:B------:R-:W2:Y:S02]  /*f7910*/  LDL.LU R184, [R1+0x13e8] ;  /* 0x0013e80001b87983 */ /* 0x000ea40000300800 */
[----:B------:R-:W2:Y:S02]  /*f7920*/  LDL.LU R250, [R1+0xc48] ;  /* 0x000c480001fa7983 */ /* 0x000ea40000300800 */
[----:B------:R-:W-:-:S04]  /*f7930*/  IMAD.WIDE R2, R178, 0x4, R174 ;  /* 0x00000004b2027825 */ /* 0x000fc800078e02ae */
[--C-:B---3--:R-:W-:Y:S01]  /*f7940*/  IMAD.WIDE R176, R178, 0x4, R172.reuse ;  /* 0x00000004b2b07825 */ /* 0x108fe200078e02ac */
[----:B------:R-:W-:Y:S02]  /*f7950*/  IADD3 R179, R252, 0x1b4, RZ ;  /* 0x000001b4fcb37810 */ /* 0x000fe40007ffe0ff */
[----:B------:R-:W-:Y:S02]  /*f7960*/  IADD3 R182, R178, c[0x0][0x198], RZ ;  /* 0x00006600b2b67a10 */ /* 0x000fe40007ffe0ff */
[----:B------:R-:W-:Y:S01]  /*f7970*/  ISETP.LT.AND P5, PT, R151, c[0x0][0x178], !P2 ;  /* 0x00005e0097007a0c */ /* 0x000fe200057a1270 */
[----:B------:R1:W-:Y:S01]  /*f7980*/  @P0 STG.E [R2.64], R245 ;  /* 0x000000f502000986 */ /* 0x0003e2000c101904 */
[----:B------:R3:W-:Y:S01]  /*f7990*/  @P3 STG.E [R176.64], R244 ;  /* 0x000000f4b0003986 */ /* 0x0007e2000c101904 */
[----:B------:R-:W-:Y:S02]  /*f79a0*/  ISETP.LT.AND P3, PT, R111, c[0x0][0x178], !P2 ;  /* 0x00005e006f007a0c */ /* 0x000fe40005761270 */
[----:B------:R-:W-:Y:S01]  /*f79b0*/  ISETP.GE.AND P0, PT, R179, c[0x0][0x17c], PT ;  /* 0x00005f00b3007a0c */ /* 0x000fe20003f06270 */
[----:B------:R-:W-:-:S04]  /*f79c0*/  IMAD.WIDE R180, R182, 0x4, R172 ;  /* 0x00000004b6b47825 */ /* 0x000fc800078e02ac */
[----:B-1----:R-:W-:-:S04]  /*f79d0*/  IMAD.WIDE R2, R178, 0x4, R6 ;  /* 0x00000004b2027825 */ /* 0x002fc800078e0206 */
[----:B---3--:R-:W-:-:S04]  /*f79e0*/  IMAD.WIDE R176, R178, 0x4, R4 ;  /* 0x00000004b2b07825 */ /* 0x008fc800078e0204 */
[C---:B------:R-:W-:Y:S01]  /*f79f0*/  IMAD.WIDE R178, R182.reuse, 0x4, R174 ;  /* 0x00000004b6b27825 */ /* 0x040fe200078e02ae */
[----:B------:R1:W-:Y:S03]  /*f7a00*/  @P6 STG.E [R2.64], R251 ;  /* 0x000000fb02006986 */ /* 0x0003e6000c101904 */
[----:B------:R3:W-:Y:S02]  /*f7a10*/  @P1 STG.E [R176.64], R249 ;  /* 0x000000f9b0001986 */ /* 0x0007e4000c101904 */
[----:B------:R3:W-:Y:S01]  /*f7a20*/  @P4 STG.E [R178.64], R248 ;  /* 0x000000f8b2004986 */ /* 0x0007e2000c101904 */
[----:B----4-:R4:W-:Y:S01]  /*f7a30*/  @P5 STG.E [R180.64], R185 ;  /* 0x000000b9b4005986 */ /* 0x0109e2000c101904 */
[----:B-1----:R-:W-:-:S03]  /*f7a40*/  IMAD.WIDE R2, R182, 0x4, R6 ;  /* 0x00000004b6027825 */ /* 0x002fc600078e0206 */
[----:B---3--:R-:W3:Y:S01]  /*f7a50*/  LDL.LU R249, [R1+0x808] ;  /* 0x0008080001f97983 */ /* 0x008ee20000300800 */
[----:B------:R-:W3:Y:S02]  /*f7a60*/  LDL.LU R248, [R1+0x1dbc] ;  /* 0x001dbc0001f87983 */ /* 0x000ee40000300800 */
[----:B----4-:R-:W4:Y:S01]  /*f7a70*/  LDL.LU R185, [R1+0x13ec] ;  /* 0x0013ec0001b97983 */ /* 0x010f220000300800 */
[----:B--2---:R1:W-:Y:S04]  /*f7a80*/  @P3 STG.E [R2.64], R187 ;  /* 0x000000bb02003986 */ /* 0x0043e8000c101904 */
[----:B-1----:R-:W2:Y:S01]  /*f7a90*/  LDL.LU R187, [R1+0xc4c] ;  /* 0x000c4c0001bb7983 */ /* 0x002ea20000300800 */
[----:B------:R-:W-:Y:S02]  /*f7aa0*/  ISETP.LT.AND P2, PT, R186, c[0x0][0x178], !P2 ;  /* 0x00005e00ba007a0c */ /* 0x000fe40005741270 */
[----:B------:R-:W-:-:S02]  /*f7ab0*/  ISETP.LT.AND P6, PT, R150, c[0x0][0x178], !P0 ;  /* 0x00005e0096007a0c */ /* 0x000fc400047c1270 */
[----:B------:R-:W-:Y:S02]  /*f7ac0*/  ISETP.LT.AND P4, PT, R151, c[0x0][0x178], !P0 ;  /* 0x00005e0097007a0c */ /* 0x000fe40004781270 */
[----:B------:R-:W-:Y:S02]  /*f7ad0*/  IADD3 R176, R252, 0x1b5, RZ ;  /* 0x000001b5fcb07810 */ /* 0x000fe40007ffe0ff */
[----:B------:R-:W-:Y:S02]  /*f7ae0*/  IADD3 R183, R182, c[0x0][0x198], RZ ;  /* 0x00006600b6b77a10 */ /* 0x000fe40007ffe0ff */
[----:B------:R-:W-:Y:S02]  /*f7af0*/  ISETP.LT.AND P5, PT, R111, c[0x0][0x178], !P0 ;  /* 0x00005e006f007a0c */ /* 0x000fe400047a1270 */
[----:B------:R-:W-:Y:S01]  /*f7b00*/  IADD3 R178, R252, 0x1b6, RZ ;  /* 0x000001b6fcb27810 */ /* 0x000fe20007ffe0ff */
[----:B------:R-:W-:Y:S01]  /*f7b10*/  IMAD.WIDE R2, R182, 0x4, R4 ;  /* 0x00000004b6027825 */ /* 0x000fe200078e0204 */
[----:B------:R-:W-:-:S03]  /*f7b20*/  ISETP.GE.AND P1, PT, R176, c[0x0][0x17c], PT ;  /* 0x00005f00b0007a0c */ /* 0x000fc60003f26270 */
[----:B------:R-:W-:Y:S01]  /*f7b30*/  IMAD.WIDE R176, R183, 0x4, R174 ;  /* 0x00000004b7b07825 */ /* 0x000fe200078e02ae */
[----:B------:R-:W-:-:S03]  /*f7b40*/  ISETP.GE.AND P3, PT, R178, c[0x0][0x17c], PT ;  /* 0x00005f00b2007a0c */ /* 0x000fc60003f66270 */
[----:B------:R-:W-:-:S04]  /*f7b50*/  IMAD.WIDE R178, R183, 0x4, R172 ;  /* 0x00000004b7b27825 */ /* 0x000fc800078e02ac */
[----:B------:R-:W-:Y:S01]  /*f7b60*/  IMAD.WIDE R180, R183, 0x4, R6 ;  /* 0x00000004b7b47825 */ /* 0x000fe200078e0206 */
[----:B------:R1:W-:Y:S03]  /*f7b70*/  @P2 STG.E [R2.64], R243 ;  /* 0x000000f302002986 */ /* 0x0003e6000c101904 */
[----:B------:R-:W-:Y:S01]  /*f7b80*/  @P6 STG.E [R176.64], R246 ;  /* 0x000000f6b0006986 */ /* 0x000fe2000c101904 */
[----:B------:R-:W-:Y:S01]  /*f7b90*/  ISETP.LT.AND P0, PT, R186, c[0x0][0x178], !P0 ;  /* 0x00005e00ba007a0c */ /* 0x000fe20004701270 */
[----:B------:R-:W-:Y:S01]  /*f7ba0*/  @P4 STG.E [R178.64], R184 ;  /* 0x000000b8b2004986 */ /* 0x000fe2000c101904 */
[----:B------:R-:W-:Y:S01]  /*f7bb0*/  ISETP.LT.AND P4, PT, R150, c[0x0][0x178], !P1 ;  /* 0x00005e0096007a0c */ /* 0x000fe20004f81270 */
[----:B------:R1:W-:Y:S04]  /*f7bc0*/  @P5 STG.E [R180.64], R250 ;  /* 0x000000fab4005986 */ /* 0x0003e8000c101904 */
[----:B-1----:R-:W2:Y:S01]  /*f7bd0*/  LDL.LU R243, [R1+0x80c] ;  /* 0x00080c0001f37983 */ /* 0x002ea20000300800 */
[----:B------:R-:W2:Y:S01]  /*f7be0*/  LDL.LU R245, [R1+0x1dd8] ;  /* 0x001dd80001f57983 */ /* 0x000ea20000300800 */
[----:B------:R-:W-:Y:S01]  /*f7bf0*/  ISETP.LT.AND P5, PT, R151, c[0x0][0x178], !P1 ;  /* 0x00005e0097007a0c */ /* 0x000fe20004fa1270 */
[----:B------:R-:W2:Y:S01]  /*f7c00*/  LDL.LU R244, [R1+0x17b8] ;  /* 0x0017b80001f47983 */ /* 0x000ea20000300800 */
[----:B------:R-:W-:-:S02]  /*f7c10*/  ISETP.LT.AND P2, PT, R111, c[0x0][0x178], !P1 ;  /* 0x00005e006f007a0c */ /* 0x000fc40004f41270 */
[C---:B------:R-:W-:Y:S01]  /*f7c20*/  IADD3 R181, R183.reuse, c[0x0][0x198], RZ ;  /* 0x00006600b7b57a10 */ /* 0x040fe20007ffe0ff */
[----:B------:R-:W-:Y:S01]  /*f7c30*/  IMAD.WIDE R2, R183, 0x4, R4 ;  /* 0x00000004b7027825 */ /* 0x000fe200078e0204 */
[----:B------:R-:W2:Y:S03]  /*f7c40*/  LDL.LU R251, [R1+0x13d8] ;  /* 0x0013d80001fb7983 */ /* 0x000ea60000300800 */
[----:B------:R-:W2:Y:S02]  /*f7c50*/  LDL.LU R250, [R1+0xc38] ;  /* 0x000c380001fa7983 */ /* 0x000ea40000300800 */
[----:B------:R-:W-:-:S04]  /*f7c60*/  IMAD.WIDE R176, R181, 0x4, R174 ;  /* 0x00000004b5b07825 */ /* 0x000fc800078e02ae */
[C---:B------:R-:W-:Y:S01]  /*f7c70*/  IMAD.WIDE R178, R181.reuse, 0x4, R172 ;  /* 0x00000004b5b27825 */ /* 0x040fe200078e02ac */
[----:B---3--:R1:W-:Y:S03]  /*f7c80*/  @P0 STG.E [R2.64], R249 ;  /* 0x000000f902000986 */ /* 0x0083e6000c101904 */
[----:B------:R3:W-:Y:S01]  /*f7c90*/  @P4 STG.E [R176.64], R248 ;  /* 0x000000f8b0004986 */ /* 0x0007e2000c101904 */
[----:B----4-:R4:W-:Y:S01]  /*f7ca0*/  @P5 STG.E [R178.64], R185 ;  /* 0x000000b9b2005986 */ /* 0x0109e2000c101904 */
[----:B-1----:R-:W-:-:S03]  /*f7cb0*/  IMAD.WIDE R2, R181, 0x4, R6 ;  /* 0x00000004b5027825 */ /* 0x002fc600078e0206 */
[----:B---3--:R-:W3:Y:S01]  /*f7cc0*/  LDL.LU R248, [R1+0x1ddc] ;  /* 0x001ddc0001f87983 */ /* 0x008ee20000300800 */
[----:B----4-:R-:W4:Y:S03]  /*f7cd0*/  LDL.LU R185, [R1+0x17bc] ;  /* 0x0017bc0001b97983 */ /* 0x010f260000300800 */
[----:B--2---:R1:W-:Y:S04]  /*f7ce0*/  @P2 STG.E [R2.64], R187 ;  /* 0x000000bb02002986 */ /* 0x0043e8000c101904 */
[----:B-1----:R-:W2:Y:S01]  /*f7cf0*/  LDL.LU R187, [R1+0x13dc] ;  /* 0x0013dc0001bb7983 */ /* 0x002ea20000300800 */
[----:B------:R-:W-:Y:S02]  /*f7d00*/  IADD3 R180, R252, 0x1b7, RZ ;  /* 0x000001b7fcb47810 */ /* 0x000fe40007ffe0ff */
[----:B------:R-:W-:-:S02]  /*f7d10*/  ISETP.LT.AND P1, PT, R186, c[0x0][0x178], !P1 ;  /* 0x00005e00ba007a0c */ /* 0x000fc40004f21270 */
[----:B------:R-:W-:Y:S01]  /*f7d20*/  ISETP.LT.AND P6, PT, R150, c[0x0][0x178], !P3 ;  /* 0x00005e0096007a0c */ /* 0x000fe20005fc1270 */
[----:B------:R-:W-:Y:S01]  /*f7d30*/  IMAD.WIDE R176, R181, 0x4, R4 ;  /* 0x00000004b5b07825 */ /* 0x000fe200078e0204 */
[----:B------:R-:W-:-:S03]  /*f7d40*/  ISETP.GE.AND P0, PT, R180, c[0x0][0x17c], PT ;  /* 0x00005f00b4007a0c */ /* 0x000fc60003f06270 */
[----:B------:R-:W-:Y:S01]  /*f7d50*/  IADD3 R180, R181, c[0x0][0x198], RZ ;  /* 0x00006600b5b47a10 */ /* 0x000fe20007ffe0ff */
[----:B------:R-:W-:Y:S02]  /*f7d60*/  ISETP.LT.AND P5, PT, R151, c[0x0][0x178], !P3 ;  /* 0x00005e0097007a0c */ /* 0x000fe40005fa1270 */
[----:B------:R-:W-:Y:S01]  /*f7d70*/  ISETP.LT.AND P4, PT, R111, c[0x0][0x178], !P3 ;  /* 0x00005e006f007a0c */ /* 0x000fe20005f81270 */
[----:B------:R-:W2:Y:S01]  /*f7d80*/  LDL.LU R249, [R1+0xc3c] ;  /* 0x000c3c0001f97983 */ /* 0x000ea20000300800 */
[----:B------:R-:W-:Y:S01]  /*f7d90*/  IMAD.WIDE R178, R180, 0x4, R174 ;  /* 0x00000004b4b27825 */ /* 0x000fe200078e02ae */
[----:B------:R-:W-:Y:S02]  /*f7da0*/  ISETP.LT.AND P3, PT, R186, c[0x0][0x178], !P3 ;  /* 0x00005e00ba007a0c */ /* 0x000fe40005f61270 */
[----:B------:R1:W-:Y:S02]  /*f7db0*/  @P1 STG.E [R176.64], R243 ;  /* 0x000000f3b0001986 */ /* 0x0003e4000c101904 */
[----:B------:R1:W-:Y:S01]  /*f7dc0*/  @P6 STG.E [R178.64], R245 ;  /* 0x000000f5b2006986 */ /* 0x0003e2000c101904 */
[----:B------:R-:W-:Y:S01]  /*f7dd0*/  ISETP.LT.AND P6, PT, R150, c[0x0][0x178], !P0 ;  /* 0x00005e0096007a0c */ /* 0x000fe200047c1270 */
[----:B------:R-:W-:Y:S01]  /*f7de0*/  IMAD.WIDE R2, R180, 0x4, R6 ;  /* 0x00000004b4027825 */ /* 0x000fe200078e0206 */
[----:B------:R-:W-:Y:S01]  /*f7df0*/  ISETP.LT.AND P2, PT, R151, c[0x0][0x178], !P0 ;  /* 0x00005e0097007a0c */ /* 0x000fe20004741270 */
[----:B-1----:R-:W2:Y:S01]  /*f7e00*/  LDL.LU R243, [R1+0x1e08] ;  /* 0x001e080001f37983 */ /* 0x002ea20000300800 */
[----:B------:R-:W-:Y:S01]  /*f7e10*/  IADD3 R178, R252, 0x1b8, RZ ;  /* 0x000001b8fcb27810 */ /* 0x000fe20007ffe0ff */
[----:B------:R-:W-:-:S04]  /*f7e20*/  IMAD.WIDE R176, R180, 0x4, R172 ;  /* 0x00000004b4b07825 */ /* 0x000fc800078e02ac */
[----:B------:R-:W2:Y:S01]  /*f7e30*/  LDL.LU R183, [R1+0x1dc8] ;  /* 0x001dc80001b77983 */ /* 0x000ea20000300800 */
[----:B------:R-:W2:Y:S01]  /*f7e40*/  LDL.LU R246, [R1+0x1788] ;  /* 0x0017880001f67983 */ /* 0x000ea20000300800 */
[----:B------:R-:W-:Y:S01]  /*f7e50*/  ISETP.GE.AND P1, PT, R178, c[0x0][0x17c], PT ;  /* 0x00005f00b2007a0c */ /* 0x000fe20003f26270 */
[C---:B------:R-:W-:Y:S02]  /*f7e60*/  IADD3 R178, R180.reuse, c[0x0][0x198], RZ ;  /* 0x00006600b4b27a10 */ /* 0x040fe40007ffe0ff */
[----:B------:R1:W-:Y:S01]  /*f7e70*/  @P5 STG.E [R176.64], R244 ;  /* 0x000000f4b0005986 */ /* 0x0003e2000c101904 */
[----:B------:R-:W-:Y:S01]  /*f7e80*/  ISETP.LT.AND P5, PT, R111, c[0x0][0x178], !P0 ;  /* 0x00005e006f007a0c */ /* 0x000fe200047a1270 */
[----:B------:R1:W-:Y:S02]  /*f7e90*/  @P4 STG.E [R2.64], R251 ;  /* 0x000000fb02004986 */ /* 0x0003e4000c101904 */
[----:B------:R-:W-:-:S05]  /*f7ea0*/  IMAD.WIDE R180, R180, 0x4, R4 ;  /* 0x00000004b4b47825 */ /* 0x000fca00078e0204 */
[----:B------:R-:W-:Y:S04]  /*f7eb0*/  @P3 STG.E [R180.64], R250 ;  /* 0x000000fab4003986 */ /* 0x000fe8000c101904 */
[----:B-1----:R-:W2:Y:S01]  /*f7ec0*/  LDL.LU R244, [R1+0xe28] ;  /* 0x000e280001f47983 */ /* 0x002ea20000300800 */
[----:B------:R-:W-:-:S04]  /*f7ed0*/  IMAD.WIDE R2, R178, 0x4, R174 ;  /* 0x00000004b2027825 */ /* 0x000fc800078e02ae */
[C---:B------:R-:W-:Y:S01]  /*f7ee0*/  IMAD.WIDE R176, R178.reuse, 0x4, R172 ;  /* 0x00000004b2b07825 */ /* 0x040fe200078e02ac */
[----:B---3--:R1:W-:Y:S04]  /*f7ef0*/  @P6 STG.E [R2.64], R248 ;  /* 0x000000f802006986 */ /* 0x0083e8000c101904 */
[----:B----4-:R-:W-:Y:S02]  /*f7f00*/  @P2 STG.E [R176.64], R185 ;  /* 0x000000b9b0002986 */ /* 0x010fe4000c101904 */
[----:B-1----:R-:W-:-:S05]  /*f7f10*/  IMAD.WIDE R2, R178, 0x4, R6 ;  /* 0x00000004b2027825 */ /* 0x002fca00078e0206 */
[----:B--2---:R1:W-:Y:S04]  /*f7f20*/  @P5 STG.E [R2.64], R187 ;  /* 0x000000bb02005986 */ /* 0x0043e8000c101904 */
[----:B-1----:R-:W2:Y:S01]  /*f7f30*/  LDL.LU R187, [R1+0x1e0c] ;  /* 0x001e0c0001bb7983 */ /* 0x002ea20000300800 */
[----:B------:R-:W3:Y:S02]  /*f7f40*/  LDL.LU R251, [R1+0x1dcc] ;  /* 0x001dcc0001fb7983 */ /* 0x000ee40000300800 */
[----:B------:R-:W4:Y:S01]  /*f7f50*/  LDL.LU R248, [R1+0x178c] ;  /* 0x00178c0001f87983 */ /* 0x000f220000300800 */
[----:B------:R-:W-:Y:S02]  /*f7f60*/  ISETP.LT.AND P0, PT, R186, c[0x0][0x178], !P0 ;  /* 0x00005e00ba007a0c */ /* 0x000fe40004701270 */
[----:B------:R-:W-:-:S02]  /*f7f70*/  ISETP.LT.AND P6, PT, R150, c[0x0][0x178], !P1 ;  /* 0x00005e0096007a0c */ /* 0x000fc40004fc1270 */
[----:B------:R-:W-:Y:S02]  /*f7f80*/  ISETP.LT.AND P3, PT, R151, c[0x0][0x178], !P1 ;  /* 0x00005e0097007a0c */ /* 0x000fe40004f61270 */
[----:B------:R-:W-:Y:S02]  /*f7f90*/  ISETP.LT.AND P2, PT, R111, c[0x0][0x178], !P1 ;  /* 0x00005e006f007a0c */ /* 0x000fe40004f41270 */
[----:B------:R-:W-:Y:S02]  /*f7fa0*/  IADD3 R182, R178, c[0x0][0x198], RZ ;  /* 0x00006600b2b67a10 */ /* 0x000fe40007ffe0ff */
[C---:B------:R-:W-:Y:S02]  /*f7fb0*/  IADD3 R176, R252.reuse, 0x1ba, RZ ;  /* 0x000001bafcb07810 */ /* 0x040fe40007ffe0ff */
[----:B------:R-:W-:Y:S01]  /*f7fc0*/  IADD3 R179, R252, 0x1b9, RZ ;  /* 0x000001b9fcb37810 */ /* 0x000fe20007ffe0ff */
[----:B------:R-:W-:-:S04]  /*f7fd0*/  IMAD.WIDE R180, R178, 0x4, R4 ;  /* 0x00000004b2b47825 */ /* 0x000fc800078e0204 */
[----:B------:R-:W-:Y:S01]  /*f7fe0*/  IMAD.WIDE R2, R182, 0x4, R174 ;  /* 0x00000004b6027825 */ /* 0x000fe200078e02ae */
[----:B------:R-:W-:Y:S02]  /*f7ff0*/  ISETP.GE.AND P5, PT, R176, c[0x0][0x17c], PT ;  /* 0x00005f00b0007a0c */ /* 0x000fe40003fa6270 */
[----:B------:R-:W-:Y:S01]  /*f8000*/  ISETP.GE.AND P4, PT, R179, c[0x0][0x17c], PT ;  /* 0x00005f00b3007a0c */ /* 0x000fe20003f86270 */
[----:B------:R-:W-:-:S04]  /*f8010*/  IMAD.WIDE R176, R182, 0x4, R172 ;  /* 0x00000004b6b07825 */ /* 0x000fc800078e02ac */
[----:B------:R-:W-:Y:S01]  /*f8020*/  IMAD.WIDE R178, R182, 0x4, R6 ;  /* 0x00000004b6b27825 */ /* 0x000fe200078e0206 */
[----:B------:R1:W-:Y:S03]  /*f8030*/  @P0 STG.E [R180.64], R249 ;  /* 0x000000f9b4000986 */ /* 0x0003e6000c101904 */
[----:B------:R1:W-:Y:S01]  /*f8040*/  @P6 STG.E [R2.64], R243 ;  /* 0x000000f302006986 */ /* 0x0003e2000c101904 */
[----:B------:R-:W4:Y:S01]  /*f8050*/  LDL.LU R185, [R1+0xe2c] ;  /* 0x000e2c0001b97983 */ /* 0x000f220000300800 */
[----:B------:R-:W-:Y:S01]  /*f8060*/  @P3 STG.E [R176.64], R183 ;  /* 0x000000b7b0003986 */ /* 0x000fe2000c101904 */
[----:B------:R-:W-:Y:S01]  /*f8070*/  ISETP.LT.AND P1, PT, R186, c[0x0][0x178], !P1 ;  /* 0x00005e00ba007a0c */ /* 0x000fe20004f21270 */
[----:B------:R-:W4:Y:S01]  /*f8080*/  LDL.LU R247, [R1+0x1e98] ;  /* 0x001e980001f77983 */ /* 0x000f220000300800 */
[----:B------:R1:W-:Y:S01]  /*f8090*/  @P2 STG.E [R178.64], R246 ;  /* 0x000000f6b2002986 */ /* 0x0003e2000c101904 */
[----:B------:R-:W-:-:S03]  /*f80a0*/  ISETP.LT.AND P2, PT, R150, c[0x0][0x178], !P4 ;  /* 0x00005e0096007a0c */ /* 0x000fc60006741270 */
[----:B------:R-:W4:Y:S01]  /*f80b0*/  LDL.LU R184, [R1+0x1df8] ;  /* 0x001df80001b87983 */ /* 0x000f220000300800 */
[----:B------:R-:W4:Y:S02]  /*f80c0*/  LDL.LU R245, [R1+0x1ad8] ;  /* 0x001ad80001f57983 */ /* 0x000f240000300800 */
[----:B------:R-:W4:Y:S02]  /*f80d0*/  LDL.LU R250, [R1+0xfd8] ;  /* 0x000fd80001fa7983 */ /* 0x000f240000300800 */
[C---:B-1----:R-:W-:Y:S01]  /*f80e0*/  IMAD.WIDE R180, R182.reuse, 0x4, R4 ;  /* 0x00000004b6b47825 */ /* 0x042fe200078e0204 */
[----:B------:R-:W-:Y:S01]  /*f80f0*/  IADD3 R182, R182, c[0x0][0x198], RZ ;  /* 0x00006600b6b67a10 */ /* 0x000fe20007ffe0ff */
[----:B------:R-:W4:Y:S02]  /*f8100*/  LDL.LU R249, [R1+0x1e9c] ;  /* 0x001e9c0001f97983 */ /* 0x000f240000300800 */
[----:B------:R-:W4:Y:S02]  /*f8110*/  LDL.LU R243, [R1+0x448c] ;  /* 0x00448c0001f37983 */ /* 0x000f240000300800 */
[----:B------:R-:W-:Y:S01]  /*f8120*/  IMAD.WIDE R178, R182, 0x4, R174 ;  /* 0x00000004b6b27825 */ /* 0x000fe200078e02ae */
[----:B------:R-:W-:Y:S01]  /*f8130*/  @P1 STG.E [R180.64], R244 ;  /* 0x000000f4b4001986 */ /* 0x000fe2000c101904 */
[----:B------:R-:W-:-:S02]  /*f8140*/  ISETP.LT.AND P3, PT, R151, c[0x0][0x178], !P4 ;  /* 0x00005e0097007a0c */ /* 0x000fc40006761270 */
[----:B------:R-:W-:Y:S02]  /*f8150*/  ISETP.LT.AND P1, PT, R111, c[0x0][0x178], !P4 ;  /* 0x00005e006f007a0c */ /* 0x000fe40006721270 */
[----:B------:R-:W-:Y:S01]  /*f8160*/  IADD3 R2, R252, 0x1bb, RZ ;  /* 0x000001bbfc027810 */ /* 0x000fe20007ffe0ff */
[----:B------:R-:W-:-:S03]  /*f8170*/  IMAD.WIDE R176, R182, 0x4, R6 ;  /* 0x00000004b6b07825 */ /* 0x000fc600078e0206 */
[----:B------:R-:W-:Y:S01]  /*f8180*/  ISETP.GE.AND P0, PT, R2, c[0x0][0x17c], PT ;  /* 0x00005f0002007a0c */ /* 0x000fe20003f06270 */
[----:B------:R-:W-:Y:S01]  /*f8190*/  IMAD.WIDE R2, R182, 0x4, R172 ;  /* 0x00000004b6027825 */ /* 0x000fe200078e02ac */
[----:B--2---:R1:W-:Y:S04]  /*f81a0*/  @P2 STG.E [R178.64], R187 ;  /* 0x000000bbb2002986 */ /* 0x0043e8000c101904 */
[----:B-1----:R-:W2:Y:S01]  /*f81b0*/  LDL.LU R187, [R1+0x1dfc] ;  /* 0x001dfc0001bb7983 */ /* 0x002ea20000300800 */
[----:B---3--:R-:W-:Y:S02]  /*f81c0*/  @P3 STG.E [R2.64], R251 ;  /* 0x000000fb02003986 */ /* 0x008fe4000c101904 */
[----:B----4-:R1:W-:Y:S02]  /*f81d0*/  @P1 STG.E [R176.64], R248 ;  /* 0x000000f8b0001986 */ /* 0x0103e4000c101904 */
[----:B-1----:R-:W3:Y:S01]  /*f81e0*/  LDL.LU R248, [R1+0x1adc] ;  /* 0x001adc0001f87983 */ /* 0x002ee20000300800 */
[----:B------:R-:W-:-:S02]  /*f81f0*/  ISETP.LT.AND P4, PT, R186, c[0x0][0x178], !P4 ;  /* 0x00005e00ba007a0c */ /* 0x000fc40006781270 */
[----:B------:R-:W-:Y:S02]  /*f8200*/  ISETP.LT.AND P6, PT, R150, c[0x0][0x178], !P5 ;  /* 0x00005e0096007a0c */ /* 0x000fe40006fc1270 */
[C---:B------:R-:W-:Y:S01]  /*f8210*/  IADD3 R180, R182.reuse, c[0x0][0x198], RZ ;  /* 0x00006600b6b47a10 */ /* 0x040fe20007ffe0ff */
[----:B------:R-:W-:Y:S01]  /*f8220*/  IMAD.WIDE R178, R182, 0x4, R4 ;  /* 0x00000004b6b27825 */ /* 0x000fe200078e0204 */
[----:B------:R-:W-:Y:S02]  /*f8230*/  ISETP.LT.AND P1, PT, R151, c[0x0][0x178], !P5 ;  /* 0x00005e0097007a0c */ /* 0x000fe40006f21270 */
[----:B------:R-:W-:Y:S01]  /*f8240*/  ISETP.LT.AND P3, PT, R111, c[0x0][0x178], !P5 ;  /* 0x00005e006f007a0c */ /* 0x000fe20006f61270 */
[----:B------:R-:W-:Y:S01]  /*f8250*/  IMAD.WIDE R2, R180, 0x4, R174 ;  /* 0x00000004b4027825 */ /* 0x000fe200078e02ae */
[----:B------:R-:W-:-:S03]  /*f8260*/  ISETP.LT.AND P5, PT, R186, c[0x0][0x178], !P5 ;  /* 0x00005e00ba007a0c */ /* 0x000fc60006fa1270 */
[----:B------:R-:W-:Y:S01]  /*f8270*/  IMAD.WIDE R176, R180, 0x4, R172 ;  /* 0x00000004b4b07825 */ /* 0x000fe200078e02ac */
[----:B------:R1:W-:Y:S03]  /*f8280*/  @P4 STG.E [R178.64], R185 ;  /* 0x000000b9b2004986 */ /* 0x0003e6000c101904 */
[----:B------:R4:W-:Y:S01]  /*f8290*/  @P6 STG.E [R2.64], R247 ;  /* 0x000000f702006986 */ /* 0x0009e2000c101904 */
[----:B------:R-:W-:Y:S02]  /*f82a0*/  ISETP.LT.AND P6, PT, R150, c[0x0][0x178], !P0 ;  /* 0x00005e0096007a0c */ /* 0x000fe400047c1270 */
[----:B------:R-:W-:Y:S01]  /*f82b0*/  ISETP.LT.AND P4, PT, R151, c[0x0][0x178], !P0 ;  /* 0x00005e0097007a0c */ /* 0x000fe20004781270 */
[----:B------:R4:W-:Y:S04]  /*f82c0*/  @P1 STG.E [R176.64], R184 ;  /* 0x000000b8b0001986 */ /* 0x0009e8000c101904 */
[----:B-1----:R-:W3:Y:S01]  /*f82d0*/  LDL.LU R185, [R1+0xfdc] ;  /* 0x000fdc0001b97983 */ /* 0x002ee20000300800 */
[C---:B------:R-:W-:Y:S01]  /*f82e0*/  IADD3 R178, R180.reuse, c[0x0][0x198], RZ ;  /* 0x00006600b4b27a10 */ /* 0x040fe20007ffe0ff */
[----:B----4-:R-:W-:-:S04]  /*f82f0*/  IMAD.WIDE R2, R180, 0x4, R6 ;  /* 0x00000004b4027825 */ /* 0x010fc800078e0206 */
[----:B------:R-:W-:-:S04]  /*f8300*/  IMAD.WIDE R180, R180, 0x4, R4 ;  /* 0x00000004b4b47825 */ /* 0x000fc800078e0204 */
[C---:B------:R-:W-:Y:S01]  /*f8310*/  IMAD.WIDE R176, R178.reuse, 0x4, R174 ;  /* 0x00000004b2b07825 */ /* 0x040fe200078e02ae */
[----:B------:R-:W4:Y:S04]  /*f8320*/  LDL.LU R246, [R1+0x1eb8] ;  /* 0x001eb80001f67983 */ /* 0x000f280000300800 */
[----:B------:R1:W-:Y:S01]  /*f8330*/  @P3 STG.E [R2.64], R245 ;  /* 0x000000f502003986 */ /* 0x0003e2000c101904 */
[----:B------:R-:W4:Y:S02]  /*f8340*/  LDL.LU R244, [R1+0x1e68] ;  /* 0x001e680001f47983 */ /* 0x000f240000300800 */
[----:B------:R1:W-:Y:S02]  /*f8350*/  @P5 STG.E [R180.64], R250 ;  /* 0x000000fab4005986 */ /* 0x0003e4000c101904 */
[----:B------:R-:W4:Y:S01]  /*f8360*/  LDL.LU R251, [R1+0x1de8] ;  /* 0x001de80001fb7983 */ /* 0x000f220000300800 */
[----:B------:R-:W-:Y:S01]  /*f8370*/  @P6 STG.E [R176.64], R249 ;  /* 0x000000f9b0006986 */ /* 0x000fe2000c101904 */
[----:B-1----:R-:W-:-:S03]  /*f8380*/  IMAD.WIDE R2, R178, 0x4, R172 ;  /* 0x00000004b2027825 */ /* 0x002fc600078e02ac */
[----:B------:R-:W4:Y:S01]  /*f8390*/  LDL.LU R250, [R1+0xfe8] ;  /* 0x000fe80001fa7983 */ /* 0x000f220000300800 */
[----:B------:R-:W-:-:S03]  /*f83a0*/  ISETP.LT.AND P5, PT, R111, c[0x0][0x178], !P0 ;  /* 0x00005e006f007a0c */ /* 0x000fc600047a1270 */
[----:B--2---:R1:W-:Y:S04]  /*f83b0*/  @P4 STG.E [R2.64], R187 ;  /* 0x000000bb02004986 */ /* 0x0043e8000c101904 */
[----:B-1----:R-:W2:Y:S01]  /*f83c0*/  LDL.LU R187, [R1+0x1ebc] ;  /* 0x001ebc0001bb7983 */ /* 0x002ea20000300800 */
[----:B------:R-:W-:-:S04]  /*f83d0*/  IMAD.WIDE R2, R178, 0x4, R6 ;  /* 0x00000004b2027825 */ /* 0x000fc800078e0206 */
[----:B------:R-:W2:Y:S01]  /*f83e0*/  LDL.LU R249, [R1+0x1e6c] ;  /* 0x001e6c0001f97983 */ /* 0x000ea20000300800 */
[----:B---3--:R1:W-:Y:S04]  /*f83f0*/  @P5 STG.E [R2.64], R248 ;  /* 0x000000f802005986 */ /* 0x0083e8000c101904 */
[----:B-1----:R-:W3:Y:S01]  /*f8400*/  LDL.LU R248, [R1+0x1dec] ;  /* 0x001dec0001f87983 */ /* 0x002ee20000300800 */
[----:B------:R-:W-:Y:S02]  /*f8410*/  ISETP.LT.AND P0, PT, R186, c[0x0][0x178], !P0 ;  /* 0x00005e00ba007a0c */ /* 0x000fe40004701270 */
[C---:B------:R-:W-:Y:S02]  /*f8420*/  IADD3 R179, R252.reuse, 0x1bc, RZ ;  /* 0x000001bcfcb37810 */ /* 0x040fe40007ffe0ff */
[----:B------:R-:W-:Y:S01]  /*f8430*/  IADD3 R181, R252, 0x1bd, RZ ;  /* 0x000001bdfcb57810 */ /* 0x000fe20007ffe0ff */
[----:B------:R-:W-:Y:S01]  /*f8440*/  IMAD.WIDE R176, R178, 0x4, R4 ;  /* 0x00000004b2b07825 */ /* 0x000fe200078e0204 */
[----:B------:R-:W-:-:S02]  /*f8450*/  ISETP.GE.AND P2, PT, R179, c[0x0][0x17c], PT ;  /* 0x00005f00b3007a0c */ /* 0x000fc40003f46270 */
[----:B------:R-:W-:Y:S02]  /*f8460*/  ISETP.GE.AND P4, PT, R181, c[0x0][0x17c], PT ;  /* 0x00005f00b5007a0c */ /* 0x000fe40003f86270 */
[----:B------:R-:W-:Y:S02]  /*f8470*/  ISETP.LT.AND P1, PT, R150, c[0x0][0x178], !P2 ;  /* 0x00005e0096007a0c */ /* 0x000fe40005721270 */
[----:B------:R-:W-:Y:S02]  /*f8480*/  ISETP.LT.AND P3, PT, R151, c[0x0][0x178], !P2 ;  /* 0x00005e0097007a0c */ /* 0x000fe40005761270 */
[----:B------:R-:W-:Y:S02]  /*f8490*/  IADD3 R180, R178, c[0x0][0x198], RZ ;  /* 0x00006600b2b47a10 */ /* 0x000fe40007ffe0ff */
[----:B------:R-:W-:Y:S01]  /*f84a0*/  ISETP.LT.AND P6, PT, R111, c[0x0][0x178], !P2 ;  /* 0x00005e006f007a0c */ /* 0x000fe200057c1270 */
[----:B------:R1:W-:Y:S01]  /*f84b0*/  @P0 STG.E [R176.64], R185 ;  /* 0x000000b9b0000986 */ /* 0x0003e2000c101904 */
[----:B------:R-:W-:-:S02]  /*f84c0*/  ISETP.LT.AND P2, PT, R186, c[0x0][0x178], !P2 ;  /* 0x00005e00ba007a0c */ /* 0x000fc40005741270 */
[----:B------:R-:W-:Y:S02]  /*f84d0*/  ISETP.LT.AND P0, PT, R150, c[0x0][0x178], !P4 ;  /* 0x00005e0096007a0c */ /* 0x000fe40006701270 */
[----:B------:R-:W-:Y:S01]  /*f84e0*/  IADD3 R179, R252, 0x1be, RZ ;  /* 0x000001befcb37810 */ /* 0x000fe20007ffe0ff */
[C---:B------:R-:W-:Y:S01]  /*f84f0*/  IMAD.WIDE R2, R180.reuse, 0x4, R174 ;  /* 0x00000004b4027825 */ /* 0x040fe200078e02ae */
[C---:B------:R-:W-:Y:S01]  /*f8500*/  IADD3 R182, R180.reuse, c[0x0][0x198], RZ ;  /* 0x00006600b4b67a10 */ /* 0x040fe20007ffe0ff */
[----:B-1----:R-:W3:Y:S02]  /*f8510*/  LDL.LU R185, [R1+0xfec] ;  /* 0x000fec0001b97983 */ /* 0x002ee40000300800 */
[----:B------:R-:W3:Y:S01]  /*f8520*/  LDL.LU R184, [R1+0x1ec8] ;  /* 0x001ec80001b87983 */ /* 0x000ee20000300800 */
[----:B------:R-:W-:Y:S01]  /*f8530*/  ISETP.GE.AND P5, PT, R179, c[0x0][0x17c], PT ;  /* 0x00005f00b3007a0c */ /* 0x000fe20003fa6270 */
[----:B------:R-:W-:-:S04]  /*f8540*/  IMAD.WIDE R176, R180, 0x4, R172 ;  /* 0x00000004b4b07825 */ /* 0x000fc800078e02ac */
[C---:B------:R-:W-:Y:S01]  /*f8550*/  IMAD.WIDE R178, R180.reuse, 0x4, R6 ;  /* 0x00000004b4b27825 */ /* 0x040fe200078e0206 */
[----:B----4-:R1:W-:Y:S03]  /*f8560*/  @P1 STG.E [R2.64], R246 ;  /* 0x000000f602001986 */ /* 0x0103e6000c101904 */
[----:B------:R-:W-:Y:S01]  /*f8570*/  IMAD.WIDE R180, R180, 0x4, R4 ;  /* 0x00000004b4b47825 */ /* 0x000fe200078e0204 */
[----:B------:R-:W4:Y:S03]  /*f8580*/  LDL.LU R245, [R1+0x1ea8] ;  /* 0x001ea80001f57983 */ /* 0x000f260000300800 */
[----:B------:R1:W-:Y:S02]  /*f8590*/  @P3 STG.E [R176.64], R244 ;  /* 0x000000f4b0003986 */ /* 0x0003e4000c101904 */
[----:B------:R1:W-:Y:S01]  /*f85a0*/  @P6 STG.E [R178.64], R251 ;  /* 0x000000fbb2006986 */ /* 0x0003e2000c101904 */
[----:B------:R-:W-:Y:S01]  /*f85b0*/  @P2 STG.E [R180.64], R250 ;  /* 0x000000fab4002986 */ /* 0x000fe2000c101904 */
[----:B-1----:R-:W-:-:S03]  /*f85c0*/  IMAD.WIDE R2, R182, 0x4, R174 ;  /* 0x00000004b6027825 */ /* 0x002fc600078e02ae */
[----:B------:R-:W4:Y:S01]  /*f85d0*/  LDL.LU R244, [R1+0x1e48] ;  /* 0x001e480001f47983 */ /* 0x000f220000300800 */
[----:B------:R-:W4:Y:S01]  /*f85e0*/  LDL.LU R251, [R1+0x1af8] ;  /* 0x001af80001fb7983 */ /* 0x000f220000300800 */
[----:B------:R-:W-:Y:S02]  /*f85f0*/  ISETP.LT.AND P1, PT, R151, c[0x0][0x178], !P4 ;  /* 0x00005e0097007a0c */ /* 0x000fe40006721270 */
[----:B------:R-:W-:Y:S02]  /*f8600*/  ISETP.LT.AND P6, PT, R111, c[0x0][0x178], !P4 ;  /* 0x00005e006f007a0c */ /* 0x000fe400067c1270 */
[----:B------:R-:W-:-:S04]  /*f8610*/  IADD3 R176, R252, 0x1bf, RZ ;  /* 0x000001bffcb07810 */ /* 0x000fc80007ffe0ff */
[----:B------:R-:W-:Y:S01]  /*f8620*/  ISETP.GE.AND P3, PT, R176, c[0x0][0x17c], PT ;  /* 0x00005f00b0007a0c */ /* 0x000fe20003f66270 */
[C---:B------:R-:W-:Y:S01]  /*f8630*/  IMAD.WIDE R176, R182.reuse, 0x4, R6 ;  /* 0x00000004b6b07825 */ /* 0x040fe200078e0206 */
[----:B--2---:R1:W-:Y:S04]  /*f8640*/  @P0 STG.E [R2.64], R187 ;  /* 0x000000bb02000986 */ /* 0x0043e8000c101904 */
[----:B-1----:R-:W2:Y:S01]  /*f8650*/  LDL.LU R187, [R1+0x1ecc] ;  /* 0x001ecc0001bb7983 */ /* 0x002ea20000300800 */
[----:B------:R-:W-:-:S04]  /*f8660*/  IMAD.WIDE R2, R182, 0x4, R172 ;  /* 0x00000004b6027825 */ /* 0x000fc800078e02ac */
[----:B------:R-:W2:Y:S01]  /*f8670*/  LDL.LU R250, [R1+0x1eac] ;  /* 0x001eac0001fa7983 */ /* 0x000ea20000300800 */
[----:B------:R1:W-:Y:S04]  /*f8680*/  @P1 STG.E [R2.64], R249 ;  /* 0x000000f902001986 */ /* 0x0003e8000c101904 */
[----:B---3--:R3:W-:Y:S04]  /*f8690*/  @P6 STG.E [R176.64], R248 ;  /* 0x000000f8b0006986 */ /* 0x0087e8000c101904 */
[----:B-1----:R-:W2:Y:S04]  /*f86a0*/  LDL.LU R249, [R1+0x1e4c] ;  /* 0x001e4c0001f97983 */ /* 0x002ea80000300800 */
[----:B---3--:R-:W3:Y:S01]  /*f86b0*/  LDL.LU R248, [R1+0x1afc] ;  /* 0x001afc0001f87983 */ /* 0x008ee20000300800 */
[----:B------:R-:W-:-:S02]  /*f86c0*/  ISETP.LT.AND P4, PT, R186, c[0x0][0x178], !P4 ;  /* 0x00005e00ba007a0c */ /* 0x000fc40006781270 */
[----:B------:R-:W-:Y:S02]  /*f86d0*/  IADD3 R178, R252, 0x1c0, RZ ;  /* 0x000001c0fcb27810 */ /* 0x000fe40007ffe0ff */
[----:B------:R-:W-:Y:S02]  /*f86e0*/  ISETP.LT.AND P0, PT, R150, c[0x0][0x178], !P5 ;  /* 0x00005e0096007a0c */ /* 0x000fe40006f01270 */
[----:B------:R-:W-:Y:S02]  /*f86f0*/  IADD3 R180, R182, c[0x0][0x198], RZ ;  /* 0x00006600b6b47a10 */ /* 0x000fe40007ffe0ff */
[----:B------:R-:W-:Y:S01]  /*f8700*/  ISETP.GE.AND P2, PT, R178, c[0x0][0x17c], PT ;  /* 0x00005f00b2007a0c */ /* 0x000fe20003f46270 */
[----:B------:R-:W-:Y:S01]  /*f8710*/  IMAD.WIDE R178, R182, 0x4, R4 ;  /* 0x00000004b6b27825 */ /* 0x000fe200078e0204 */
[----:B------:R-:W-:-:S03]  /*f8720*/  ISETP.LT.AND P1, PT, R151, c[0x0][0x178], !P5 ;  /* 0x00005e0097007a0c */ /* 0x000fc60006f21270 */
[----:B------:R-:W-:Y:S01]  /*f8730*/  IMAD.WIDE R2, R180, 0x4, R174 ;  /* 0x00000004b4027825 */ /* 0x000fe200078e02ae */
[----:B------:R-:W-:-:S03]  /*f8740*/  ISETP.LT.AND P6, PT, R111, c[0x0][0x178], !P5 ;  /* 0x00005e006f007a0c */ /* 0x000fc60006fc1270 */
[----:B------:R-:W-:Y:S01]  /*f8750*/  ISETP.LT.AND P5, PT, R186, c[0x0][0x178], !P5 ;  /* 0x00005e00ba007a0c */ /* 0x000fe20006fa1270 */
[----:B------:R1:W-:Y:S01]  /*f8760*/  @P4 STG.E [R178.64], R185 ;  /* 0x000000b9b2004986 */ /* 0x0003e2000c101904 */
[----:B------:R-:W-:Y:S01]  /*f8770*/  ISETP.LT.AND P4, PT, R150, c[0x0][0x178], !P3 ;  /* 0x00005e0096007a0c */ /* 0x000fe20005f81270 */
[----:B------:R1:W-:Y:S02]  /*f8780*/  @P0 STG.E [R2.64], R184 ;  /* 0x000000b802000986 */ /* 0x0003e4000c101904 */
[----:B------:R-:W-:Y:S01]  /*f8790*/  IMAD.WIDE R176, R180, 0x4, R172 ;  /* 0x00000004b4b07825 */ /* 0x000fe200078e02ac */
[----:B-1----:R-:W-:Y:S01]  /*f87a0*/  IADD3 R178, R252, 0x1c1, RZ ;  /* 0x000001c1fcb27810 */ /* 0x002fe20007ffe0ff */
[----:B------:R-:W3:Y:S03]  /*f87b0*/  LDL.LU R185, [R1+0x4f0] ;  /* 0x0004f00001b97983 */ /* 0x000ee60000300800 */
[----:B------:R-:W-:Y:S01]  /*f87c0*/  ISETP.GE.AND P0, PT, R178, c[0x0][0x17c], PT ;  /* 0x00005f00b2007a0c */ /* 0x000fe20003f06270 */
[----:B------:R-:W-:-:S02]  /*f87d0*/  IADD3 R178, R180, c[0x0][0x198], RZ ;  /* 0x00006600b4b27a10 */ /* 0x000fc40007ffe0ff */
[----:B------:R-:W-:-:S04]  /*f87e0*/  IMAD.WIDE R2, R180, 0x4, R6 ;  /* 0x00000004b4027825 */ /* 0x000fc800078e0206 */
[----:B------:R-:W-:Y:S01]  /*f87f0*/  IMAD.WIDE R180, R180, 0x4, R4 ;  /* 0x00000004b4b47825 */ /* 0x000fe200078e0204 */
[----:B----4-:R1:W-:Y:S03]  /*f8800*/  @P1 STG.E [R176.64], R245 ;  /* 0x000000f5b0001986 */ /* 0x0103e6000c101904 */
[----:B------:R-:W-:Y:S01]  /*f8810*/  @P6 STG.E [R2.64], R244 ;  /* 0x000000f402006986 */ /* 0x000fe2000c101904 */
[----:B------:R4:W-:Y:S01]  /*f8820*/  @P5 STG.E [R180.64], R251 ;  /* 0x000000fbb4005986 */ /* 0x0009e2000c101904 */
[----:B-1----:R-:W-:Y:S01]  /*f8830*/  IMAD.WIDE R176, R178, 0x4, R174 ;  /* 0x00000004b2b07825 */ /* 0x002fe200078e02ae */
[----:B------:R-:W-:Y:S02]  /*f8840*/  ISETP.LT.AND P1, PT, R151, c[0x0][0x178], !P3 ;  /* 0x00005e0097007a0c */ /* 0x000fe40005f21270 */
[----:B------:R-:W-:Y:S01]  /*f8850*/  ISETP.LT.AND P5, PT, R111, c[0x0][0x178], !P3 ;  /* 0x00005e006f007a0c */ /* 0x000fe20005fa1270 */
[----:B------:R-:W-:Y:S01]  /*f8860*/  ISETP.LT.AND P3, PT, R186, c[0x0][0x178], !P3 ;  /* 0x00005e00ba007a0c */ /* 0x000fe20005f61270 */
[C---:B----4-:R-:W-:Y:S01]  /*f8870*/  IADD3 R180, R178.reuse, c[0x0][0x198], RZ ;  /* 0x00006600b2b47a10 */ /* 0x050fe20007ffe0ff */
[C---:B------:R-:W-:Y:S01]  /*f8880*/  IMAD.WIDE R2, R178.reuse, 0x4, R6 ;  /* 0x00000004b2027825 */ /* 0x040fe200078e0206 */
[----:B--2---:R1:W-:Y:S04]  /*f8890*/  @P4 STG.E [R176.64], R187 ;  /* 0x000000bbb0004986 */ /* 0x0043e8000c101904 */
[----:B-1----:R-:W2:Y:S01]  /*f88a0*/  LDL.LU R187, [R1+0x4f4] ;  /* 0x0004f40001bb7983 */ /* 0x002ea20000300800 */
[----:B------:R-:W-:-:S04]  /*f88b0*/  IMAD.WIDE R176, R178, 0x4, R172 ;  /* 0x00000004b2b07825 */ /* 0x000fc800078e02ac */
[----:B------:R-:W-:Y:S01]  /*f88c0*/  IMAD.WIDE R178, R178, 0x4, R4 ;  /* 0x00000004b2b27825 */ /* 0x000fe200078e0204 */
[----:B------:R-:W-:Y:S04]  /*f88d0*/  @P1 STG.E [R176.64], R250 ;  /* 0x000000fab0001986 */ /* 0x000fe8000c101904 */
[----:B------:R-:W-:Y:S04]  /*f88e0*/  @P5 STG.E [R2.64], R249 ;  /* 0x000000f902005986 */ /* 0x000fe8000c101904 */
[----:B---3--:R1:W-:Y:S04]  /*f88f0*/  @P3 STG.E [R178.64], R248 ;  /* 0x000000f8b2003986 */ /* 0x0083e8000c101904 */
[----:B-1----:R-:W3:Y:S01]  /*f8900*/  LDL.LU R248, [R1+0x4fc] ;  /* 0x0004fc0001f87983 */ /* 0x002ee20000300800 */
[----:B------:R-:W4:Y:S01]  /*f8910*/  LDL.LU R249, [R1+0x4f8] ;  /* 0x0004f80001f97983 */ /* 0x000f220000300800 */
[----:B------:R-:W-:-:S02]  /*f8920*/  ISETP.LT.AND P6, PT, R150, c[0x0][0x178], !P2 ;  /* 0x00005e0096007a0c */ /* 0x000fc400057c1270 */
[----:B------:R-:W-:Y:S01]  /*f8930*/  ISETP.LT.AND P4, PT, R151, c[0x0][0x178], !P2 ;  /* 0x00005e0097007a0c */ /* 0x000fe20005781270 */
[----:B------:R-:W-:Y:S01]  /*f8940*/  IMAD.WIDE R176, R180, 0x4, R174 ;  /* 0x00000004b4b07825 */ /* 0x000fe200078e02ae */
[----:B------:R-:W-:-:S03]  /*f8950*/  ISETP.LT.AND P3, PT, R111, c[0x0][0x178], !P2 ;  /* 0x00005e006f007a0c */ /* 0x000fc60005761270 */
[----:B------:R-:W-:Y:S01]  /*f8960*/  IMAD.WIDE R2, R180, 0x4, R172 ;  /* 0x00000004b4027825 */ /* 0x000fe200078e02ac */
[----:B------:R-:W-:Y:S02]  /*f8970*/  ISETP.LT.AND P2, PT, R186, c[0x0][0x178], !P2 ;  /* 0x00005e00ba007a0c */ /* 0x000fe40005741270 */
[----:B------:R-:W-:Y:S02]  /*f8980*/  ISETP.LT.AND P5, PT, R151, c[0x0][0x178], !P0 ;  /* 0x00005e0097007a0c */ /* 0x000fe400047a1270 */
[----:B------:R-:W-:Y:S02]  /*f8990*/  IADD3 R183, R180, c[0x0][0x198], RZ ;  /* 0x00006600b4b77a10 */ /* 0x000fe40007ffe0ff */
[----:B------:R-:W-:Y:S01]  /*f89a0*/  IADD3 R181, R252, 0x1c2, RZ ;  /* 0x000001c2fcb57810 */ /* 0x000fe20007ffe0ff */
[----:B------:R1:W-:Y:S01]  /*f89b0*/  @P6 STG.E [R176.64], R185 ;  /* 0x000000b9b0006986 */ /* 0x0003e2000c101904 */
[----:B------:R-:W-:Y:S01]  /*f89c0*/  ISETP.LT.AND P6, PT, R150, c[0x0][0x178], !P0 ;  /* 0x00005e0096007a0c */ /* 0x000fe200047c1270 */
[----:B------:R1:W-:Y:S01]  /*f89d0*/  @P4 STG.E [R2.64], R40 ;  /* 0x0000002802004986 */ /* 0x0003e2000c101904 */
[----:B------:R-:W-:-:S02]  /*f89e0*/  ISETP.LT.AND P4, PT, R111, c[0x0][0x178], !P0 ;  /* 0x00005e006f007a0c */ /* 0x000fc40004781270 */
[----:B------:R-:W-:Y:S01]  /*f89f0*/  ISETP.GE.AND P1, PT, R181, c[0x0][0x17c], PT ;  /* 0x00005f00b5007a0c */ /* 0x000fe20003f26270 */
[----:B------:R-:W-:Y:S01]  /*f8a00*/  IMAD.WIDE R178, R183, 0x4, R174 ;  /* 0x00000004b7b27825 */ /* 0x000fe200078e02ae */
[----:B------:R-:W-:-:S03]  /*f8a10*/  ISETP.LT.AND P0, PT, R186, c[0x0][0x178], !P0 ;  /* 0x00005e00ba007a0c */ /* 0x000fc60004701270 */
[----:B-1----:R-:W-:-:S04]  /*f8a20*/  IMAD.WIDE R176, R180, 0x4, R4 ;  /* 0x00000004b4b07825 */ /* 0x002fc800078e0204 */
[----:B------:R-:W-:-:S04]  /*f8a30*/  IMAD.WIDE R2, R180, 0x4, R6 ;  /* 0x00000004b4027825 */ /* 0x000fc800078e0206 */
[----:B------:R-:W-:-:S04]  /*f8a40*/  IMAD.WIDE R180, R183, 0x4, R172 ;  /* 0x00000004b7b47825 */ /* 0x000fc800078e02ac */
[----:B------:R-:W-:Y:S01]  /*f8a50*/  IMAD.WIDE R184, R183, 0x4, R6 ;  /* 0x00000004b7b87825 */ /* 0x000fe200078e0206 */
[----:B------:R1:W-:Y:S03]  /*f8a60*/  @P3 STG.E [R2.64], R72 ;  /* 0x0000004802003986 */ /* 0x0003e6000c101904 */
[----:B------:R1:W-:Y:S01]  /*f8a70*/  @P2 STG.E [R176.64], R104 ;  /* 0x00000068b0002986 */ /* 0x0003e2000c101904 */
[----:B------:R-:W-:Y:S02]  /*f8a80*/  ISETP.LT.AND P2, PT, R111, c[0x0][0x178], !P1 ;  /* 0x00005e006f007a0c */ /* 0x000fe40004f41270 */
[----:B------:R-:W-:-:S04]  /*f8a90*/  IADD3 R182, R252, 0x1c3, RZ ;  /* 0x000001c3fcb67810 */ /* 0x000fc80007ffe0ff */
[----:B------:R-:W-:Y:S01]  /*f8aa0*/  ISETP.GE.AND P3, PT, R182, c[0x0][0x17c], PT ;  /* 0x00005f00b6007a0c */ /* 0x000fe20003f66270 */
[C---:B------:R-:W-:Y:S02]  /*f8ab0*/  IADD3 R182, R252.reuse, 0x1c4, RZ ;  /* 0x000001c4fcb67810 */ /* 0x040fe40007ffe0ff */
[----:B-1----:R-:W-:Y:S01]  /*f8ac0*/  IMAD.WIDE R2, R183, 0x4, R4 ;  /* 0x00000004b7027825 */ /* 0x002fe200078e0204 */
[----:B------:R-:W-:Y:S01]  /*f8ad0*/  IADD3 R104, R252, 0x1c5, RZ ;  /* 0x000001c5fc687810 */ /* 0x000fe20007ffe0ff */
[----:B--2---:R1:W-:Y:S02]  /*f8ae0*/  @P6 STG.E [R178.64], R187 ;  /* 0x000000bbb2006986 */ /* 0x0043e4000c101904 */
[----:B------:R2:W-:Y:S01]  /*f8af0*/  @P5 STG.E [R180.64], R41 ;  /* 0x00000029b4005986 */ /* 0x0005e2000c101904 */
[----:B------:R-:W-:Y:S02]  /*f8b00*/  ISETP.LT.AND P6, PT, R150, c[0x0][0x178], !P1 ;  /* 0x00005e0096007a0c */ /* 0x000fe40004fc1270 */
[----:B------:R-:W-:Y:S01]  /*f8b10*/  ISETP.LT.AND P5, PT, R151, c[0x0][0x178], !P1 ;  /* 0x00005e0097007a0c */ /* 0x000fe20004fa1270 */
[----:B------:R2:W-:Y:S01]  /*f8b20*/  @P4 STG.E [R184.64], R73 ;  /* 0x00000049b8004986 */ /* 0x0005e2000c101904 */
[----:B------:R-:W-:-:S02]  /*f8b30*/  ISETP.LT.AND P4, PT, R186, c[0x0][0x178], !P1 ;  /* 0x00005e00ba007a0c */ /* 0x000fc40004f81270 */
[----:B-1----:R-:W-:Y:S01]  /*f8b40*/  IADD3 R187, R183, c[0x0][0x198], RZ ;  /* 0x00006600b7bb7a10 */ /* 0x002fe20007ffe0ff */
[----:B------:R1:W-:Y:S04]  /*f8b50*/  @P0 STG.E [R2.64], R105 ;  /* 0x0000006902000986 */ /* 0x0003e8000c101904 */
[----:B--2---:R-:W-:-:S04]  /*f8b60*/  IMAD.WIDE R40, R187, 0x4, R174 ;  /* 0x00000004bb287825 */ /* 0x004fc800078e02ae */
[----:B------:R-:W-:-:S04]  /*f8b70*/  IMAD.WIDE R72, R187, 0x4, R172 ;  /* 0x00000004bb487825 */ /* 0x000fc800078e02ac */
[----:B------:R-:W-:-:S04]  /*f8b80*/  IMAD.WIDE R176, R187, 0x4, R6 ;  /* 0x00000004bbb07825 */ /* 0x000fc800078e0206 */
[----:B------:R-:W-:Y:S01]  /*f8b90*/  IMAD.WIDE R178, R187, 0x4, R4 ;  /* 0x00000004bbb27825 */ /* 0x000fe200078e0204 */
[----:B------:R-:W-:Y:S03]  /*f8ba0*/  @P6 STG.E [R40.64], R236 ;  /* 0x000000ec28006986 */ /* 0x000fe6000c101904 */
[----:B------:R2:W-:Y:S01]  /*f8bb0*/  @P5 STG.E [R72.64], R36 ;  /* 0x0000002448005986 */ /* 0x0005e2000c101904 */
[----:B------:R-:W-:Y:S02]  /*f8bc0*/  ISETP.GE.AND P1, PT, R182, c[0x0][0x17c], PT ;  /* 0x00005f00b6007a0c */ /* 0x000fe40003f26270 */
[----:B------:R-:W-:Y:S02]  /*f8bd0*/  ISETP.LT.AND P5, PT, R150, c[0x0][0x178], !P3 ;  /* 0x00005e0096007a0c */ /* 0x000fe40005fa1270 */
[----:B------:R-:W-:Y:S01]  /*f8be0*/  ISETP.LT.AND P0, PT, R151, c[0x0][0x178], !P3 ;  /* 0x00005e0097007a0c */ /* 0x000fe20005f01270 */
[----:B------:R3:W-:Y:S01]  /*f8bf0*/  @P2 STG.E [R176.64], R68 ;  /* 0x00000044b0002986 */ /* 0x0007e2000c101904 */
[----:B------:R-:W-:-:S02]  /*f8c00*/  ISETP.LT.AND P6, PT, R111, c[0x0][0x178], !P3 ;  /* 0x00005e006f007a0c */ /* 0x000fc40005fc1270 */
[----:B------:R-:W-:Y:S01]  /*f8c10*/  IADD3 R187, R187, c[0x0][0x198], RZ ;  /* 0x00006600bbbb7a10 */ /* 0x000fe20007ffe0ff */
[----:B------:R-:W-:Y:S01]  /*f8c20*/  ISETP.LT.AND P3, PT, R186, c[0x0][0x178], !P3 ;  /* 0x00005e00ba007a0c */ /* 0x000fe20005f61270 */
[----:B------:R-:W-:Y:S01]  /*f8c30*/  @P4 STG.E [R178.64], R100 ;  /* 0x00000064b2004986 */ /* 0x000fe2000c101904 */
[----:B------:R-:W-:Y:S02]  /*f8c40*/  ISETP.LT.AND P4, PT, R150, c[0x0][0x178], !P1 ;  /* 0x00005e0096007a0c */ /* 0x000fe40004f81270 */
[----:B------:R-:W-:Y:S02]  /*f8c50*/  ISETP.GE.AND P2, PT, R104, c[0x0][0x17c], PT ;  /* 0x00005f0068007a0c */ /* 0x000fe40003f46270 */
[C---:B------:R-:W-:Y:S01]  /*f8c60*/  IADD3 R181, R187.reuse, c[0x0][0x198], RZ ;  /* 0x00006600bbb57a10 */ /* 0x040fe20007ffe0ff */
[----:B-1----:R-:W-:-:S04]  /*f8c70*/  IMAD.WIDE R104, R187, 0x4, R174 ;  /* 0x00000004bb687825 */ /* 0x002fc800078e02ae */
[----:B--2---:R-:W-:-:S04]  /*f8c80*/  IMAD.WIDE R72, R187, 0x4, R172 ;  /* 0x00000004bb487825 */ /* 0x004fc800078e02ac */
[----:B------:R-:W-:-:S04]  /*f8c90*/  IMAD.WIDE R40, R187, 0x4, R6 ;  /* 0x00000004bb287825 */ /* 0x000fc800078e0206 */
[----:B------:R-:W-:-:S04]  /*f8ca0*/  IMAD.WIDE R2, R187, 0x4, R4 ;  /* 0x00000004bb027825 */ /* 0x000fc800078e0204 */
[----:B---3--:R-:W-:Y:S01]  /*f8cb0*/  IMAD.WIDE R176, R181, 0x4, R174 ;  /* 0x00000004b5b07825 */ /* 0x008fe200078e02ae */
[----:B------:R1:W-:Y:S03]  /*f8cc0*/  @P5 STG.E [R104.64], R237 ;  /* 0x000000ed68005986 */ /* 0x0003e6000c101904 */
[----:B------:R2:W-:Y:S02]  /*f8cd0*/  @P0 STG.E [R72.64], R37 ;  /* 0x0000002548000986 */ /* 0x0005e4000c101904 */
[----:B------:R-:W-:Y:S02]  /*f8ce0*/  @P6 STG.E [R40.64], R69 ;  /* 0x0000004528006986 */ /* 0x000fe4000c101904 */
[----:B------:R3:W-:Y:S01]  /*f8cf0*/  @P3 STG.E [R2.64], R101 ;  /* 0x0000006502003986 */ /* 0x0007e2000c101904 */
[----:B------:R-:W-:Y:S01]  /*f8d00*/  ISETP.LT.AND P3, PT, R151, c[0x0][0x178], !P1 ;  /* 0x00005e0097007a0c */ /* 0x000fe20004f61270 */
[----:B------:R4:W-:Y:S01]  /*f8d10*/  @P4 STG.E [R176.64], R228 ;  /* 0x000000e4b0004986 */ /* 0x0009e2000c101904 */
[----:B------:R-:W-:-:S02]  /*f8d20*/  ISETP.LT.AND P4, PT, R111, c[0x0][0x178], !P1 ;  /* 0x00005e006f007a0c */ /* 0x000fc40004f81270 */
[----:B------:R-:W-:Y:S02]  /*f8d30*/  ISETP.LT.AND P0, PT, R186, c[0x0][0x178], !P1 ;  /* 0x00005e00ba007a0c */ /* 0x000fe40004f01270 */
[----:B------:R-:W-:Y:S02]  /*f8d40*/  ISETP.LT.AND P6, PT, R150, c[0x0][0x178], !P2 ;  /* 0x00005e0096007a0c */ /* 0x000fe400057c1270 */
[----:B------:R-:W-:Y:S02]  /*f8d50*/  ISETP.LT.AND P5, PT, R151, c[0x0][0x178], !P2 ;  /* 0x00005e0097007a0c */ /* 0x000fe400057a1270 */
[----:B------:R-:W-:Y:S02]  /*f8d60*/  IADD3 R68, R252, 0x1c6, RZ ;  /* 0x000001c6fc447810 */ /* 0x000fe40007ffe0ff */
[C---:B-1----:R-:W-:Y:S01]  /*f8d70*/  IADD3 R105, R181.reuse, c[0x0][0x198], RZ ;  /* 0x00006600b5697a10 */ /* 0x042fe20007ffe0ff */
[----:B--2---:R-:W-:-:S04]  /*f8d80*/  IMAD.WIDE R36, R181, 0x4, R172 ;  /* 0x00000004b5247825 */ /* 0x004fc800078e02ac */
[----:B---3--:R-:W-:Y:S01]  /*f8d90*/  IMAD.WIDE R2, R181, 0x4, R6 ;  /* 0x00000004b5027825 */ /* 0x008fe200078e0206 */
[----:B------:R-:W-:-:S03]  /*f8da0*/  ISETP.GE.AND P1, PT, R68, c[0x0][0x17c], PT ;  /* 0x00005f0044007a0c */ /* 0x000fc60003f26270 */
[----:B------:R-:W-:-:S04]  /*f8db0*/  IMAD.WIDE R40, R181, 0x4, R4 ;  /* 0x00000004b5287825 */ /* 0x000fc800078e0204 */
[----:B------:R-:W-:-:S04]  /*f8dc0*/  IMAD.WIDE R68, R105, 0x4, R174 ;  /* 0x0000000469447825 */ /* 0x000fc800078e02ae */
[----:B------:R-:W-:Y:S01]  /*f8dd0*/  IMAD.WIDE R72, R105, 0x4, R172 ;  /* 0x0000000469487825 */ /* 0x000fe200078e02ac */
[----:B------:R1:W-:Y:S03]  /*f8de0*/  @P3 STG.E [R36.64], R32 ;  /* 0x0000002024003986 */ /* 0x0003e6000c101904 */
[----:B------:R2:W-:Y:S02]  /*f8df0*/  @P4 STG.E [R2.64], R64 ;  /* 0x0000004002004986 */ /* 0x0005e4000c101904 */
[----:B------:R3:W-:Y:S02]  /*f8e00*/  @P0 STG.E [R40.64], R96 ;  /* 0x0000006028000986 */ /* 0x0007e4000c101904 */
[----:B------:R-:W-:Y:S01]  /*f8e10*/  @P6 STG.E [R68.64], R229 ;  /* 0x000000e544006986 */ /* 0x000fe2000c101904 */
[----:B------:R-:W-:Y:S01]  /*f8e20*/  ISETP.LT.AND P3, PT, R111, c[0x0][0x178], !P2 ;  /* 0x00005e006f007a0c */ /* 0x000fe20005761270 */
[----:B------:R3:W-:Y:S01]  /*f8e30*/  @P5 STG.E [R72.64], R33 ;  /* 0x0000002148005986 */ /* 0x0007e2000c101904 */
[----:B------:R-:W-:-:S02]  /*f8e40*/  ISETP.LT.AND P2, PT, R186, c[0x0][0x178], !P2 ;  /* 0x00005e00ba007a0c */ /* 0x000fc40005741270 */
[----:B------:R-:W-:Y:S02]  /*f8e50*/  ISETP.LT.AND P5, PT, R150, c[0x0][0x178], !P1 ;  /* 0x00005e0096007a0c */ /* 0x000fe40004fa1270 */
[----:B----4-:R-:W-:Y:S02]  /*f8e60*/  IADD3 R177, R105, c[0x0][0x198], RZ ;  /* 0x0000660069b17a10 */ /* 0x010fe40007ffe0ff */
[----:B------:R-:W-:Y:S02]  /*f8e70*/  IADD3 R101, R252, 0x1c7, RZ ;  /* 0x000001c7fc657810 */ /* 0x000fe40007ffe0ff */
[----:B------:R-:W-:Y:S02]  /*f8e80*/  ISETP.LT.AND P0, PT, R151, c[0x0][0x178], !P1 ;  /* 0x00005e0097007a0c */ /* 0x000fe40004f01270 */
[----:B------:R-:W-:Y:S01]  /*f8e90*/  ISETP.LT.AND P4, PT, R111, c[0x0][0x178], !P1 ;  /* 0x00005e006f007a0c */ /* 0x000fe20004f81270 */
[----:B-1----:R-:W-:-:S04]  /*f8ea0*/  IMAD.WIDE R36, R105, 0x4, R4 ;  /* 0x0000000469247825 */ /* 0x002fc800078e0204 */
[----:B--2---:R-:W-:-:S04]  /*f8eb0*/  IMAD.WIDE R2, R105, 0x4, R6 ;  /* 0x0000000469027825 */ /* 0x004fc800078e0206 */
[----:B---3--:R-:W-:Y:S01]  /*f8ec0*/  IMAD.WIDE R40, R177, 0x4, R174 ;  /* 0x00000004b1287825 */ /* 0x008fe200078e02ae */
[----:B------:R-:W-:Y:S02]  /*f8ed0*/  ISETP.GE.AND P6, PT, R101, c[0x0][0x17c], PT ;  /* 0x00005f0065007a0c */ /* 0x000fe40003fc6270 */
[----:B------:R-:W-:Y:S01]  /*f8ee0*/  ISETP.LT.AND P1, PT, R186, c[0x0][0x178], !P1 ;  /* 0x00005e00ba007a0c */ /* 0x000fe20004f21270 */
[----:B------:R1:W-:Y:S01]  /*f8ef0*/  @P3 STG.E [R2.64], R65 ;  /* 0x0000004102003986 */ /* 0x0003e2000c101904 */
[----:B------:R2:W-:Y:S02]  /*f8f00*/  @P2 STG.E [R36.64], R97 ;  /* 0x0000006124002986 */ /* 0x0005e4000c101904 */
[----:B------:R3:W-:Y:S01]  /*f8f10*/  @P5 STG.E [R40.64], R220 ;  /* 0x000000dc28005986 */ /* 0x0007e2000c101904 */
[----:B------:R-:W-:Y:S01]  /*f8f20*/  ISETP.LT.AND P2, PT, R150, c[0x0][0x178], !P6 ;  /* 0x00005e0096007a0c */ /* 0x000fe20007741270 */
[----:B------:R-:W-:Y:S01]  /*f8f30*/  IMAD.WIDE R32, R177, 0x4, R172 ;  /* 0x00000004b1207825 */ /* 0x000fe200078e02ac */
[----:B------:R-:W-:-:S03]  /*f8f40*/  ISETP.LT.AND P5, PT, R151, c[0x0][0x178], !P6 ;  /* 0x00005e0097007a0c */ /* 0x000fc600077a1270 */
[C---:B------:R-:W-:Y:S01]  /*f8f50*/  IMAD.WIDE R68, R177.reuse, 0x4, R6 ;  /* 0x00000004b1447825 */ /* 0x040fe200078e0206 */
[----:B------:R-:W-:Y:S02]  /*f8f60*/  IADD3 R73, R177, c[0x0][0x198], RZ ;  /* 0x00006600b1497a10 */ /* 0x000fe40007ffe0ff */
[----:B------:R-:W-:Y:S01]  /*f8f70*/  IADD3 R100, R252, 0x1c8, RZ ;  /* 0x000001c8fc647810 */ /* 0x000fe20007ffe0ff */
[----:B------:R4:W-:Y:S01]  /*f8f80*/  @P0 STG.E [R32.64], R28 ;  /* 0x0000001c20000986 */ /* 0x0009e2000c101904 */
[----:B------:R-:W-:Y:S01]  /*f8f90*/  @P4 STG.E [R68.64], R60 ;  /* 0x0000003c44004986 */ /* 0x000fe2000c101904 */
[----:B------:R-:W-:Y:S01]  /*f8fa0*/  ISETP.LT.AND P4, PT, R111, c[0x0][0x178], !P6 ;  /* 0x00005e006f007a0c */ /* 0x000fe20007781270 */
[----:B-1----:R-:W-:-:S04]  /*f8fb0*/  IMAD.WIDE R2, R177, 0x4, R4 ;  /* 0x00000004b1027825 */ /* 0x002fc800078e0204 */
[----:B--2---:R-:W-:-:S04]  /*f8fc0*/  IMAD.WIDE R36, R73, 0x4, R174 ;  /* 0x0000000449247825 */ /* 0x004fc800078e02ae */
[----:B---3--:R-:W-:Y:S01]  /*f8fd0*/  IMAD.WIDE R40, R73, 0x4, R172 ;  /* 0x0000000449287825 */ /* 0x008fe200078e02ac */
[----:B------:R-:W-:Y:S02]  /*f8fe0*/  ISETP.LT.AND P6, PT, R186, c[0x0][0x178], !P6 ;  /* 0x00005e00ba007a0c */ /* 0x000fe400077c1270 */
[----:B------:R-:W-:Y:S02]  /*f8ff0*/  ISETP.GE.AND P3, PT, R100, c[0x0][0x17c], PT ;  /* 0x00005f0064007a0c */ /* 0x000fe40003f66270 */
[----:B------:R-:W-:Y:S01]  /*f9000*/  IADD3 R64, R252, 0x1c9, RZ ;  /* 0x000001c9fc407810 */ /* 0x000fe20007ffe0ff */
[----:B------:R1:W-:Y:S01]  /*f9010*/  @P1 STG.E [R2.64], R92 ;  /* 0x0000005c02001986 */ /* 0x0003e2000c101904 */
[----:B------:R-:W-:Y:S02]  /*f9020*/  @P2 STG.E [R36.64], R221 ;  /* 0x000000dd24002986 */ /* 0x000fe4000c101904 */
[----:B------:R2:W-:Y:S01]  /*f9030*/  @P5 STG.E [R40.64], R29 ;  /* 0x0000001d28005986 */ /* 0x0005e2000c101904 */
[----:B------:R-:W-:-:S02]  /*f9040*/  ISETP.LT.AND P5, PT, R150, c[0x0][0x178], !P3 ;  /* 0x00005e0096007a0c */ /* 0x000fc40005fa1270 */
[----:B------:R-:W-:Y:S01]  /*f9050*/  ISETP.GE.AND P0, PT, R64, c[0x0][0x17c], PT ;  /* 0x00005f0040007a0c */ /* 0x000fe20003f06270 */
[----:B----4-:R-:W-:Y:S01]  /*f9060*/  IMAD.WIDE R32, R73, 0x4, R6 ;  /* 0x0000000449207825 */ /* 0x010fe200078e0206 */
[----:B------:R-:W-:-:S03]  /*f9070*/  ISETP.LT.AND P1, PT, R151, c[0x0][0x178], !P3 ;  /* 0x00005e0097007a0c */ /* 0x000fc60005f21270 */
[----:B------:R-:W-:Y:S01]  /*f9080*/  IMAD.WIDE R64, R73, 0x4, R4 ;  /* 0x0000000449407825 */ /* 0x000fe200078e0204 */
[----:B------:R-:W-:Y:S02]  /*f9090*/  ISETP.LT.AND P2, PT, R111, c[0x0][0x178], !P3 ;  /* 0x00005e006f007a0c */ /* 0x000fe40005f41270 */
[----:B------:R-:W-:Y:S02]  /*f90a0*/  IADD3 R73, R73, c[0x0][0x198], RZ ;  /* 0x0000660049497a10 */ /* 0x000fe40007ffe0ff */
[----:B------:R-:W-:Y:S01]  /*f90b0*/  IADD3 R28, R252, 0x1ca, RZ ;  /* 0x000001cafc1c7810 */ /* 0x000fe20007ffe0ff */
[----:B------:R3:W-:Y:S01]  /*f90c0*/  @P4 STG.E [R32.64], R61 ;  /* 0x0000003d20004986 */ /* 0x0007e2000c101904 */
[----:B------:R-:W-:Y:S01]  /*f90d0*/  @P6 STG.E [R64.64], R93 ;  /* 0x0000005d40006986 */ /* 0x000fe2000c101904 */
[----:B------:R-:W-:Y:S02]  /*f90e0*/  ISETP.LT.AND P3, PT, R186, c[0x0][0x178], !P3 ;  /* 0x00005e00ba007a0c */ /* 0x000fe40005f61270 */
[----:B------:R-:W-:Y:S01]  /*f90f0*/  ISETP.GE.AND P4, PT, R28, c[0x0][0x17c], PT ;  /* 0x00005f001c007a0c */ /* 0x000fe20003f86270 */
[----:B-1----:R-:W-:Y:S01]  /*f9100*/  IMAD.WIDE R2, R73, 0x4, R174 ;  /* 0x0000000449027825 */ /* 0x002fe200078e02ae */
[----:B------:R-:W-:-:S03]  /*f9110*/  ISETP.LT.AND P6, PT, R150, c[0x0][0x178], !P0 ;  /* 0x00005e0096007a0c */ /* 0x000fc600047c1270 */
[----:B--2---:R-:W-:-:S04]  /*f9120*/  IMAD.WIDE R28, R73, 0x4, R172 ;  /* 0x00000004491c7825 */ /* 0x004fc800078e02ac */
[C---:B------:R-:W-:Y:S01]  /*f9130*/  IMAD.WIDE R36, R73.reuse, 0x4, R6 ;  /* 0x0000000449247825 */ /* 0x040fe200078e0206 */
[----:B------:R-:W-:Y:S01]  /*f9140*/  IADD3 R69, R73, c[0x0][0x198], RZ ;  /* 0x0000660049457a10 */ /* 0x000fe20007ffe0ff */
[----:B------:R1:W-:Y:S02]  /*f9150*/  @P5 STG.E [R2.64], R240 ;  /* 0x000000f002005986 */ /* 0x0003e4000c101904 */
[----:B------:R2:W-:Y:S01]  /*f9160*/  @P1 STG.E [R28.64], R24 ;  /* 0x000000181c001986 */ /* 0x0005e2000c101904 */
[----:B------:R-:W-:Y:S01]  /*f9170*/  ISETP.LT.AND P5, PT, R151, c[0x0][0x178], !P0 ;  /* 0x00005e0097007a0c */ /* 0x000fe200047a1270 */
[----:B------:R-:W-:Y:S02]  /*f9180*/  @P2 STG.E [R36.64], R56 ;  /* 0x0000003824002986 */ /* 0x000fe4000c101904 */
[----:B---3--:R-:W-:-:S04]  /*f9190*/  IMAD.WIDE R32, R73, 0x4, R4 ;  /* 0x0000000449207825 */ /* 0x008fc800078e0204 */
[----:B------:R-:W-:Y:S01]  /*f91a0*/  IMAD.WIDE R40, R69, 0x4, R174 ;  /* 0x0000000445287825 */ /* 0x000fe200078e02ae */
[----:B------:R-:W-:-:S03]  /*f91b0*/  ISETP.LT.AND P2, PT, R111, c[0x0][0x178], !P0 ;  /* 0x00005e006f007a0c */ /* 0x000fc60004741270 */
[----:B------:R-:W-:Y:S01]  /*f91c0*/  ISETP.LT.AND P0, PT, R186, c[0x0][0x178], !P0 ;  /* 0x00005e00ba007a0c */ /* 0x000fe20004701270 */
[----:B------:R3:W-:Y:S01]  /*f91d0*/  @P3 STG.E [R32.64], R88 ;  /* 0x0000005820003986 */ /* 0x0007e2000c101904 */
[----:B------:R-:W-:Y:S01]  /*f91e0*/  @P6 STG.E [R40.64], R241 ;  /* 0x000000f128006986 */ /* 0x000fe2000c101904 */
[----:B------:R-:W-:Y:S01]  /*f91f0*/  ISETP.LT.AND P6, PT, R150, c[0x0][0x178], !P4 ;  /* 0x00005e0096007a0c */ /* 0x000fe200067c1270 */
[----:B------:R-:W-:Y:S01]  /*f9200*/  IMAD.WIDE R60, R69, 0x4, R172 ;  /* 0x00000004453c7825 */ /* 0x000fe200078e02ac */
[----:B------:R-:W-:-:S03]  /*f9210*/  ISETP.LT.AND P3, PT, R151, c[0x0][0x178], !P4 ;  /* 0x00005e0097007a0c */ /* 0x000fc60006761270 */
[C---:B-1----:R-:W-:Y:S01]  /*f9220*/  IMAD.WIDE R2, R69.reuse, 0x4, R6 ;  /* 0x0000000445027825 */ /* 0x042fe200078e0206 */
[----:B------:R-:W-:Y:S02]  /*f9230*/  IADD3 R65, R69, c[0x0][0x198], RZ ;  /* 0x0000660045417a10 */ /* 0x000fe40007ffe0ff */
[C---:B--2---:R-:W-:Y:S02]  /*f9240*/  IADD3 R24, R252.reuse, 0x1cc, RZ ;  /* 0x000001ccfc187810 */ /* 0x044fe40007ffe0ff */
[----:B------:R-:W-:Y:S01]  /*f9250*/  IADD3 R64, R252, 0x1cb, RZ ;  /* 0x000001cbfc407810 */ /* 0x000fe20007ffe0ff */
[----:B------:R1:W-:Y:S01]  /*f9260*/  @P5 STG.E [R60.64], R25 ;  /* 0x000000193c005986 */ /* 0x0003e2000c101904 */
[----:B------:R-:W-:Y:S01]  /*f9270*/  ISETP.LT.AND P5, PT, R111, c[0x0][0x178], !P4 ;  /* 0x00005e006f007a0c */ /* 0x000fe200067a1270 */
[----:B------:R-:W-:-:S04]  /*f9280*/  IMAD.WIDE R28, R69, 0x4, R4 ;  /* 0x00000004451c7825 */ /* 0x000fc800078e0204 */
[----:B------:R2:W-:Y:S01]  /*f9290*/  @P2 STG.E [R2.64], R57 ;  /* 0x0000003902002986 */ /* 0x0005e2000c101904 */
[----:B------:R-:W-:Y:S01]  /*f92a0*/  ISETP.LT.AND P4, PT, R186, c[0x0][0x178], !P4 ;  /* 0x00005e00ba007a0c */ /* 0x000fe20006781270 */
[C---:B---3--:R-:W-:Y:S01]  /*f92b0*/  IMAD.WIDE R32, R65.reuse, 0x4, R174 ;  /* 0x0000000441207825 */ /* 0x048fe200078e02ae */
[----:B------:R-:W-:Y:S02]  /*f92c0*/  ISETP.GE.AND P2, PT, R24, c[0x0][0x17c], PT ;  /* 0x00005f0018007a0c */ /* 0x000fe40003f46270 */
[----:B------:R-:W-:Y:S01]  /*f92d0*/  ISETP.GE.AND P1, PT, R64, c[0x0][0x17c], PT ;  /* 0x00005f0040007a0c */ /* 0x000fe20003f26270 */
[----:B------:R3:W-:Y:S01]  /*f92e0*/  @P0 STG.E [R28.64], R89 ;  /* 0x000000591c000986 */ /* 0x0007e2000c101904 */
[----:B-1----:R-:W-:-:S03]  /*f92f0*/  IMAD.WIDE R24, R65, 0x4, R172 ;  /* 0x0000000441187825 */ /* 0x002fc600078e02ac */
[----:B------:R-:W-:Y:S01]  /*f9300*/  @P6 STG.E [R32.64], R232 ;  /* 0x000000e820006986 */ /* 0x000fe2000c101904 */
[----:B------:R-:W-:Y:S01]  /*f9310*/  ISETP.LT.AND P0, PT, R150, c[0x0][0x178], !P1 ;  /* 0x00005e0096007a0c */ /* 0x000fe20004f01270 */
[----:B------:R-:W-:-:S04]  /*f9320*/  IMAD.WIDE R36, R65, 0x4, R6 ;  /* 0x0000000441247825 */ /* 0x000fc800078e0206 */
[----:B------:R-:W-:Y:S01]  /*f9330*/  IMAD.WIDE R40, R65, 0x4, R4 ;  /* 0x0000000441287825 */ /* 0x000fe200078e0204 */
[----:B------:R1:W-:Y:S01]  /*f9340*/  @P3 STG.E [R24.64], R20 ;  /* 0x0000001418003986 */ /* 0x0003e2000c101904 */
[----:B------:R-:W-:Y:S02]  /*f9350*/  ISETP.LT.AND P3, PT, R151, c[0x0][0x178], !P1 ;  /* 0x00005e0097007a0c */ /* 0x000fe40004f61270 */
[----:B------:R-:W-:Y:S01]  /*f9360*/  IADD3 R65, R65, c[0x0][0x198], RZ ;  /* 0x0000660041417a10 */ /* 0x000fe20007ffe0ff */
[----:B------:R4:W-:Y:S01]  /*f9370*/  @P5 STG.E [R36.64], R52 ;  /* 0x0000003424005986 */ /* 0x0009e2000c101904 */
[----:B------:R-:W-:Y:S01]  /*f9380*/  ISETP.LT.AND P6, PT, R111, c[0x0][0x178], !P1 ;  /* 0x00005e006f007a0c */ /* 0x000fe20004fc1270 */
[----:B------:R4:W-:Y:S01]  /*f9390*/  @P4 STG.E [R40.64], R84 ;  /* 0x0000005428004986 */ /* 0x0009e2000c101904 */
[----:B------:R-:W-:Y:S01]  /*f93a0*/  ISETP.LT.AND P1, PT, R186, c[0x0][0x178], !P1 ;  /* 0x00005e00ba007a0c */ /* 0x000fe20004f21270 */
[----:B--2---:R-:W-:Y:S01]  /*f93b0*/  IMAD.WIDE R2, R65, 0x4, R174 ;  /* 0x0000000441027825 */ /* 0x004fe200078e02ae */
[----:B------:R-:W-:-:S02]  /*f93c0*/  ISETP.LT.AND P4, PT, R150, c[0x0][0x178], !P2 ;  /* 0x00005e0096007a0c */ /* 0x000fc40005781270 */
[----:B---3--:R-:W-:Y:S02]  /*f93d0*/  IADD3 R28, R252, 0x1cd, RZ ;  /* 0x000001cdfc1c7810 */ /* 0x008fe40007ffe0ff */
[----:B------:R-:W-:Y:S01]  /*f93e0*/  ISETP.LT.AND P5, PT, R151, c[0x0][0x178], !P2 ;  /* 0x00005e0097007a0c */ /* 0x000fe200057a1270 */
[C---:B-1----:R-:W-:Y:S01]  /*f93f0*/  IMAD.WIDE R24, R65.reuse, 0x4, R172 ;  /* 0x0000000441187825 */ /* 0x042fe200078e02ac */
[C---:B------:R-:W-:Y:S01]  /*f9400*/  IADD3 R57, R65.reuse, c[0x0][0x198], RZ ;  /* 0x0000660041397a10 */ /* 0x040fe20007ffe0ff */
[----:B------:R1:W-:Y:S01]  /*f9410*/  @P0 STG.E [R2.64], R233 ;  /* 0x000000e902000986 */ /* 0x0003e2000c101904 */
[----:B------:R-:W-:Y:S01]  /*f9420*/  ISETP.GE.AND P0, PT, R28, c[0x0][0x17c], PT ;  /* 0x00005f001c007a0c */ /* 0x000fe20003f06270 */
[----:B------:R-:W-:-:S04]  /*f9430*/  IMAD.WIDE R28, R65, 0x4, R6 ;  /* 0x00000004411c7825 */ /* 0x000fc800078e0206 */
[----:B------:R-:W-:Y:S02]  /*f9440*/  @P3 STG.E [R24.64], R21 ;  /* 0x0000001518003986 */ /* 0x000fe4000c101904 */
[----:B------:R-:W-:Y:S01]  /*f9450*/  IMAD.WIDE R32, R65, 0x4, R4 ;  /* 0x0000000441207825 */ /* 0x000fe200078e0204 */
[----:B------:R-:W-:-:S03]  /*f9460*/  ISETP.LT.AND P3, PT, R111, c[0x0][0x178], !P2 ;  /* 0x00005e006f007a0c */ /* 0x000fc60005761270 */
[----:B----4-:R-:W-:-:S04]  /*f9470*/  IMAD.WIDE R36, R57, 0x4, R174 ;  /* 0x0000000439247825 */ /* 0x010fc800078e02ae */
[----:B------:R-:W-:Y:S01]  /*f9480*/  IMAD.WIDE R40, R57, 0x4, R172 ;  /* 0x0000000439287825 */ /* 0x000fe200078e02ac */
[----:B------:R2:W-:Y:S03]  /*f9490*/  @P6 STG.E [R28.64], R53 ;  /* 0x000000351c006986 */ /* 0x0005e6000c101904 */
[----:B------:R3:W-:Y:S01]  /*f94a0*/  @P1 STG.E [R32.64], R85 ;  /* 0x0000005520001986 */ /* 0x0007e2000c101904 */
[----:B------:R-:W-:Y:S01]  /*f94b0*/  ISETP.LT.AND P2, PT, R186, c[0x0][0x178], !P2 ;  /* 0x00005e00ba007a0c */ /* 0x000fe20005741270 */
[----:B------:R4:W-:Y:S01]  /*f94c0*/  @P4 STG.E [R36.64], R224 ;  /* 0x000000e024004986 */ /* 0x0009e2000c101904 */
[----:B------:R-:W-:Y:S01]  /*f94d0*/  ISETP.LT.AND P6, PT, R150, c[0x0][0x178], !P0 ;  /* 0x00005e0096007a0c */ /* 0x000fe200047c1270 */
[----:B------:R-:W-:Y:S01]  /*f94e0*/  @P5 STG.E [R40.64], R16 ;  /* 0x0000001028005986 */ /* 0x000fe2000c101904 */
[----:B------:R-:W-:Y:S02]  /*f94f0*/  ISETP.LT.AND P4, PT, R151, c[0x0][0x178], !P0 ;  /* 0x00005e0097007a0c */ /* 0x000fe40004781270 */
[----:B------:R-:W-:Y:S01]  /*f9500*/  IADD3 R20, R252, 0x1ce, RZ ;  /* 0x000001cefc147810 */ /* 0x000fe20007ffe0ff */
[----:B-1----:R-:W-:Y:S01]  /*f9510*/  IMAD.WIDE R2, R57, 0x4, R6 ;  /* 0x0000000439027825 */ /* 0x002fe200078e0206 */
[----:B------:R-:W-:-:S02]  /*f9520*/  ISETP.LT.AND P5, PT, R111, c[0x0][0x178], !P0 ;  /* 0x00005e006f007a0c */ /* 0x000fc400047a1270 */
[C---:B--2---:R-:W-:Y:S02]  /*f9530*/  IADD3 R53, R57.reuse, c[0x0][0x198], RZ ;  /* 0x0000660039357a10 */ /* 0x044fe40007ffe0ff */
[----:B------:R-:W-:Y:S02]  /*f9540*/  IADD3 R28, R252, 0x1cf, RZ ;  /* 0x000001cffc1c7810 */ /* 0x000fe40007ffe0ff */
[----:B------:R-:W-:Y:S01]  /*f9550*/  ISETP.GE.AND P1, PT, R20, c[0x0][0x17c], PT ;  /* 0x00005f0014007a0c */ /* 0x000fe20003f26270 */
[----:B------:R1:W-:Y:S01]  /*f9560*/  @P3 STG.E [R2.64], R48 ;  /* 0x0000003002003986 */ /* 0x0003e2000c101904 */
[----:B------:R-:W-:-:S04]  /*f9570*/  IMAD.WIDE R20, R57, 0x4, R4 ;  /* 0x0000000439147825 */ /* 0x000fc800078e0204 */
[----:B------:R-:W-:Y:S01]  /*f9580*/  IMAD.WIDE R24, R53, 0x4, R174 ;  /* 0x0000000435187825 */ /* 0x000fe200078e02ae */
[----:B------:R-:W-:-:S03]  /*f9590*/  ISETP.GE.AND P3, PT, R28, c[0x0][0x17c], PT ;  /* 0x00005f001c007a0c */ /* 0x000fc60003f66270 */
[----:B------:R-:W-:-:S04]  /*f95a0*/  IMAD.WIDE R28, R53, 0x4, R172 ;  /* 0x00000004351c7825 */ /* 0x000fc800078e02ac */
[----:B---3--:R-:W-:Y:S01]  /*f95b0*/  IMAD.WIDE R32, R53, 0x4, R6 ;  /* 0x0000000435207825 */ /* 0x008fe200078e0206 */
[----:B------:R2:W-:Y:S03]  /*f95c0*/  @P2 STG.E [R20.64], R80 ;  /* 0x0000005014002986 */ /* 0x0005e6000c101904 */
[----:B------:R-:W-:Y:S01]  /*f95d0*/  @P6 STG.E [R24.64], R225 ;  /* 0x000000e118006986 */ /* 0x000fe2000c101904 */
[----:B------:R-:W-:Y:S01]  /*f95e0*/  ISETP.LT.AND P0, PT, R186, c[0x0][0x178], !P0 ;  /* 0x00005e00ba007a0c */ /* 0x000fe20004701270 */
[----:B------:R3:W-:Y:S01]  /*f95f0*/  @P4 STG.E [R28.64], R17 ;  /* 0x000000111c004986 */ /* 0x0007e2000c101904 */
[----:B------:R3:W-:Y:S01]  /*f9600*/  @P5 STG.E [R32.64], R49 ;  /* 0x0000003120005986 */ /* 0x0007e2000c101904 */
[----:B------:R-:W-:Y:S02]  /*f9610*/  ISETP.LT.AND P4, PT, R150, c[0x0][0x178], !P1 ;  /* 0x00005e0096007a0c */ /* 0x000fe40004f81270 */
[----:B------:R-:W-:-:S02]  /*f9620*/  ISETP.LT.AND P5, PT, R151, c[0x0][0x178], !P1 ;  /* 0x00005e0097007a0c */ /* 0x000fc40004fa1270 */
[----:B----4-:R-:W-:Y:S02]  /*f9630*/  IADD3 R37, R53, c[0x0][0x198], RZ ;  /* 0x0000660035257a10 */ /* 0x010fe40007ffe0ff */
[----:B------:R-:W-:Y:S01]  /*f9640*/  ISETP.LT.AND P2, PT, R111, c[0x0][0x178], !P1 ;  /* 0x00005e006f007a0c */ /* 0x000fe20004f41270 */
[----:B-1----:R-:W-:Y:S01]  /*f9650*/  IMAD.WIDE R2, R53, 0x4, R4 ;  /* 0x0000000435027825 */ /* 0x002fe200078e0204 */
[----:B------:R-:W-:Y:S02]  /*f9660*/  ISETP.LT.AND P1, PT, R186, c[0x0][0x178], !P1 ;  /* 0x00005e00ba007a0c */ /* 0x000fe40004f21270 */
[----:B------:R-:W-:Y:S01]  /*f9670*/  ISETP.LT.AND P6, PT, R150, c[0x0][0x178], !P3 ;  /* 0x00005e0096007a0c */ /* 0x000fe20005fc1270 */
[----:B--2---:R-:W-:-:S04]  /*f9680*/  IMAD.WIDE R20, R37, 0x4, R174 ;  /* 0x0000000425147825 */ /* 0x004fc800078e02ae */
[C---:B---3--:R-:W-:Y:S01]  /*f9690*/  IMAD.WIDE R16, R37.reuse, 0x4, R172 ;  /* 0x0000000425107825 */ /* 0x048fe200078e02ac */
[C---:B------:R-:W-:Y:S01]  /*f96a0*/  IADD3 R41, R37.reuse, c[0x0][0x198], RZ ;  /* 0x0000660025297a10 */ /* 0x040fe20007ffe0ff */
[----:B------:R1:W-:Y:S02]  /*f96b0*/  @P0 STG.E [R2.64], R81 ;  /* 0x0000005102000986 */ /* 0x0003e4000c101904 */
[----:B------:R-:W-:Y:S01]  /*f96c0*/  @P4 STG.E [R20.64], R8 ;  /* 0x0000000814004986 */ /* 0x000fe2000c101904 */
[----:B------:R-:W-:Y:S01]  /*f96d0*/  IADD3 R36, R252, 0x1d0, RZ ;  /* 0x000001d0fc247810 */ /* 0x000fe20007ffe0ff */
[C---:B------:R-:W-:Y:S01]  /*f96e0*/  IMAD.WIDE R24, R37.reuse, 0x4, R6 ;  /* 0x0000000425187825 */ /* 0x040fe200078e0206 */
[----:B------:R2:W-:Y:S03]  /*f96f0*/  @P5 STG.E [R16.64], R12 ;  /* 0x0000000c10005986 */ /* 0x0005e6000c101904 */
[----:B------:R-:W-:Y:S01]  /*f9700*/  IMAD.WIDE R28, R37, 0x4, R4 ;  /* 0x00000004251c7825 */ /* 0x000fe200078e0204 */
[----:B------:R-:W-:-:S03]  /*f9710*/  ISETP.LT.AND P5, PT, R151, c[0x0][0x178], !P3 ;  /* 0x00005e0097007a0c */ /* 0x000fc60005fa1270 */
[----:B------:R-:W-:Y:S01]  /*f9720*/  IMAD.WIDE R32, R41, 0x4, R174 ;  /* 0x0000000429207825 */ /* 0x000fe200078e02ae */
[----:B------:R-:W-:Y:S01]  /*f9730*/  ISETP.GE.AND P0, PT, R36, c[0x0][0x17c], PT ;  /* 0x00005f0024007a0c */ /* 0x000fe20003f06270 */
[----:B------:R-:W-:Y:S01]  /*f9740*/  @P2 STG.E [R24.64], R44 ;  /* 0x0000002c18002986 */ /* 0x000fe2000c101904 */
[----:B------:R-:W-:Y:S01]  /*f9750*/  ISETP.LT.AND P4, PT, R111, c[0x0][0x178], !P3 ;  /* 0x00005e006f007a0c */ /* 0x000fe20005f81270 */
[----:B------:R-:W-:Y:S02]  /*f9760*/  @P1 STG.E [R28.64], R76 ;  /* 0x0000004c1c001986 */ /* 0x000fe4000c101904 */
[----:B------:R3:W-:Y:S01]  /*f9770*/  @P6 STG.E [R32.64], R9 ;  /* 0x0000000920006986 */ /* 0x0007e2000c101904 */
[----:B------:R-:W-:Y:S02]  /*f9780*/  ISETP.LT.AND P3, PT, R186, c[0x0][0x178], !P3 ;  /* 0x00005e00ba007a0c */ /* 0x000fe40005f61270 */
[----:B------:R-:W-:Y:S01]  /*f9790*/  ISETP.LT.AND P6, PT, R150, c[0x0][0x178], !P0 ;  /* 0x00005e0096007a0c */ /* 0x000fe200047c1270 */
[----:B-1----:R-:W-:Y:S01]  /*f97a0*/  IMAD.WIDE R2, R41, 0x4, R172 ;  /* 0x0000000429027825 */ /* 0x002fe200078e02ac */
[----:B------:R-:W-:-:S02]  /*f97b0*/  ISETP.LT.AND P2, PT, R151, c[0x0][0x178], !P0 ;  /* 0x00005e0097007a0c */ /* 0x000fc40004741270 */
[C---:B------:R-:W-:Y:S02]  /*f97c0*/  IADD3 R37, R41.reuse, c[0x0][0x198], RZ ;  /* 0x0000660029257a10 */ /* 0x040fe40007ffe0ff */
[----:B------:R-:W-:Y:S01]  /*f97d0*/  IADD3 R36, R252, 0x1d1, RZ ;  /* 0x000001d1fc247810 */ /* 0x000fe20007ffe0ff */
[----:B--2---:R-:W-:Y:S01]  /*f97e0*/  IMAD.WIDE R16, R41, 0x4, R6 ;  /* 0x0000000429107825 */ /* 0x004fe200078e0206 */
[----:B------:R1:W-:Y:S01]  /*f97f0*/  @P5 STG.E [R2.64], R13 ;  /* 0x0000000d02005986 */ /* 0x0003e2000c101904 */
[----:B------:R-:W-:Y:S02]  /*f9800*/  ISETP.LT.AND P5, PT, R111, c[0x0][0x178], !P0 ;  /* 0x00005e006f007a0c */ /* 0x000fe400047a1270 */
[----:B------:R-:W-:-:S04]  /*f9810*/  IMAD.WIDE R20, R37, 0x4, R174 ;  /* 0x0000000425147825 */ /* 0x000fc800078e02ae */
[----:B---3--:R-:W-:Y:S01]  /*f9820*/  IMAD.WIDE R8, R41, 0x4, R4 ;  /* 0x0000000429087825 */ /* 0x008fe200078e0204 */
[----:B------:R-:W-:-:S03]  /*f9830*/  ISETP.GE.AND P1, PT, R36, c[0x0][0x17c], PT ;  /* 0x00005f0024007a0c */ /* 0x000fc60003f26270 */
[C---:B------:R-:W-:Y:S01]  /*f9840*/  IMAD.WIDE R24, R37.reuse, 0x4, R172 ;  /* 0x0000000425187825 */ /* 0x040fe200078e02ac */
[----:B------:R-:W-:Y:S01]  /*f9850*/  @P4 STG.E [R16.64], R45 ;  /* 0x0000002d10004986 */ /* 0x000fe2000c101904 */
[----:B------:R-:W-:Y:S02]  /*f9860*/  IADD3 R12, R252, 0x1d2, RZ ;  /* 0x000001d2fc0c7810 */ /* 0x000fe40007ffe0ff */
[----:B------:R2:W-:Y:S02]  /*f9870*/  @P3 STG.E [R8.64], R77 ;  /* 0x0000004d08003986 */ /* 0x0005e4000c101904 */
[----:B------:R3:W-:Y:S01]  /*f9880*/  @P6 STG.E [R20.64], R249 ;  /* 0x000000f914006986 */ /* 0x0007e2000c101904 */
[----:B------:R-:W-:Y:S02]  /*f9890*/  ISETP.LT.AND P0, PT, R186, c[0x0][0x178], !P0 ;  /* 0x00005e00ba007a0c */ /* 0x000fe40004701270 */
[----:B------:R-:W-:Y:S01]  /*f98a0*/  ISETP.LT.AND P6, PT, R150, c[0x0][0x178], !P1 ;  /* 0x00005e0096007a0c */ /* 0x000fe20004fc1270 */
[----:B------:R4:W-:Y:S01]  /*f98b0*/  @P2 STG.E [R24.64], R42 ;  /* 0x0000002a18002986 */ /* 0x0009e2000c101904 */
[----:B-1----:R-:W-:Y:S01]  /*f98c0*/  IMAD.WIDE R2, R37, 0x4, R6 ;  /* 0x0000000425027825 */ /* 0x002fe200078e0206 */
[----:B------:R-:W-:-:S02]  /*f98d0*/  ISETP.LT.AND P3, PT, R151, c[0x0][0x178], !P1 ;  /* 0x00005e0097007a0c */ /* 0x000fc40004f61270 */
[----:B------:R-:W-:Y:S02]  /*f98e0*/  ISETP.GE.AND P4, PT, R12, c[0x0][0x17c], PT ;  /* 0x00005f000c007a0c */ /* 0x000fe40003f86270 */
[----:B------:R-:W-:Y:S01]  /*f98f0*/  ISETP.LT.AND P2, PT, R111, c[0x0][0x178], !P1 ;  /* 0x00005e006f007a0c */ /* 0x000fe20004f41270 */
[----:B------:R-:W-:Y:S01]  /*f9900*/  IADD3 R12, R252, 0x1d3, RZ ;  /* 0x000001d3fc0c7810 */ /* 0x000fe20007ffe0ff */
[C---:B------:R-:W-:Y:S02]  /*f9910*/  IADD3 R29, R37.reuse, c[0x0][0x198], RZ ;  /* 0x00006600251d7a10 */ /* 0x040fe40007ffe0ff */
[----:B------:R-:W-:Y:S01]  /*f9920*/  ISETP.LT.AND P1, PT, R186, c[0x0][0x178], !P1 ;  /* 0x00005e00ba007a0c */ /* 0x000fe20004f21270 */
[----:B------:R1:W-:Y:S01]  /*f9930*/  @P5 STG.E [R2.64], R74 ;  /* 0x0000004a02005986 */ /* 0x0003e2000c101904 */
[----:B--2---:R-:W-:Y:S01]  /*f9940*/  IMAD.WIDE R8, R37, 0x4, R4 ;  /* 0x0000000425087825 */ /* 0x004fe200078e0204 */
[----:B------:R-:W-:-:S03]  /*f9950*/  ISETP.GE.AND P5, PT, R12, c[0x0][0x17c], PT ;  /* 0x00005f000c007a0c */ /* 0x000fc60003fa6270 */
[----:B------:R-:W-:-:S04]  /*f9960*/  IMAD.WIDE R12, R29, 0x4, R174 ;  /* 0x000000041d0c7825 */ /* 0x000fc800078e02ae */
[----:B------:R-:W-:-:S04]  /*f9970*/  IMAD.WIDE R16, R29, 0x4, R172 ;  /* 0x000000041d107825 */ /* 0x000fc800078e02ac */
[C---:B---3--:R-:W-:Y:S01]  /*f9980*/  IMAD.WIDE R20, R29.reuse, 0x4, R6 ;  /* 0x000000041d147825 */ /* 0x048fe200078e0206 */
[----:B------:R2:W-:Y:S03]  /*f9990*/  @P0 STG.E [R8.64], R106 ;  /* 0x0000006a08000986 */ /* 0x0005e6000c101904 */
[----:B----4-:R-:W-:-:S04]  /*f99a0*/  IMAD.WIDE R24, R29, 0x4, R4 ;  /* 0x000000041d187825 */ /* 0x010fc800078e0204 */
[----:B------:R3:W-:Y:S02]  /*f99b0*/  @P6 STG.E [R12.64], R248 ;  /* 0x000000f80c006986 */ /* 0x0007e4000c101904 */
[----:B------:R4:W-:Y:S01]  /*f99c0*/  @P3 STG.E [R16.64], R43 ;  /* 0x0000002b10003986 */ /* 0x0009e2000c101904 */
[----:B------:R3:W-:Y:S01]  /*f99d0*/  @P2 STG.E [R20.64], R75 ;  /* 0x0000004b14002986 */ /* 0x0007e2000c101904 */
[----:B------:R-:W-:Y:S01]  /*f99e0*/  ISETP.LT.AND P2, PT, R150, c[0x0][0x178], !P4 ;  /* 0x00005e0096007a0c */ /* 0x000fe20006741270 */
[----:B------:R-:W-:Y:S01]  /*f99f0*/  @P1 STG.E [R24.64], R107 ;  /* 0x0000006b18001986 */ /* 0x000fe2000c101904 */
[----:B------:R-:W-:Y:S02]  /*f9a00*/  ISETP.LT.AND P3, PT, R151, c[0x0][0x178], !P4 ;  /* 0x00005e0097007a0c */ /* 0x000fe40006761270 */
[----:B------:R-:W-:Y:S02]  /*f9a10*/  ISETP.LT.AND P1, PT, R111, c[0x0][0x178], !P4 ;  /* 0x00005e006f007a0c */ /* 0x000fe40006721270 */
[----:B------:R-:W-:Y:S01]  /*f9a20*/  IADD3 R29, R29, c[0x0][0x198], RZ ;  /* 0x000066001d1d7a10 */ /* 0x000fe20007ffe0ff */
[----:B------:R-:W-:Y:S01]  /*f9a30*/  ISETP.LT.AND P4, PT, R186, c[0x0][0x178], !P4 ;  /* 0x00005e00ba007a0c */ /* 0x000fe20006781270 */
[----:B------:R-:W-:-:S03]  /*f9a40*/  ISETP.LT.AND P6, PT, R150, c[0x0][0x178], !P5 ;  /* 0x00005e0096007a0c */ /* 0x000fc60006fc1270 */
[----:B-1----:R-:W-:-:S04]  /*f9a50*/  IMAD.WIDE R2, R29, 0x4, R174 ;  /* 0x000000041d027825 */ /* 0x002fc800078e02ae */
[----:B--2---:R-:W-:-:S04]  /*f9a60*/  IMAD.WIDE R8, R29, 0x4, R172 ;  /* 0x000000041d087825 */ /* 0x004fc800078e02ac */
[C---:B---3--:R-:W-:Y:S01]  /*f9a70*/  IMAD.WIDE R12, R29.reuse, 0x4, R6 ;  /* 0x000000041d0c7825 */ /* 0x048fe200078e0206 */
[C---:B------:R-:W-:Y:S02]  /*f9a80*/  IADD3 R33, R29.reuse, c[0x0][0x198], RZ ;  /* 0x000066001d217a10 */ /* 0x040fe40007ffe0ff */
[----:B------:R-:W-:Y:S01]  /*f9a90*/  IADD3 R28, R252, 0x1d4, RZ ;  /* 0x000001d4fc1c7810 */ /* 0x000fe20007ffe0ff */
[----:B------:R1:W-:Y:S01]  /*f9aa0*/  @P2 STG.E [R2.64], R238 ;  /* 0x000000ee02002986 */ /* 0x0003e2000c101904 */
[----:B------:R2:W-:Y:S02]  /*f9ab0*/  @P3 STG.E [R8.64], R38 ;  /* 0x0000002608003986 */ /* 0x0005e4000c101904 */
[----:B----4-:R-:W-:-:S04]  /*f9ac0*/  IMAD.WIDE R16, R29, 0x4, R4 ;  /* 0x000000041d107825 */ /* 0x010fc800078e0204 */
[----:B------:R3:W-:Y:S02]  /*f9ad0*/  @P1 STG.E [R12.64], R70 ;  /* 0x000000460c001986 */ /* 0x0007e4000c101904 */
[----:B------:R-:W-:Y:S01]  /*f9ae0*/  IMAD.WIDE R20, R33, 0x4, R174 ;  /* 0x0000000421147825 */ /* 0x000fe200078e02ae */
[----:B------:R-:W-:Y:S02]  /*f9af0*/  ISETP.LT.AND P1, PT, R151, c[0x0][0x178], !P5 ;  /* 0x00005e0097007a0c */ /* 0x000fe40006f21270 */
[----:B------:R-:W-:Y:S02]  /*f9b00*/  ISETP.LT.AND P3, PT, R111, c[0x0][0x178], !P5 ;  /* 0x00005e006f007a0c */ /* 0x000fe40006f61270 */
[----:B------:R-:W-:Y:S01]  /*f9b10*/  ISETP.GE.AND P0, PT, R28, c[0x0][0x17c], PT ;  /* 0x00005f001c007a0c */ /* 0x000fe20003f06270 */
[----:B------:R-:W-:Y:S01]  /*f9b20*/  ISETP.LT.AND P5, PT, R186, c[0x0][0x178], !P5 ;  /* 0x00005e00ba007a0c */ /* 0x000fe20006fa1270 */
[----:B------:R4:W-:Y:S01]  /*f9b30*/  @P4 STG.E [R16.64], R102 ;  /* 0x0000006610004986 */ /* 0x0009e2000c101904 */
[----:B------:R4:W-:Y:S01]  /*f9b40*/  @P6 STG.E [R20.64], R239 ;  /* 0x000000ef14006986 */ /* 0x0009e2000c101904 */
[----:B------:R-:W-:Y:S01]  /*f9b50*/  ISETP.LT.AND P6, PT, R150, c[0x0][0x178], !P0 ;  /* 0x00005e0096007a0c */ /* 0x000fe200047c1270 */
[C---:B-1----:R-:W-:Y:S01]  /*f9b60*/  IMAD.WIDE R2, R33.reuse, 0x4, R172 ;  /* 0x0000000421027825 */ /* 0x042fe200078e02ac */
[----:B------:R-:W-:-:S03]  /*f9b70*/  IADD3 R29, R33, c[0x0][0x198], RZ ;  /* 0x00006600211d7a10 */ /* 0x000fc60007ffe0ff */
[----:B--2---:R-:W-:Y:S01]  /*f9b80*/  IMAD.WIDE R8, R33, 0x4, R6 ;  /* 0x0000000421087825 */ /* 0x004fe200078e0206 */
[----:B------:R-:W-:-:S03]  /*f9b90*/  IADD3 R24, R252, 0x1d5, RZ ;  /* 0x000001d5fc187810 */ /* 0x000fc60007ffe0ff */
[----:B---3--:R-:W-:Y:S01]  /*f9ba0*/  IMAD.WIDE R12, R33, 0x4, R4 ;  /* 0x00000004210c7825 */ /* 0x008fe200078e0204 */
[----:B------:R-:W-:Y:S01]  /*f9bb0*/  ISETP.LT.AND P4, PT, R151, c[0x0][0x178], !P0 ;  /* 0x00005e0097007a0c */ /* 0x000fe20004781270 */
[----:B------:R1:W-:Y:S01]  /*f9bc0*/  @P1 STG.E [R2.64], R39 ;  /* 0x0000002702001986 */ /* 0x0003e2000c101904 */
[----:B------:R-:W-:Y:S01]  /*f9bd0*/  ISETP.GE.AND P2, PT, R24, c[0x0][0x17c], PT ;  /* 0x00005f0018007a0c */ /* 0x000fe20003f46270 */
[----:B------:R2:W-:Y:S02]  /*f9be0*/  @P3 STG.E [R8.64], R71 ;  /* 0x0000004708003986 */ /* 0x0005e4000c101904 */
[----:B----4-:R-:W-:Y:S01]  /*f9bf0*/  IMAD.WIDE R16, R29, 0x4, R174 ;  /* 0x000000041d107825 */ /* 0x010fe200078e02ae */
[----:B------:R3:W-:Y:S01]  /*f9c00*/  @P5 STG.E [R12.64], R103 ;  /* 0x000000670c005986 */ /* 0x0007e2000c101904 */
[----:B------:R-:W-:Y:S02]  /*f9c10*/  ISETP.LT.AND P5, PT, R111, c[0x0][0x178], !P0 ;  /* 0x00005e006f007a0c */ /* 0x000fe400047a1270 */
[----:B------:R-:W-:Y:S01]  /*f9c20*/  ISETP.LT.AND P0, PT, R186, c[0x0][0x178], !P0 ;  /* 0x00005e00ba007a0c */ /* 0x000fe20004701270 */
[----:B------:R-:W-:Y:S01]  /*f9c30*/  ISETP.LT.AND P1, PT, R150, c[0x0][0x178], !P2 ;  /* 0x00005e0096007a0c */ /* 0x000fe20005721270 */
[----:B------:R4:W-:Y:S01]  /*f9c40*/  @P6 STG.E [R16.64], R230 ;  /* 0x000000e610006986 */ /* 0x0009e2000c101904 */
[----:B------:R-:W-:Y:S01]  /*f9c50*/  ISETP.LT.AND P3, PT, R151, c[0x0][0x178], !P2 ;  /* 0x00005e0097007a0c */ /* 0x000fe20005761270 */
[----:B------:R-:W-:-:S04]  /*f9c60*/  IMAD.WIDE R20, R29, 0x4, R172 ;  /* 0x000000041d147825 */ /* 0x000fc800078e02ac */
[----:B-1----:R-:W-:Y:S01]  /*f9c70*/  IMAD.WIDE R2, R29, 0x4, R6 ;  /* 0x000000041d027825 */ /* 0x002fe200078e0206 */
[----:B------:R-:W-:-:S03]  /*f9c80*/  ISETP.LT.AND P6, PT, R111, c[0x0][0x178], !P2 ;  /* 0x00005e006f007a0c */ /* 0x000fc600057c1270 */
[C---:B--2---:R-:W-:Y:S01]  /*f9c90*/  IMAD.WIDE R8, R29.reuse, 0x4, R4 ;  /* 0x000000041d087825 */ /* 0x044fe200078e0204 */
[----:B------:R-:W-:Y:S02]  /*f9ca0*/  IADD3 R29, R29, c[0x0][0x198], RZ ;  /* 0x000066001d1d7a10 */ /* 0x000fe40007ffe0ff */
[----:B------:R-:W-:Y:S01]  /*f9cb0*/  IADD3 R25, R252, 0x1d6, RZ ;  /* 0x000001d6fc197810 */ /* 0x000fe20007ffe0ff */
[----:B------:R1:W-:Y:S02]  /*f9cc0*/  @P4 STG.E [R20.64], R34 ;  /* 0x0000002214004986 */ /* 0x0003e4000c101904 */
[----:B---3--:R-:W-:-:S04]  /*f9cd0*/  IMAD.WIDE R12, R29, 0x4, R174 ;  /* 0x000000041d0c7825 */ /* 0x008fc800078e02ae */
[----:B----4-:R-:W-:Y:S01]  /*f9ce0*/  IMAD.WIDE R16, R29, 0x4, R172 ;  /* 0x000000041d107825 */ /* 0x010fe200078e02ac */
[----:B------:R-:W-:Y:S01]  /*f9cf0*/  ISETP.GE.AND P4, PT, R25, c[0x0][0x17c], PT ;  /* 0x00005f0019007a0c */ /* 0x000fe20003f86270 */
[----:B------:R2:W-:Y:S02]  /*f9d00*/  @P5 STG.E [R2.64], R66 ;  /* 0x0000004202005986 */ /* 0x0005e4000c101904 */
[----:B------:R3:W-:Y:S01]  /*f9d10*/  @P0 STG.E [R8.64], R98 ;  /* 0x0000006208000986 */ /* 0x0007e2000c101904 */
[----:B------:R-:W-:Y:S01]  /*f9d20*/  ISETP.LT.AND P2, PT, R186, c[0x0][0x178], !P2 ;  /* 0x00005e00ba007a0c */ /* 0x000fe20005741270 */
[----:B------:R4:W-:Y:S02]  /*f9d30*/  @P1 STG.E [R12.64], R231 ;  /* 0x000000e70c001986 */ /* 0x0009e4000c101904 */
[----:B-1----:R-:W-:Y:S01]  /*f9d40*/  IMAD.WIDE R20, R29, 0x4, R6 ;  /* 0x000000041d147825 */ /* 0x002fe200078e0206 */
[----:B------:R-:W-:Y:S01]  /*f9d50*/  ISETP.LT.AND P0, PT, R150, c[0x0][0x178], !P4 ;  /* 0x00005e0096007a0c */ /* 0x000fe20006701270 */
[----:B------:R1:W-:Y:S03]  /*f9d60*/  @P3 STG.E [R16.64], R35 ;  /* 0x0000002310003986 */ /* 0x0003e6000c101904 */
[----:B------:R1:W-:Y:S01]  /*f9d70*/  @P6 STG.E [R20.64], R67 ;  /* 0x0000004314006986 */ /* 0x0003e2000c101904 */
[----:B------:R-:W-:-:S02]  /*f9d80*/  ISETP.LT.AND P1, PT, R151, c[0x0][0x178], !P4 ;  /* 0x00005e0097007a0c */ /* 0x000fc40006721270 */
[----:B------:R-:W-:Y:S02]  /*f9d90*/  ISETP.LT.AND P6, PT, R111, c[0x0][0x178], !P4 ;  /* 0x00005e006f007a0c */ /* 0x000fe400067c1270 */
[C---:B------:R-:W-:Y:S02]  /*f9da0*/  IADD3 R25, R29.reuse, c[0x0][0x198], RZ ;  /* 0x000066001d197a10 */ /* 0x040fe40007ffe0ff */
[----:B------:R-:W-:Y:S01]  /*f9db0*/  IADD3 R24, R252, 0x1d7, RZ ;  /* 0x000001d7fc187810 */ /* 0x000fe20007ffe0ff */
[----:B--2---:R-:W-:-:S04]  /*f9dc0*/  IMAD.WIDE R2, R29, 0x4, R4 ;  /* 0x000000041d027825 */ /* 0x004fc800078e0204 */
[----:B---3--:R-:W-:-:S04]  /*f9dd0*/  IMAD.WIDE R8, R25, 0x4, R174 ;  /* 0x0000000419087825 */ /* 0x008fc800078e02ae */
[----:B----4-:R-:W-:Y:S01]  /*f9de0*/  IMAD.WIDE R12, R25, 0x4, R172 ;  /* 0x00000004190c7825 */ /* 0x010fe200078e02ac */
[----:B------:R-:W-:-:S03]  /*f9df0*/  ISETP.GE.AND P5, PT, R24, c[0x0][0x17c], PT ;  /* 0x00005f0018007a0c */ /* 0x000fc60003fa6270 */
[----:B-1----:R-:W-:Y:S01]  /*f9e00*/  IMAD.WIDE R16, R25, 0x4, R6 ;  /* 0x0000000419107825 */ /* 0x002fe200078e0206 */
[----:B------:R1:W-:Y:S01]  /*f9e10*/  @P2 STG.E [R2.64], R99 ;  /* 0x0000006302002986 */ /* 0x0003e2000c101904 */
[----:B------:R-:W-:Y:S02]  /*f9e20*/  ISETP.LT.AND P4, PT, R186, c[0x0][0x178], !P4 ;  /* 0x00005e00ba007a0c */ /* 0x000fe40006781270 */
[----:B------:R2:W-:Y:S01]  /*f9e30*/  @P0 STG.E [R8.64], R222 ;  /* 0x000000de08000986 */ /* 0x0005e2000c101904 */
[----:B------:R-:W-:Y:S01]  /*f9e40*/  ISETP.LT.AND P0, PT, R150, c[0x0][0x178], !P5 ;  /* 0x00005e0096007a0c */ /* 0x000fe20006f01270 */
[----:B------:R3:W-:Y:S01]  /*f9e50*/  @P1 STG.E [R12.64], R30 ;  /* 0x0000001e0c001986 */ /* 0x0007e2000c101904 */
[----:B------:R4:W-:Y:S01]  /*f9e60*/  @P6 STG.E [R16.64], R62 ;  /* 0x0000003e10006986 */ /* 0x0009e2000c101904 */
[----:B------:R-:W-:Y:S02]  /*f9e70*/  ISETP.LT.AND P1, PT, R151, c[0x0][0x178], !P5 ;  /* 0x00005e0097007a0c */ /* 0x000fe40006f21270 */
[----:B------:R-:W-:-:S02]  /*f9e80*/  ISETP.LT.AND P6, PT, R111, c[0x0][0x178], !P5 ;  /* 0x00005e006f007a0c */ /* 0x000fc40006fc1270 */
[C---:B------:R-:W-:Y:S01]  /*f9e90*/  IADD3 R29, R25.reuse, c[0x0][0x198], RZ ;  /* 0x00006600191d7a10 */ /* 0x040fe20007ffe0ff */
[----:B------:R-:W-:Y:S01]  /*f9ea0*/  ISETP.LT.AND P5, PT, R186, c[0x0][0x178], !P5 ;  /* 0x00005e00ba007a0c */ /* 0x000fe20006fa1270 */
[----:B------:R-:W-:Y:S01]  /*f9eb0*/  IADD3 R24, R252, 0x1d8, RZ ;  /* 0x000001d8fc187810 */ /* 0x000fe20007ffe0ff */
[----:B------:R-:W-:-:S04]  /*f9ec0*/  IMAD.WIDE R20, R25, 0x4, R4 ;  /* 0x0000000419147825 */ /* 0x000fc800078e0204 */
[----:B-1----:R-:W-:-:S04]  /*f9ed0*/  IMAD.WIDE R2, R29, 0x4, R174 ;  /* 0x000000041d027825 */ /* 0x002fc800078e02ae */
[----:B--2---:R-:W-:-:S04]  /*f9ee0*/  IMAD.WIDE R8, R29, 0x4, R172 ;  /* 0x000000041d087825 */ /* 0x004fc800078e02ac */
[----:B---3--:R-:W-:Y:S01]  /*f9ef0*/  IMAD.WIDE R12, R29, 0x4, R6 ;  /* 0x000000041d0c7825 */ /* 0x008fe200078e0206 */
[----:B------:R-:W-:-:S03]  /*f9f00*/  ISETP.GE.AND P3, PT, R24, c[0x0][0x17c], PT ;  /* 0x00005f0018007a0c */ /* 0x000fc60003f66270 */
[----:B----4-:R-:W-:Y:S01]  /*f9f10*/  IMAD.WIDE R16, R29, 0x4, R4 ;  /* 0x000000041d107825 */ /* 0x010fe200078e0204 */
[----:B------:R-:W-:Y:S01]  /*f9f20*/  IADD3 R24, R252, 0x1d9, RZ ;  /* 0x000001d9fc187810 */ /* 0x000fe20007ffe0ff */
[----:B------:R1:W-:Y:S02]  /*f9f30*/  @P4 STG.E [R20.64], R94 ;  /* 0x0000005e14004986 */ /* 0x0003e4000c101904 */
[----:B------:R2:W-:Y:S02]  /*f9f40*/  @P0 STG.E [R2.64], R223 ;  /* 0x000000df02000986 */ /* 0x0005e4000c101904 */
[----:B------:R3:W-:Y:S01]  /*f9f50*/  @P1 STG.E [R8.64], R31 ;  /* 0x0000001f08001986 */ /* 0x0007e2000c101904 */
[----:B------:R-:W-:Y:S01]  /*f9f60*/  ISETP.LT.AND P4, PT, R150, c[0x0][0x178], !P3 ;  /* 0x00005e0096007a0c */ /* 0x000fe20005f81270 */
[----:B------:R4:W-:Y:S01]  /*f9f70*/  @P6 STG.E [R12.64], R63 ;  /* 0x0000003f0c006986 */ /* 0x0009e2000c101904 */
[----:B------:R-:W-:Y:S02]  /*f9f80*/  ISETP.GE.AND P2, PT, R24, c[0x0][0x17c], PT ;  /* 0x00005f0018007a0c */ /* 0x000fe40003f46270 */
[----:B------:R-:W-:Y:S01]  /*f9f90*/  ISETP.LT.AND P1, PT, R151, c[0x0][0x178], !P3 ;  /* 0x00005e0097007a0c */ /* 0x000fe20005f21270 */
[----:B------:R4:W-:Y:S01]  /*f9fa0*/  @P5 STG.E [R16.64], R95 ;  /* 0x0000005f10005986 */ /* 0x0009e2000c101904 */
[----:B------:R-:W-:-:S02]  /*f9fb0*/  ISETP.LT.AND P5, PT, R111, c[0x0][0x178], !P3 ;  /* 0x00005e006f007a0c */ /* 0x000fc40005fa1270 */
[----:B------:R-:W-:Y:S01]  /*f9fc0*/  IADD3 R25, R29, c[0x0][0x198], RZ ;  /* 0x000066001d197a10 */ /* 0x000fe20007ffe0ff */
[----:B------:R-:W-:Y:S01]  /*f9fd0*/  ISETP.LT.AND P3, PT, R186, c[0x0][0x178], !P3 ;  /* 0x00005e00ba007a0c */ /* 0x000fe20005f61270 */
[----:B------:R-:W-:Y:S02]  /*f9fe0*/  ISETP.LT.AND P6, PT, R150, c[0x0][0x178], !P2 ;  /* 0x00005e0096007a0c */ /* 0x000fe400057c1270 */
[C---:B------:R-:W-:Y:S01]  /*f9ff0*/  IADD3 R29, R25.reuse, c[0x0][0x198], RZ ;  /* 0x00006600191d7a10 */ /* 0x040fe20007ffe0ff */
[----:B-1----:R-:W-:-:S04]  /*fa000*/  IMAD.WIDE R20, R25, 0x4, R174 ;  /* 0x0000000419147825 */ /* 0x002fc800078e02ae */
[----:B--2---:R-:W-:-:S04]  /*fa010*/  IMAD.WIDE R2, R25, 0x4, R172 ;  /* 0x0000000419027825 */ /* 0x004fc800078e02ac */
[----:B---3--:R-:W-:Y:S01]  /*fa020*/  IMAD.WIDE R8, R25, 0x4, R6 ;  /* 0x0000000419087825 */ /* 0x008fe200078e0206 */
[----:B------:R-:W-:-:S03]  /*fa030*/  IADD3 R24, R252, 0x1da, RZ ;  /* 0x000001dafc187810 */ /* 0x000fc60007ffe0ff */
[----:B----4-:R-:W-:Y:S01]  /*fa040*/  IMAD.WIDE R12, R25, 0x4, R4 ;  /* 0x00000004190c7825 */ /* 0x010fe200078e0204 */
[----:B------:R1:W-:Y:S03]  /*fa050*/  @P4 STG.E [R20.64], R242 ;  /* 0x000000f214004986 */ /* 0x0003e6000c101904 */
[----:B------:R-:W-:-:S04]  /*fa060*/  IMAD.WIDE R16, R29, 0x4, R174 ;  /* 0x000000041d107825 */ /* 0x000fc800078e02ae */
[----:B------:R2:W-:Y:S01]  /*fa070*/  @P1 STG.E [R2.64], R26 ;  /* 0x0000001a02001986 */ /* 0x0005e2000c101904 */
[----:B------:R-:W-:Y:S01]  /*fa080*/  ISETP.GE.AND P0, PT, R24, c[0x0][0x17c], PT ;  /* 0x00005f0018007a0c */ /* 0x000fe20003f06270 */
[----:B------:R3:W-:Y:S01]  /*fa090*/  @P5 STG.E [R8.64], R58 ;  /* 0x0000003a08005986 */ /* 0x0007e2000c101904 */
[----:B------:R-:W-:Y:S01]  /*fa0a0*/  ISETP.LT.AND P4, PT, R151, c[0x0][0x178], !P2 ;  /* 0x00005e0097007a0c */ /* 0x000fe20005781270 */
[----:B------:R4:W-:Y:S01]  /*fa0b0*/  @P3 STG.E [R12.64], R90 ;  /* 0x0000005a0c003986 */ /* 0x0009e2000c101904 */
[----:B------:R-:W-:Y:S01]  /*fa0c0*/  ISETP.LT.AND P3, PT, R111, c[0x0][0x178], !P2 ;  /* 0x00005e006f007a0c */ /* 0x000fe20005761270 */
[----:B------:R4:W-:Y:S01]  /*fa0d0*/  @P6 STG.E [R16.64], R243 ;  /* 0x000000f310006986 */ /* 0x0009e2000c101904 */
[----:B------:R-:W-:Y:S02]  /*fa0e0*/  ISETP.LT.AND P2, PT, R186, c[0x0][0x178], !P2 ;  /* 0x00005e00ba007a0c */ /* 0x000fe40005741270 */
[----:B------:R-:W-:Y:S02]  /*fa0f0*/  ISETP.LT.AND P6, PT, R150, c[0x0][0x178], !P0 ;  /* 0x00005e0096007a0c */ /* 0x000fe400047c1270 */
[----:B------:R-:W-:-:S02]  /*fa100*/  ISETP.LT.AND P5, PT, R151, c[0x0][0x178], !P0 ;  /* 0x00005e0097007a0c */ /* 0x000fc400047a1270 */
[C---:B------:R-:W-:Y:S01]  /*fa110*/  IADD3 R25, R29.reuse, c[0x0][0x198], RZ ;  /* 0x000066001d197a10 */ /* 0x040fe20007ffe0ff */
[----:B-1----:R-:W-:Y:S01]  /*fa120*/  IMAD.WIDE R20, R29, 0x4, R172 ;  /* 0x000000041d147825 */ /* 0x002fe200078e02ac */
[----:B------:R-:W-:-:S03]  /*fa130*/  IADD3 R24, R252, 0x1db, RZ ;  /* 0x000001dbfc187810 */ /* 0x000fc60007ffe0ff */
[----:B--2---:R-:W-:-:S04]  /*fa140*/  IMAD.WIDE R2, R29, 0x4, R6 ;  /* 0x000000041d027825 */ /* 0x004fc800078e0206 */
[----:B---3--:R-:W-:-:S04]  /*fa150*/  IMAD.WIDE R8, R29, 0x4, R4 ;  /* 0x000000041d087825 */ /* 0x008fc800078e0204 */
[----:B----4-:R-:W-:-:S04]  /*fa160*/  IMAD.WIDE R12, R25, 0x4, R174 ;  /* 0x00000004190c7825 */ /* 0x010fc800078e02ae */
[----:B------:R-:W-:Y:S01]  /*fa170*/  IMAD.WIDE R16, R25, 0x4, R172 ;  /* 0x0000000419107825 */ /* 0x000fe200078e02ac */
[----:B------:R-:W-:Y:S01]  /*fa180*/  ISETP.GE.AND P1, PT, R24, c[0x0][0x17c], PT ;  /* 0x00005f0018007a0c */ /* 0x000fe20003f26270 */
[----:B------:R1:W-:Y:S02]  /*fa190*/  @P4 STG.E [R20.64], R27 ;  /* 0x0000001b14004986 */ /* 0x0003e4000c101904 */
[----:B------:R2:W-:Y:S01]  /*fa1a0*/  @P3 STG.E [R2.64], R59 ;  /* 0x0000003b02003986 */ /* 0x0005e2000c101904 */
[----:B------:R-:W-:Y:S01]  /*fa1b0*/  ISETP.LT.AND P4, PT, R111, c[0x0][0x178], !P0 ;  /* 0x00005e006f007a0c */ /* 0x000fe20004781270 */
[----:B------:R3:W-:Y:S01]  /*fa1c0*/  @P2 STG.E [R8.64], R91 ;  /* 0x0000005b08002986 */ /* 0x0007e2000c101904 */
[----:B------:R4:W-:Y:S01]  /*fa1d0*/  @P6 STG.E [R12.64], R234 ;  /* 0x000000ea0c006986 */ /* 0x0009e2000c101904 */
[----:B------:R-:W-:Y:S01]  /*fa1e0*/  ISETP.LT.AND P0, PT, R186, c[0x0][0x178], !P0 ;  /* 0x00005e00ba007a0c */ /* 0x000fe20004701270 */
[----:B------:R4:W-:Y:S01]  /*fa1f0*/  @P5 STG.E [R16.64], R22 ;  /* 0x0000001610005986 */ /* 0x0009e2000c101904 */
[----:B------:R-:W-:-:S02]  /*fa200*/  ISETP.LT.AND P6, PT, R150, c[0x0][0x178], !P1 ;  /* 0x00005e0096007a0c */ /* 0x000fc40004fc1270 */
[----:B------:R-:W-:Y:S02]  /*fa210*/  ISETP.LT.AND P5, PT, R151, c[0x0][0x178], !P1 ;  /* 0x00005e0097007a0c */ /* 0x000fe40004fa1270 */
[----:B------:R-:W-:Y:S02]  /*fa220*/  ISETP.LT.AND P2, PT, R111, c[0x0][0x178], !P1 ;  /* 0x00005e006f007a0c */ /* 0x000fe40004f41270 */
[C---:B-1----:R-:W-:Y:S01]  /*fa230*/  IADD3 R27, R25.reuse, c[0x0][0x198], RZ ;  /* 0x00006600191b7a10 */ /* 0x042fe20007ffe0ff */
[----:B------:R-:W-:-:S04]  /*fa240*/  IMAD.WIDE R20, R25, 0x4, R6 ;  /* 0x0000000419147825 */ /* 0x000fc800078e0206 */
[----:B--2---:R-:W-:Y:S01]  /*fa250*/  IMAD.WIDE R2, R25, 0x4, R4 ;  /* 0x0000000419027825 */ /* 0x004fe200078e0204 */
[----:B------:R-:W-:-:S03]  /*fa260*/  IADD3 R24, R252, 0x1dc, RZ ;  /* 0x000001dcfc187810 */ /* 0x000fc60007ffe0ff */
[----:B---3--:R-:W-:-:S04]  /*fa270*/  IMAD.WIDE R8, R27, 0x4, R174 ;  /* 0x000000041b087825 */ /* 0x008fc800078e02ae */
[----:B----4-:R-:W-:-:S04]  /*fa280*/  IMAD.WIDE R12, R27, 0x4, R172 ;  /* 0x000000041b0c7825 */ /* 0x010fc800078e02ac */
[----:B------:R-:W-:Y:S01]  /*fa290*/  IMAD.WIDE R16, R27, 0x4, R6 ;  /* 0x000000041b107825 */ /* 0x000fe200078e0206 */
[----:B------:R1:W-:Y:S01]  /*fa2a0*/  @P4 STG.E [R20.64], R54 ;  /* 0x0000003614004986 */ /* 0x0003e2000c101904 */
[----:B------:R-:W-:Y:S02]  /*fa2b0*/  ISETP.GE.AND P3, PT, R24, c[0x0][0x17c], PT ;  /* 0x00005f0018007a0c */ /* 0x000fe40003f66270 */
[----:B------:R2:W-:Y:S01]  /*fa2c0*/  @P0 STG.E [R2.64], R86 ;  /* 0x0000005602000986 */ /* 0x0005e2000c101904 */
[----:B------:R-:W-:Y:S01]  /*fa2d0*/  ISETP.LT.AND P4, PT, R186, c[0x0][0x178], !P1 ;  /* 0x00005e00ba007a0c */ /* 0x000fe20004f81270 */
[----:B------:R3:W-:Y:S01]  /*fa2e0*/  @P6 STG.E [R8.64], R235 ;  /* 0x000000eb08006986 */ /* 0x0007e2000c101904 */
[----:B------:R4:W-:Y:S02]  /*fa2f0*/  @P5 STG.E [R12.64], R23 ;  /* 0x000000170c005986 */ /* 0x0009e4000c101904 */
[----:B------:R2:W-:Y:S01]  /*fa300*/  @P2 STG.E [R16.64], R55 ;  /* 0x0000003710002986 */ /* 0x0005e2000c101904 */
[----:B------:R-:W-:-:S02]  /*fa310*/  ISETP.LT.AND P2, PT, R150, c[0x0][0x178], !P3 ;  /* 0x00005e0096007a0c */ /* 0x000fc40005f41270 */
[----:B------:R-:W-:Y:S02]  /*fa320*/  IADD3 R24, R252, 0x1dd, RZ ;  /* 0x000001ddfc187810 */ /* 0x000fe40007ffe0ff */
[----:B------:R-:W-:Y:S01]  /*fa330*/  ISETP.LT.AND P0, PT, R151, c[0x0][0x178], !P3 ;  /* 0x00005e0097007a0c */ /* 0x000fe20005f01270 */
[C---:B-1----:R-:W-:Y:S01]  /*fa340*/  IMAD.WIDE R20, R27.reuse, 0x4, R4 ;  /* 0x000000041b147825 */ /* 0x042fe200078e0204 */
[----:B------:R-:W-:Y:S02]  /*fa350*/  IADD3 R27, R27, c[0x0][0x198], RZ ;  /* 0x000066001b1b7a10 */ /* 0x000fe40007ffe0ff */
[----:B------:R-:W-:Y:S01]  /*fa360*/  ISETP.LT.AND P5, PT, R111, c[0x0][0x178], !P3 ;  /* 0x00005e006f007a0c */ /* 0x000fe20005fa1270 */
[----:B------:R-:W-:Y:S01]  /*fa370*/  ISETP.LT.AND P3, PT, R186, c[0x0][0x178], !P3 ;  /* 0x00005e00ba007a0c */ /* 0x000fe20005f61270 */
[----:B------:R-:W-:Y:S01]  /*fa380*/  ISETP.GE.AND P1, PT, R24, c[0x0][0x17c], PT ;  /* 0x00005f0018007a0c */ /* 0x000fe20003f26270 */
[C---:B--2---:R-:W-:Y:S01]  /*fa390*/  IMAD.WIDE R2, R27.reuse, 0x4, R174 ;  /* 0x000000041b027825 */ /* 0x044fe200078e02ae */
[----:B------:R-:W-:Y:S02]  /*fa3a0*/  @P4 STG.E [R20.64], R87 ;  /* 0x0000005714004986 */ /* 0x000fe4000c101904 */
[----:B------:R-:W-:Y:S01]  /*fa3b0*/  ISETP.LT.AND P4, PT, R150, c[0x0][0x178], !P1 ;  /* 0x00005e0096007a0c */ /* 0x000fe20004f81270 */
[----:B---3--:R-:W-:-:S04]  /*fa3c0*/  IMAD.WIDE R8, R27, 0x4, R172 ;  /* 0x000000041b087825 */ /* 0x008fc800078e02ac */
[C---:B----4-:R-:W-:Y:S01]  /*fa3d0*/  IMAD.WIDE R12, R27.reuse, 0x4, R6 ;  /* 0x000000041b0c7825 */ /* 0x050fe200078e0206 */
[----:B------:R1:W-:Y:S01]  /*fa3e0*/  @P2 STG.E [R2.64], R226 ;  /* 0x000000e202002986 */ /* 0x0003e2000c101904 */
[----:B------:R-:W-:Y:S02]  /*fa3f0*/  IADD3 R22, R252, 0x1de, RZ ;  /* 0x000001defc167810 */ /* 0x000fe40007ffe0ff */
[C---:B------:R-:W-:Y:S01]  /*fa400*/  IADD3 R25, R27.reuse, c[0x0][0x198], RZ ;  /* 0x000066001b197a10 */ /* 0x040fe20007ffe0ff */
[----:B------:R-:W-:Y:S01]  /*fa410*/  IMAD.WIDE R16, R27, 0x4, R4 ;  /* 0x000000041b107825 */ /* 0x000fe200078e0204 */
[----:B------:R-:W-:Y:S01]  /*fa420*/  ISETP.LT.AND P2, PT, R151, c[0x0][0x178], !P1 ;  /* 0x00005e0097007a0c */ /* 0x000fe20004f41270 */
[----:B------:R2:W-:Y:S01]  /*fa430*/  @P0 STG.E [R8.64], R18 ;  /* 0x0000001208000986 */ /* 0x0005e2000c101904 */
[----:B------:R-:W-:Y:S01]  /*fa440*/  ISETP.GE.AND P6, PT, R22, c[0x0][0x17c], PT ;  /* 0x00005f0016007a0c */ /* 0x000fe20003fc6270 */
[----:B------:R3:W-:Y:S02]  /*fa450*/  @P5 STG.E [R12.64], R50 ;  /* 0x000000320c005986 */ /* 0x0007e4000c101904 */
[----:B------:R-:W-:Y:S01]  /*fa460*/  IMAD.WIDE R22, R25, 0x4, R174 ;  /* 0x0000000419167825 */ /* 0x000fe200078e02ae */
[----:B------:R-:W-:Y:S01]  /*fa470*/  @P3 STG.E [R16.64], R82 ;  /* 0x0000005210003986 */ /* 0x000fe2000c101904 */
[----:B------:R-:W-:-:S02]  /*fa480*/  ISETP.LT.AND P3, PT, R111, c[0x0][0x178], !P1 ;  /* 0x00005e006f007a0c */ /* 0x000fc40004f61270 */
[----:B------:R-:W-:Y:S02]  /*fa490*/  ISETP.LT.AND P1, PT, R186, c[0x0][0x178], !P1 ;  /* 0x00005e00ba007a0c */ /* 0x000fe40004f21270 */
[----:B-1----:R-:W-:Y:S01]  /*fa4a0*/  IMAD.WIDE R2, R25, 0x4, R172 ;  /* 0x0000000419027825 */ /* 0x002fe200078e02ac */
[----:B------:R1:W-:Y:S01]  /*fa4b0*/  @P4 STG.E [R22.64], R227 ;  /* 0x000000e316004986 */ /* 0x0003e2000c101904 */
[----:B------:R-:W-:Y:S02]  /*fa4c0*/  ISETP.LT.AND P5, PT, R150, c[0x0][0x178], !P6 ;  /* 0x00005e0096007a0c */ /* 0x000fe400077a1270 */
[----:B------:R-:W-:Y:S02]  /*fa4d0*/  ISETP.LT.AND P4, PT, R151, c[0x0][0x178], !P6 ;  /* 0x00005e0097007a0c */ /* 0x000fe40007781270 */
[----:B------:R-:W-:Y:S02]  /*fa4e0*/  IADD3 R20, R252, 0x1df, RZ ;  /* 0x000001dffc147810 */ /* 0x000fe40007ffe0ff */
[C---:B------:R-:W-:Y:S01]  /*fa4f0*/  IADD3 R27, R25.reuse, c[0x0][0x198], RZ ;  /* 0x00006600191b7a10 */ /* 0x040fe20007ffe0ff */
[----:B------:R4:W-:Y:S01]  /*fa500*/  @P2 STG.E [R2.64], R19 ;  /* 0x0000001302002986 */ /* 0x0009e2000c101904 */
[----:B--2---:R-:W-:-:S04]  /*fa510*/  IMAD.WIDE R8, R25, 0x4, R6 ;  /* 0x0000000419087825 */ /* 0x004fc800078e0206 */
[----:B------:R-:W2:Y:S04]  /*fa520*/  LDS.128 R16, [R0] ;  /* 0x0000000000107984 */ /* 0x000ea80000000c00 */
[----:B---3--:R-:W-:Y:S01]  /*fa530*/  IMAD.WIDE R12, R25, 0x4, R4 ;  /* 0x00000004190c7825 */ /* 0x008fe200078e0204 */
[----:B------:R-:W-:-:S03]  /*fa540*/  ISETP.GE.AND P0, PT, R20, c[0x0][0x17c], PT ;  /* 0x00005f0014007a0c */ /* 0x000fc60003f06270 */
[----:B------:R-:W-:-:S04]  /*fa550*/  IMAD.WIDE R20, R27, 0x4, R174 ;  /* 0x000000041b147825 */ /* 0x000fc800078e02ae */
[----:B-1----:R-:W-:Y:S01]  /*fa560*/  IMAD.WIDE R22, R27, 0x4, R172 ;  /* 0x000000041b167825 */ /* 0x002fe200078e02ac */
[----:B------:R1:W-:Y:S03]  /*fa570*/  @P3 STG.E [R8.64], R51 ;  /* 0x0000003308003986 */ /* 0x0003e6000c101904 */
[----:B------:R3:W-:Y:S01]  /*fa580*/  @P1 STG.E [R12.64], R83 ;  /* 0x000000530c001986 */ /* 0x0007e2000c101904 */
[----:B------:R-:W-:Y:S01]  /*fa590*/  ISETP.LT.AND P1, PT, R111, c[0x0][0x178], !P6 ;  /* 0x00005e006f007a0c */ /* 0x000fe20007721270 */
[----:B------:R-:W-:Y:S01]  /*fa5a0*/  ISETP.LT.AND P6, PT, R186, c[0x0][0x178], !P6 ;  /* 0x00005e00ba007a0c */ /* 0x000fe200077c1270 */
[----:B------:R3:W-:Y:S01]  /*fa5b0*/  @P5 STG.E [R20.64], R10 ;  /* 0x0000000a14005986 */ /* 0x0007e2000c101904 */
[----:B------:R-:W-:Y:S01]  /*fa5c0*/  ISETP.LT.AND P3, PT, R150, c[0x0][0x178], !P0 ;  /* 0x00005e0096007a0c */ /* 0x000fe20004761270 */
[----:B------:R3:W-:Y:S01]  /*fa5d0*/  @P4 STG.E [R22.64], R14 ;  /* 0x0000000e16004986 */ /* 0x0007e2000c101904 */
[----:B------:R-:W-:-:S02]  /*fa5e0*/  ISETP.LT.AND P4, PT, R151, c[0x0][0x178], !P0 ;  /* 0x00005e0097007a0c */ /* 0x000fc40004781270 */
[----:B------:R-:W-:Y:S02]  /*fa5f0*/  IADD3 R29, R27, c[0x0][0x198], RZ ;  /* 0x000066001b1d7a10 */ /* 0x000fe40007ffe0ff */
[----:B------:R-:W-:Y:S02]  /*fa600*/  ISETP.LT.AND P2, PT, R111, c[0x0][0x178], !P0 ;  /* 0x00005e006f007a0c */ /* 0x000fe40004741270 */
[----:B------:R-:W-:Y:S01]  /*fa610*/  IADD3 R25, R252, 0x1e0, RZ ;  /* 0x000001e0fc197810 */ /* 0x000fe20007ffe0ff */
[----:B----4-:R-:W-:Y:S01]  /*fa620*/  IMAD.WIDE R2, R27, 0x4, R6 ;  /* 0x000000041b027825 */ /* 0x010fe200078e0206 */
[----:B------:R-:W-:-:S03]  /*fa630*/  ISETP.LT.AND P0, PT, R186, c[0x0][0x178], !P0 ;  /* 0x00005e00ba007a0c */ /* 0x000fc60004701270 */
[----:B-1----:R-:W-:-:S04]  /*fa640*/  IMAD.WIDE R8, R27, 0x4, R4 ;  /* 0x000000041b087825 */ /* 0x002fc800078e0204 */
[----:B---3--:R-:W-:Y:S01]  /*fa650*/  IMAD.WIDE R12, R29, 0x4, R174 ;  /* 0x000000041d0c7825 */ /* 0x008fe200078e02ae */
[----:B------:R-:W-:-:S03]  /*fa660*/  ISETP.GE.AND P5, PT, R25, c[0x0][0x17c], PT ;  /* 0x00005f0019007a0c */ /* 0x000fc60003fa6270 */
[C---:B------:R-:W-:Y:S01]  /*fa670*/  IMAD.WIDE R20, R29.reuse, 0x4, R172 ;  /* 0x000000041d147825 */ /* 0x040fe200078e02ac */
[----:B------:R1:W-:Y:S03]  /*fa680*/  @P1 STG.E [R2.64], R46 ;  /* 0x0000002e02001986 */ /* 0x0003e6000c101904 */
[----:B------:R-:W-:Y:S02]  /*fa690*/  @P6 STG.E [R8.64], R78 ;  /* 0x0000004e08006986 */ /* 0x000fe4000c101904 */
[----:B------:R-:W-:-:S04]  /*fa6a0*/  IMAD.WIDE R22, R29, 0x4, R6 ;  /* 0x000000041d167825 */ /* 0x000fc800078e0206 */
[----:B------:R3:W-:Y:S01]  /*fa6b0*/  @P3 STG.E [R12.64], R11 ;  /* 0x0000000b0c003986 */ /* 0x0007e2000c101904 */
[----:B------:R-:W-:Y:S01]  /*fa6c0*/  ISETP.LT.AND P3, PT, R150, c[0x0][0x178], !P5 ;  /* 0x00005e0096007a0c */ /* 0x000fe20006f61270 */
[----:B------:R4:W-:Y:S01]  /*fa6d0*/  @P4 STG.E [R20.64], R15 ;  /* 0x0000000f14004986 */ /* 0x0009e2000c101904 */
[----:B------:R-:W-:Y:S02]  /*fa6e0*/  IADD3 R10, R252, 0x1e3, RZ ;  /* 0x000001e3fc0a7810 */ /* 0x000fe40007ffe0ff */
[----:B------:R-:W-:Y:S02]  /*fa6f0*/  ISETP.LT.AND P4, PT, R151, c[0x0][0x178], !P5 ;  /* 0x00005e0097007a0c */ /* 0x000fe40006f81270 */
[----:B------:R-:W-:Y:S02]  /*fa700*/  LOP3.LUT R250, R0, 0x20, RZ, 0x3c, !PT ;  /* 0x0000002000fa7812 */ /* 0x000fe400078e3cff */
[----:B------:R-:W-:Y:S01]  /*fa710*/  IADD3 R24, R252, 0x1e1, RZ ;  /* 0x000001e1fc187810 */ /* 0x000fe20007ffe0ff */
[C---:B-1----:R-:W-:Y:S01]  /*fa720*/  IMAD.WIDE R2, R29.reuse, 0x4, R4 ;  /* 0x000000041d027825 */ /* 0x042fe200078e0204 */
[----:B------:R-:W-:-:S02]  /*fa730*/  IADD3 R27, R29, c[0x0][0x198], RZ ;  /* 0x000066001d1b7a10 */ /* 0x000fc40007ffe0ff */
[----:B------:R-:W-:Y:S01]  /*fa740*/  ISETP.LT.AND P6, PT, R111, c[0x0][0x178], !P5 ;  /* 0x00005e006f007a0c */ /* 0x000fe20006fc1270 */
[----:B------:R-:W-:Y:S01]  /*fa750*/  @P2 STG.E [R22.64], R47 ;  /* 0x0000002f16002986 */ /* 0x000fe2000c101904 */
[----:B------:R-:W-:Y:S01]  /*fa760*/  ISETP.LT.AND P5, PT, R186, c[0x0][0x178], !P5 ;  /* 0x00005e00ba007a0c */ /* 0x000fe20006fa1270 */
[----:B------:R1:W-:Y:S01]  /*fa770*/  @P0 STG.E [R2.64], R79 ;  /* 0x0000004f02000986 */ /* 0x0003e2000c101904 */
[----:B------:R-:W-:Y:S02]  /*fa780*/  IADD3 R14, R252, 0x1e2, RZ ;  /* 0x000001e2fc0e7810 */ /* 0x000fe40007ffe0ff */
[----:B------:R-:W-:Y:S02]  /*fa790*/  ISETP.GE.AND P0, PT, R10, c[0x0][0x17c], PT ;  /* 0x00005f000a007a0c */ /* 0x000fe40003f06270 */
[----:B------:R-:W-:Y:S01]  /*fa7a0*/  ISETP.GE.AND P1, PT, R24, c[0x0][0x17c], PT ;  /* 0x00005f0018007a0c */ /* 0x000fe20003f26270 */
[----:B------:R-:W1:Y:S01]  /*fa7b0*/  LDS.128 R8, [R250] ;  /* 0x00000000fa087984 */ /* 0x000e620000000c00 */
[----:B------:R-:W-:Y:S01]  /*fa7c0*/  IMAD.WIDE R24, R27, 0x4, R174 ;  /* 0x000000041b187825 */ /* 0x000fe200078e02ae */
[----:B------:R-:W-:-:S03]  /*fa7d0*/  ISETP.GE.AND P2, PT, R14, c[0x0][0x17c], PT ;  /* 0x00005f000e007a0c */ /* 0x000fc60003f46270 */
[----:B---3--:R-:W-:-:S04]  /*fa7e0*/  IMAD.WIDE R12, R27, 0x4, R172 ;  /* 0x000000041b0c7825 */ /* 0x008fc800078e02ac */
[----:B----4-:R-:W-:-:S04]  /*fa7f0*/  IMAD.WIDE R14, R27, 0x4, R6 ;  /* 0x000000041b0e7825 */ /* 0x010fc800078e0206 */
[C---:B------:R-:W-:Y:S01]  /*fa800*/  IMAD.WIDE R20, R27.reuse, 0x4, R4 ;  /* 0x000000041b147825 */ /* 0x040fe200078e0204 */
[----:B------:R3:W-:Y:S01]  /*fa810*/  @P3 STG.E [R24.64], R136 ;  /* 0x0000008818003986 */ /* 0x0007e2000c101904 */
[----:B------:R-:W-:Y:S02]  /*fa820*/  ISETP.LT.AND P3, PT, R150, c[0x0][0x178], !P1 ;  /* 0x00005e0096007a0c */ /* 0x000fe40004f61270 */
[----:B------:R-:W-:Y:S02]  /*fa830*/  @P4 STG.E [R12.64], R168 ;  /* 0x000000a80c004986 */ /* 0x000fe4000c101904 */
[----:B------:R-:W-:Y:S01]  /*fa840*/  @P6 STG.E [R14.64], R188 ;  /* 0x000000bc0e006986 */ /* 0x000fe2000c101904 */
[----:B------:R-:W-:Y:S02]  /*fa850*/  IADD3 R29, R27, c[0x0][0x198], RZ ;  /* 0x000066001b1d7a10 */ /* 0x000fe40007ffe0ff */
[----:B------:R-:W-:Y:S01]  /*fa860*/  ISETP.LT.AND P4, PT, R151, c[0x0][0x178], !P1 ;  /* 0x00005e0097007a0c */ /* 0x000fe20004f81270 */
[----:B--2---:R2:W-:Y:S01]  /*fa870*/  @P5 STG.E [R20.64], R16 ;  /* 0x0000001014005986 */ /* 0x0045e2000c101904 */
[----:B------:R-:W-:Y:S01]  /*fa880*/  ISETP.LT.AND P5, PT, R111, c[0x0][0x178], !P1 ;  /* 0x00005e006f007a0c */ /* 0x000fe20004fa1270 */
[----:B------:R-:W-:-:S02]  /*fa890*/  ISETP.LT.AND P1, PT, R186, c[0x0][0x178], !P1 ;  /* 0x00005e00ba007a0c */ /* 0x000fc40004f21270 */
[C---:B-1----:R-:W-:Y:S01]  /*fa8a0*/  IMAD.WIDE R2, R29.reuse, 0x4, R174 ;  /* 0x000000041d027825 */ /* 0x042fe200078e02ae */
[----:B------:R-:W-:Y:S02]  /*fa8b0*/  ISETP.LT.AND P6, PT, R150, c[0x0][0x178], !P2 ;  /* 0x00005e0096007a0c */ /* 0x000fe400057c1270 */
[C---:B------:R-:W-:Y:S01]  /*fa8c0*/  IADD3 R31, R29.reuse, c[0x0][0x198], RZ ;  /* 0x000066001d1f7a10 */ /* 0x040fe20007ffe0ff */
[----:B------:R-:W-:-:S04]  /*fa8d0*/  IMAD.WIDE R22, R29, 0x4, R172 ;  /* 0x000000041d167825 */ /* 0x000fc800078e02ac */
[C---:B---3--:R-:W-:Y:S01]  /*fa8e0*/  IMAD.WIDE R24, R29.reuse, 0x4, R6 ;  /* 0x000000041d187825 */ /* 0x048fe200078e0206 */
[----:B------:R1:W-:Y:S03]  /*fa8f0*/  @P3 STG.E [R2.64], R137 ;  /* 0x0000008902003986 */ /* 0x0003e6000c101904 */
[----:B------:R-:W-:Y:S01]  /*fa900*/  IMAD.WIDE R26, R29, 0x4, R4 ;  /* 0x000000041d1a7825 */ /* 0x000fe200078e0204 */
[----:B------:R-:W-:Y:S02]  /*fa910*/  ISETP.LT.AND P3, PT, R151, c[0x0][0x178], !P2 ;  /* 0x00005e0097007a0c */ /* 0x000fe40005761270 */
[----:B------:R-:W-:Y:S01]  /*fa920*/  LOP3.LUT R249, R0, 0x40, RZ, 0x3c, !PT ;  /* 0x0000004000f97812 */ /* 0x000fe200078e3cff */
[----:B--2---:R-:W-:Y:S01]  /*fa930*/  IMAD.WIDE R20, R31, 0x4, R174 ;  /* 0x000000041f147825 */ /* 0x004fe200078e02ae */
[----:B------:R-:W-:Y:S03]  /*fa940*/  @P4 STG.E [R22.64], R169 ;  /* 0x000000a916004986 */ /* 0x000fe6000c101904 */
[----:B------:R-:W-:Y:S02]  /*fa950*/  @P5 STG.E [R24.64], R189 ;  /* 0x000000bd18005986 */ /* 0x000fe4000c101904 */
[----:B------:R2:W-:Y:S01]  /*fa960*/  @P1 STG.E [R26.64], R17 ;  /* 0x000000111a001986 */ /* 0x0005e2000c101904 */
[----:B------:R-:W-:Y:S01]  /*fa970*/  ISETP.LT.AND P1, PT, R111, c[0x0][0x178], !P2 ;  /* 0x00005e006f007a0c */ /* 0x000fe20005721270 */
[----:B------:R-:W-:Y:S01]  /*fa980*/  ISETP.LT.AND P2, PT, R186, c[0x0][0x178], !P2 ;  /* 0x00005e00ba007a0c */ /* 0x000fe20005741270 */
[----:B------:R-:W3:Y:S04]  /*fa990*/  LDS.128 R12, [R249] ;  /* 0x00000000f90c7984 */ /* 0x000ee80000000c00 */
[----:B------:R4:W-:Y:S01]  /*fa9a0*/  @P6 STG.E [R20.64], R132 ;  /* 0x0000008414006986 */ /* 0x0009e2000c101904 */
[----:B------:R-:W-:Y:S01]  /*fa9b0*/  ISETP.LT.AND P5, PT, R150, c[0x0][0x178], !P0 ;  /* 0x00005e0096007a0c */ /* 0x000fe200047a1270 */
[----:B-1----:R-:W-:Y:S01]  /*fa9c0*/  IMAD.WIDE R2, R31, 0x4, R172 ;  /* 0x000000041f027825 */ /* 0x002fe200078e02ac */
[----:B------:R-:W-:-:S02]  /*fa9d0*/  ISETP.LT.AND P6, PT, R151, c[0x0][0x178], !P0 ;  /* 0x00005e0097007a0c */ /* 0x000fc400047c1270 */
[C---:B------:R-:W-:Y:S02]  /*fa9e0*/  IADD3 R29, R31.reuse, c[0x0][0x198], RZ ;  /* 0x000066001f1d7a10 */ /* 0x040fe40007ffe0ff */
[----:B------:R-:W-:Y:S01]  /*fa9f0*/  IADD3 R28, R252, 0x1e4, RZ ;  /* 0x000001e4fc1c7810 */ /* 0x000fe20007ffe0ff */
[----:B------:R1:W-:Y:S01]  /*faa00*/  @P3 STG.E [R2.64], R164 ;  /* 0x000000a402003986 */ /* 0x0003e2000c101904 */
[----:B--2---:R-:W-:Y:S01]  /*faa10*/  IMAD.WIDE R16, R31, 0x4, R6 ;  /* 0x000000041f107825 */ /* 0x004fe200078e0206 */
[----:B------:R-:W-:-:S03]  /*faa20*/  ISETP.LT.AND P3, PT, R111, c[0x0][0x178], !P0 ;  /* 0x00005e006f007a0c */ /* 0x000fc60004761270 */
[----:B------:R-:W-:-:S04]  /*faa30*/  IMAD.WIDE R22, R29, 0x4, R174 ;  /* 0x000000041d167825 */ /* 0x000fc800078e02ae */
[----:B----4-:R-:W-:Y:S01]  /*faa40*/  IMAD.WIDE R20, R31, 0x4, R4 ;  /* 0x000000041f147825 */ /* 0x010fe200078e0204 */
[----:B------:R-:W-:-:S03]  /*faa50*/  ISETP.GE.AND P4, PT, R28, c[0x0][0x17c], PT ;  /* 0x00005f001c007a0c */ /* 0x000fc60003f86270 */
[----:B------:R-:W-:Y:S01]  /*faa60*/  IMAD.WIDE R24, R29, 0x4, R172 ;  /* 0x000000041d187825 */ /* 0x000fe200078e02ac */
[----:B------:R2:W-:Y:S03]  /*faa70*/  @P1 STG.E [R16.64], R196 ;  /* 0x000000c410001986 */ /* 0x0005e6000c101904 */
[----:B------:R-:W-:Y:S01]  /*faa80*/  @P2 STG.E [R20.64], R8 ;  /* 0x0000000814002986 */ /* 0x000fe2000c101904 */
[----:B------:R-:W-:Y:S02]  /*faa90*/  ISETP.LT.AND P0, PT, R186, c[0x0][0x178], !P0 ;  /* 0x00005e00ba007a0c */ /* 0x000fe40004701270 */
[----:B------:R-:W-:Y:S01]  /*faaa0*/  LOP3.LUT R248, R0, 0x60, RZ, 0x3c, !PT ;  /* 0x0000006000f87812 */ /* 0x000fe200078e3cff */
[----:B------:R-:W-:Y:S01]  /*faab0*/  @P5 STG.E [R22.64], R133 ;  /* 0x0000008516005986 */ /* 0x000fe2000c101904 */
[----:B------:R-:W-:Y:S01]  /*faac0*/  ISETP.LT.AND P2, PT, R150, c[0x0][0x178], !P4 ;  /* 0x00005e0096007a0c */ /* 0x000fe20006741270 */
[----:B------:R4:W-:Y:S01]  /*faad0*/  @P6 STG.E [R24.64], R165 ;  /* 0x000000a518006986 */ /* 0x0009e2000c101904 */
[----:B------:R-:W-:Y:S01]  /*faae0*/  ISETP.LT.AND P5, PT, R151, c[0x0][0x178], !P4 ;  /* 0x00005e0097007a0c */ /* 0x000fe200067a1270 */
[----:B-1----:R-:W-:Y:S01]  /*faaf0*/  IMAD.WIDE R2, R29, 0x4, R6 ;  /* 0x000000041d027825 */ /* 0x002fe200078e0206 */
[----:B------:R-:W-:-:S02]  /*fab00*/  ISETP.LT.AND P6, PT, R111, c[0x0][0x178], !P4 ;  /* 0x00005e006f007a0c */ /* 0x000fc400067c1270 */
[----:B------:R-:W-:Y:S02]  /*fab10*/  IADD3 R31, R29, c[0x0][0x198], RZ ;  /* 0x000066001d1f7a10 */ /* 0x000fe40007ffe0ff */
[C---:B------:R-:W-:Y:S01]  /*fab20*/  IADD3 R26, R252.reuse, 0x1e6, RZ ;  /* 0x000001e6fc1a7810 */ /* 0x040fe20007ffe0ff */
[----:B------:R-:W1:Y:S01]  /*fab30*/  LDS.128 R20, [R248] ;  /* 0x00000000f8147984 */ /* 0x000e620000000c00 */
[----:B------:R-:W-:-:S03]  /*fab40*/  IADD3 R28, R252, 0x1e5, RZ ;  /* 0x000001e5fc1c7810 */ /* 0x000fc60007ffe0ff */
[----:B------:R3:W-:Y:S01]  /*fab50*/  @P3 STG.E [R2.64], R197 ;  /* 0x000000c502003986 */ /* 0x0007e2000c101904 */
[----:B--2---:R-:W-:Y:S01]  /*fab60*/  IMAD.WIDE R16, R29, 0x4, R4 ;  /* 0x000000041d107825 */ /* 0x004fe200078e0204 */
[----:B------:R-:W-:-:S03]  /*fab70*/  ISETP.GE.AND P3, PT, R26, c[0x0][0x17c], PT ;  /* 0x00005f001a007a0c */ /* 0x000fc60003f66270 */
[----:B----4-:R-:W-:Y:S01]  /*fab80*/  IMAD.WIDE R24, R31, 0x4, R174 ;  /* 0x000000041f187825 */ /* 0x010fe200078e02ae */
[----:B------:R-:W-:-:S03]  /*fab90*/  ISETP.GE.AND P1, PT, R28, c[0x0][0x17c], PT ;  /* 0x00005f001c007a0c */ /* 0x000fc60003f26270 */
[----:B------:R-:W-:-:S04]  /*faba0*/  IMAD.WIDE R26, R31, 0x4, R172 ;  /* 0x000000041f1a7825 */ /* 0x000fc800078e02ac */
[----:B------:R-:W-:Y:S01]  /*fabb0*/  IMAD.WIDE R28, R31, 0x4, R6 ;  /* 0x000000041f1c7825 */ /* 0x000fe200078e0206 */
[----:B------:R2:W-:Y:S01]  /*fabc0*/  @P0 STG.E [R16.64], R9 ;  /* 0x0000000910000986 */ /* 0x0005e2000c101904 */
[----:B------:R-:W-:Y:S02]  /*fabd0*/  ISETP.LT.AND P4, PT, R186, c[0x0][0x178], !P4 ;  /* 0x00005e00ba007a0c */ /* 0x000fe40006781270 */
[----:B------:R-:W-:Y:S02]  /*fabe0*/  @P2 STG.E [R24.64], R124 ;  /* 0x0000007c18002986 */ /* 0x000fe4000c101904 */
[----:B------:R-:W-:Y:S01]  /*fabf0*/  @P5 STG.E [R26.64], R140 ;  /* 0x0000008c1a005986 */ /* 0x000fe2000c101904 */
[----:B------:R-:W-:Y:S01]  /*fac00*/  ISETP.LT.AND P0, PT, R150, c[0x0][0x178], !P1 ;  /* 0x00005e0096007a0c */ /* 0x000fe20004f01270 */
[----:B------:R4:W-:Y:S01]  /*fac10*/  @P6 STG.E [R28.64], R204 ;  /* 0x000000cc1c006986 */ /* 0x0009e2000c101904 */
[----:B------:R-:W-:Y:S01]  /*fac20*/  ISETP.LT.AND P5, PT, R151, c[0x0][0x178], !P1 ;  /* 0x00005e0097007a0c */ /* 0x000fe20004fa1270 */
[----:B---3--:R-:W-:Y:S01]  /*fac30*/  IMAD.WIDE R2, R31, 0x4, R4 ;  /* 0x000000041f027825 */ /* 0x008fe200078e0204 */
[----:B------:R-:W-:-:S02]  /*fac40*/  ISETP.LT.AND P6, PT, R111, c[0x0][0x178], !P1 ;  /* 0x00005e006f007a0c */ /* 0x000fc40004fc1270 */
[----:B------:R-:W-:Y:S02]  /*fac50*/  IADD3 R8, R252, 0x1e7, RZ ;  /* 0x000001e7fc087810 */ /* 0x000fe40007ffe0ff */
[----:B------:R-:W-:Y:S02]  /*fac60*/  IADD3 R31, R31, c[0x0][0x198], RZ ;  /* 0x000066001f1f7a10 */ /* 0x000fe40007ffe0ff */
[----:B------:R-:W-:-:S03]  /*fac70*/  ISETP.GE.AND P2, PT, R8, c[0x0][0x17c], PT ;  /* 0x00005f0008007a0c */ /* 0x000fc60003f46270 */
[----:B--2---:R-:W-:-:S04]  /*fac80*/  IMAD.WIDE R8, R31, 0x4, R174 ;  /* 0x000000041f087825 */ /* 0x004fc800078e02ae */
[----:B------:R-:W-:-:S04]  /*fac90*/  IMAD.WIDE R16, R31, 0x4, R172 ;  /* 0x000000041f107825 */ /* 0x000fc800078e02ac */
[----:B----4-:R-:W-:Y:S01]  /*faca0*/  IMAD.WIDE R28, R31, 0x4, R6 ;  /* 0x000000041f1c7825 */ /* 0x010fe200078e0206 */
        /* <DEDUP_REMOVED lines=9> */
[----:B------:R-:W-:Y:S02]  /*fad40*/  ISETP.LT.AND P3, PT, R186, c[0x0][0x178], !P3 ;  /* 0x00005e00ba007a0c */ /* 0x000fe40005f61270 */
[----:B--2---:R-:W-:-:S04]  /*fad50*/  IMAD.WIDE R2, R31, 0x4, R4 ;  /* 0x000000041f027825 */ /* 0x004fc800078e0204 */
[----:B------:R-:W-:-:S04]  /*fad60*/  IMAD.WIDE R30, R33, 0x4, R174 ;  /* 0x00000004211e7825 */ /* 0x000fc800078e02ae */
[----:B---3--:R-:W-:Y:S01]  /*fad70*/  IMAD.WIDE R8, R33, 0x4, R172 ;  /* 0x0000000421087825 */ /* 0x008fe200078e02ac */
[----:B------:R-:W-:-:S03]  /*fad80*/  IADD3 R24, R252, 0x1e8, RZ ;  /* 0x000001e8fc187810 */ /* 0x000fc60007ffe0ff */
[----:B----4-:R-:W-:-:S04]  /*fad90*/  IMAD.WIDE R16, R33, 0x4, R6 ;  /* 0x0000000421107825 */ /* 0x010fc800078e0206 */
[----:B-1----:R-:W-:Y:S01]  /*fada0*/  IMAD.WIDE R28, R33, 0x4, R4 ;  /* 0x00000004211c7825 */ /* 0x002fe200078e0204 */
[----:B------:R1:W-:Y:S03]  /*fadb0*/  @P1 STG.E [R2.64], R13 ;  /* 0x0000000d02001986 */ /* 0x0003e6000c101904 */
[----:B------:R-:W-:Y:S02]  /*fadc0*/  @P4 STG.E [R30.64], R128 ;  /* 0x000000801e004986 */ /* 0x000fe4000c101904 */
[----:B------:R2:W-:Y:S01]  /*fadd0*/  @P5 STG.E [R8.64], R156 ;  /* 0x0000009c08005986 */ /* 0x0005e2000c101904 */
[----:B------:R-:W-:Y:S01]  /*fade0*/  ISETP.GE.AND P0, PT, R24, c[0x0][0x17c], PT ;  /* 0x00005f0018007a0c */ /* 0x000fe20003f06270 */
[----:B------:R3:W-:Y:S01]  /*fadf0*/  @P6 STG.E [R16.64], R212 ;  /* 0x000000d410006986 */ /* 0x0007e2000c101904 */
[----:B------:R-:W-:-:S03]  /*fae00*/  ISETP.LT.AND P4, PT, R150, c[0x0][0x178], !P2 ;  /* 0x00005e0096007a0c */ /* 0x000fc60005781270 */
[----:B------:R-:W4:Y:S01]  /*fae10*/  LDS.128 R24, [R0+0x800] ;  /* 0x0008000000187984 */ /* 0x000f220000000c00 */
[----:B------:R-:W-:Y:S01]  /*fae20*/  @P3 STG.E [R28.64], R20 ;  /* 0x000000141c003986 */ /* 0x000fe2000c101904 */
[----:B------:R-:W-:Y:S02]  /*fae30*/  ISETP.LT.AND P3, PT, R151, c[0x0][0x178], !P2 ;  /* 0x00005e0097007a0c */ /* 0x000fe40005761270 */
[----:B------:R-:W-:Y:S02]  /*fae40*/  ISETP.LT.AND P5, PT, R111, c[0x0][0x178], !P2 ;  /* 0x00005e006f007a0c */ /* 0x000fe400057a1270 */
[----:B------:R-:W-:Y:S02]  /*fae50*/  IADD3 R33, R33, c[0x0][0x198], RZ ;  /* 0x0000660021217a10 */ /* 0x000fe40007ffe0ff */
[----:B------:R-:W-:Y:S02]  /*fae60*/  IADD3 R12, R252, 0x1e9, RZ ;  /* 0x000001e9fc0c7810 */ /* 0x000fe40007ffe0ff */
[----:B------:R-:W-:Y:S01]  /*fae70*/  ISETP.LT.AND P6, PT, R150, c[0x0][0x178], !P0 ;  /* 0x00005e0096007a0c */ /* 0x000fe200047c1270 */
[----:B------:R-:W4:Y:S01]  /*fae80*/  LDS.128 R28, [R250+0x800] ;  /* 0x00080000fa1c7984 */ /* 0x000f220000000c00 */
[----:B-1----:R-:W-:Y:S01]  /*fae90*/  IMAD.WIDE R2, R33, 0x4, R174 ;  /* 0x0000000421027825 */ /* 0x002fe200078e02ae */
[----:B------:R-:W-:-:S03]  /*faea0*/  ISETP.GE.AND P1, PT, R12, c[0x0][0x17c], PT ;  /* 0x00005f000c007a0c */ /* 0x000fc60003f26270 */
[----:B--2---:R-:W-:-:S04]  /*faeb0*/  IMAD.WIDE R8, R33, 0x4, R172 ;  /* 0x0000000421087825 */ /* 0x004fc800078e02ac */
[----:B------:R-:W-:Y:S01]  /*faec0*/  IMAD.WIDE R12, R33, 0x4, R6 ;  /* 0x00000004210c7825 */ /* 0x000fe200078e0206 */
[----:B------:R-:W-:Y:S01]  /*faed0*/  ISETP.LT.AND P2, PT, R186, c[0x0][0x178], !P2 ;  /* 0x00005e00ba007a0c */ /* 0x000fe20005741270 */
[----:B------:R1:W-:Y:S02]  /*faee0*/  @P4 STG.E [R2.64], R129 ;  /* 0x0000008102004986 */ /* 0x0003e4000c101904 */
[----:B------:R2:W-:Y:S01]  /*faef0*/  @P3 STG.E [R8.64], R157 ;  /* 0x0000009d08003986 */ /* 0x0005e2000c101904 */
[----:B------:R-:W-:Y:S01]  /*faf00*/  ISETP.LT.AND P3, PT, R151, c[0x0][0x178], !P0 ;  /* 0x00005e0097007a0c */ /* 0x000fe20004761270 */
[----:B------:R2:W-:Y:S01]  /*faf10*/  @P5 STG.E [R12.64], R213 ;  /* 0x000000d50c005986 */ /* 0x0005e2000c101904 */
[----:B------:R-:W-:Y:S02]  /*faf20*/  ISETP.LT.AND P5, PT, R111, c[0x0][0x178], !P0 ;  /* 0x00005e006f007a0c */ /* 0x000fe400047a1270 */
[C---:B------:R-:W-:Y:S01]  /*faf30*/  IADD3 R35, R33.reuse, c[0x0][0x198], RZ ;  /* 0x0000660021237a10 */ /* 0x040fe20007ffe0ff */
[----:B---3--:R-:W-:-:S04]  /*faf40*/  IMAD.WIDE R16, R33, 0x4, R4 ;  /* 0x0000000421107825 */ /* 0x008fc800078e0204 */
[----:B------:R-:W-:-:S04]  /*faf50*/  IMAD.WIDE R32, R35, 0x4, R174 ;  /* 0x0000000423207825 */ /* 0x000fc800078e02ae */
[----:B-1----:R-:W-:-:S04]  /*faf60*/  IMAD.WIDE R2, R35, 0x4, R172 ;  /* 0x0000000423027825 */ /* 0x002fc800078e02ac */
[----:B--2---:R-:W-:Y:S01]  /*faf70*/  IMAD.WIDE R8, R35, 0x4, R6 ;  /* 0x0000000423087825 */ /* 0x004fe200078e0206 */
[----:B------:R1:W-:Y:S03]  /*faf80*/  @P2 STG.E [R16.64], R21 ;  /* 0x0000001510002986 */ /* 0x0003e6000c101904 */
[----:B------:R-:W-:Y:S01]  /*faf90*/  @P6 STG.E [R32.64], R120 ;  /* 0x0000007820006986 */ /* 0x000fe2000c101904 */
[----:B------:R-:W-:Y:S02]  /*fafa0*/  ISETP.LT.AND P0, PT, R186, c[0x0][0x178], !P0 ;  /* 0x00005e00ba007a0c */ /* 0x000fe40004701270 */
[----:B------:R-:W-:Y:S01]  /*fafb0*/  ISETP.LT.AND P6, PT, R150, c[0x0][0x178], !P1 ;  /* 0x00005e0096007a0c */ /* 0x000fe20004fc1270 */
[----:B------:R2:W-:Y:S01]  /*fafc0*/  @P3 STG.E [R2.64], R152 ;  /* 0x0000009802003986 */ /* 0x0005e2000c101904 */
[----:B------:R-:W-:Y:S01]  /*fafd0*/  ISETP.LT.AND P3, PT, R151, c[0x0][0x178], !P1 ;  /* 0x00005e0097007a0c */ /* 0x000fe20004f61270 */
[----:B------:R3:W-:Y:S01]  /*fafe0*/  @P5 STG.E [R8.64], R192 ;  /* 0x000000c008005986 */ /* 0x0007e2000c101904 */
[----:B------:R-:W-:-:S02]  /*faff0*/  ISETP.LT.AND P5, PT, R111, c[0x0][0x178], !P1 ;  /* 0x00005e006f007a0c */ /* 0x000fc40004fa1270 */
[C---:B------:R-:W-:Y:S01]  /*fb000*/  IADD3 R37, R35.reuse, c[0x0][0x198], RZ ;  /* 0x0000660023257a10 */ /* 0x040fe20007ffe0ff */
[----:B------:R-:W-:Y:S01]  /*fb010*/  ISETP.LT.AND P1, PT, R186, c[0x0][0x178], !P1 ;  /* 0x00005e00ba007a0c */ /* 0x000fe20004f21270 */
[----:B------:R-:W-:Y:S01]  /*fb020*/  IADD3 R0, R252, 0x1ea, RZ ;  /* 0x000001eafc007810 */ /* 0x000fe20007ffe0ff */
[----:B------:R-:W-:-:S04]  /*fb030*/  IMAD.WIDE R12, R35, 0x4, R4 ;  /* 0x00000004230c7825 */ /* 0x000fc800078e0204 */
[----:B-1----:R-:W-:-:S04]  /*fb040*/  IMAD.WIDE R16, R37, 0x4, R174 ;  /* 0x0000000425107825 */ /* 0x002fc800078e02ae */
[----:B------:R-:W-:-:S04]  /*fb050*/  IMAD.WIDE R20, R37, 0x4, R6 ;  /* 0x0000000425147825 */ /* 0x000fc800078e0206 */
[----:B--2---:R-:W-:Y:S01]  /*fb060*/  IMAD.WIDE R2, R37, 0x4, R172 ;  /* 0x0000000425027825 */ /* 0x004fe200078e02ac */
[----:B------:R-:W-:-:S03]  /*fb070*/  ISETP.GE.AND P4, PT, R0, c[0x0][0x17c], PT ;  /* 0x00005f0000007a0c */ /* 0x000fc60003f86270 */
[----:B------:R-:W-:Y:S01]  /*fb080*/  IADD3 R0, R252, 0x1eb, RZ ;  /* 0x000001ebfc007810 */ /* 0x000fe20007ffe0ff */
[----:B----4-:R1:W-:Y:S01]  /*fb090*/  @P0 STG.E [R12.64], R24 ;  /* 0x000000180c000986 */ /* 0x0103e2000c101904 */
[----:B---3--:R-:W-:-:S04]  /*fb0a0*/  IMAD.WIDE R8, R37, 0x4, R4 ;  /* 0x0000000425087825 */ /* 0x008fc800078e0204 */
[----:B------:R2:W-:Y:S02]  /*fb0b0*/  @P6 STG.E [R16.64], R121 ;  /* 0x0000007910006986 */ /* 0x0005e4000c101904 */
[----:B------:R3:W-:Y:S01]  /*fb0c0*/  @P3 STG.E [R2.64], R153 ;  /* 0x0000009902003986 */ /* 0x0007e2000c101904 */
[----:B------:R-:W-:Y:S02]  /*fb0d0*/  ISETP.GE.AND P2, PT, R0, c[0x0][0x17c], PT ;  /* 0x00005f0000007a0c */ /* 0x000fe40003f46270 */
[----:B------:R-:W-:Y:S01]  /*fb0e0*/  ISETP.LT.AND P0, PT, R150, c[0x0][0x178], !P4 ;  /* 0x00005e0096007a0c */ /* 0x000fe20006701270 */
[----:B------:R-:W-:Y:S01]  /*fb0f0*/  @P5 STG.E [R20.64], R193 ;  /* 0x000000c114005986 */ /* 0x000fe2000c101904 */
[----:B------:R-:W-:Y:S01]  /*fb100*/  ISETP.LT.AND P6, PT, R151, c[0x0][0x178], !P4 ;  /* 0x00005e0097007a0c */ /* 0x000fe200067c1270 */
[----:B------:R4:W-:Y:S01]  /*fb110*/  @P1 STG.E [R8.64], R25 ;  /* 0x0000001908001986 */ /* 0x0009e2000c101904 */
[----:B------:R-:W-:Y:S02]  /*fb120*/  ISETP.LT.AND P1, PT, R111, c[0x0][0x178], !P4 ;  /* 0x00005e006f007a0c */ /* 0x000fe40006721270 */
[----:B------:R-:W-:Y:S01]  /*fb130*/  IADD3 R39, R37, c[0x0][0x198], RZ ;  /* 0x0000660025277a10 */ /* 0x000fe20007ffe0ff */
[----:B------:R-:W-:Y:S01]  /*fb140*/  ISETP.LT.AND P4, PT, R186, c[0x0][0x178], !P4 ;  /* 0x00005e00ba007a0c */ /* 0x000fe20006781270 */
[----:B------:R-:W-:Y:S01]  /*fb150*/  ISETP.LT.AND P5, PT, R150, c[0x0][0x178], !P2 ;  /* 0x00005e0096007a0c */ /* 0x000fe200057a1270 */
[----:B------:R-:W4:Y:S01]  /*fb160*/  LDS.128 R32, [R249+0x800] ;  /* 0x00080000f9207984 */ /* 0x000f220000000c00 */
[C---:B------:R-:W-:Y:S01]  /*fb170*/  IADD3 R37, R39.reuse, c[0x0][0x198], RZ ;  /* 0x0000660027257a10 */ /* 0x040fe20007ffe0ff */
[----:B-1----:R-:W-:-:S04]  /*fb180*/  IMAD.WIDE R12, R39, 0x4, R174 ;  /* 0x00000004270c7825 */ /* 0x002fc800078e02ae */
        /* <DEDUP_REMOVED lines=16> */
[C---:B------:R-:W-:Y:S01]  /*fb290*/  IADD3 R25, R37.reuse, c[0x0][0x198], RZ ;  /* 0x0000660025197a10 */ /* 0x040fe20007ffe0ff */
[----:B-1----:R-:W-:-:S04]  /*fb2a0*/  IMAD.WIDE R12, R37, 0x4, R172 ;  /* 0x00000004250c7825 */ /* 0x002fc800078e02ac */
[----:B--2---:R-:W-:-:S04]  /*fb2b0*/  IMAD.WIDE R16, R37, 0x4, R6 ;  /* 0x0000000425107825 */ /* 0x004fc800078e0206 */
[----:B---3--:R-:W-:Y:S01]  /*fb2c0*/  IMAD.WIDE R2, R37, 0x4, R4 ;  /* 0x0000000425027825 */ /* 0x008fe200078e0204 */
[----:B------:R-:W-:Y:S01]  /*fb2d0*/  IADD3 R0, R252, 0x1ed, RZ ;  /* 0x000001edfc007810 */ /* 0x000fe20007ffe0ff */
[----:B------:R-:W1:Y:S02]  /*fb2e0*/  LDS.128 R36, [R248+0x800] ;  /* 0x00080000f8247984 */ /* 0x000e640000000c00 */
[----:B----4-:R-:W-:-:S04]  /*fb2f0*/  IMAD.WIDE R8, R25, 0x4, R174 ;  /* 0x0000000419087825 */ /* 0x010fc800078e02ae */
[----:B------:R-:W-:Y:S01]  /*fb300*/  IMAD.WIDE R20, R25, 0x4, R172 ;  /* 0x0000000419147825 */ /* 0x000fe200078e02ac */
[----:B------:R-:W-:Y:S01]  /*fb310*/  ISETP.GE.AND P0, PT, R0, c[0x0][0x17c], PT ;  /* 0x00005f0000007a0c */ /* 0x000fe20003f06270 */
[----:B------:R2:W-:Y:S02]  /*fb320*/  @P6 STG.E [R12.64], R161 ;  /* 0x000000a10c006986 */ /* 0x0005e4000c101904 */
[----:B------:R-:W-:Y:S01]  /*fb330*/  @P1 STG.E [R16.64], R201 ;  /* 0x000000c910001986 */ /* 0x000fe2000c101904 */
        /* <DEDUP_REMOVED lines=8> */
[C---:B------:R-:W-:Y:S02]  /*fb3c0*/  IADD3 R41, R25.reuse, c[0x0][0x198], RZ ;  /* 0x0000660019297a10 */ /* 0x040fe40007ffe0ff */
[----:B------:R-:W-:Y:S01]  /*fb3d0*/  IADD3 R0, R252, 0x1ee, RZ ;  /* 0x000001eefc007810 */ /* 0x000fe20007ffe0ff */
[----:B--2---:R-:W-:-:S04]  /*fb3e0*/  IMAD.WIDE R12, R25, 0x4, R6 ;  /* 0x00000004190c7825 */ /* 0x004fc800078e0206 */
[----:B---3--:R-:W-:-:S04]  /*fb3f0*/  IMAD.WIDE R2, R25, 0x4, R4 ;  /* 0x0000000419027825 */ /* 0x008fc800078e0204 */
[----:B----4-:R-:W-:-:S04]  /*fb400*/  IMAD.WIDE R8, R41, 0x4, R174 ;  /* 0x0000000429087825 */ /* 0x010fc800078e02ae */
[----:B------:R-:W-:-:S04]  /*fb410*/  IMAD.WIDE R16, R41, 0x4, R172 ;  /* 0x0000000429107825 */ /* 0x000fc800078e02ac */
[----:B------:R-:W-:Y:S01]  /*fb420*/  IMAD.WIDE R20, R41, 0x4, R6 ;  /* 0x0000000429147825 */ /* 0x000fe200078e0206 */
[----:B------:R-:W-:Y:S01]  /*fb430*/  ISETP.GE.AND P6, PT, R0, c[0x0][0x17c], PT ;  /* 0x00005f0000007a0c */ /* 0x000fe20003fc6270 */
[----:B------:R-:W-:Y:S01]  /*fb440*/  @P1 STG.E [R12.64], R208 ;  /* 0x000000d00c001986 */ /* 0x000fe2000c101904 */
[----:B------:R-:W-:Y:S01]  /*fb450*/  IADD3 R0, R252, 0x1ef, RZ ;  /* 0x000001effc007810 */ /* 0x000fe20007ffe0ff */
[----:B------:R2:W-:Y:S02]  /*fb460*/  @P3 STG.E [R2.64], R32 ;  /* 0x0000002002003986 */ /* 0x0005e4000c101904 */
[----:B------:R3:W-:Y:S01]  /*fb470*/  @P5 STG.E [R8.64], R113 ;  /* 0x0000007108005986 */ /* 0x0007e2000c101904 */
[----:B------:R4:W-:Y:S01]  /*fb480*/  @P4 STG.E [R16.64], R145 ;  /* 0x0000009110004986 */ /* 0x0009e2000c101904 */
[----:B------:R-:W-:Y:S01]  /*fb490*/  ISETP.LT.AND P0, PT, R186, c[0x0][0x178], !P0 ;  /* 0x00005e00ba007a0c */ /* 0x000fe20004701270 */
[----:B------:R1:W-:Y:S01]  /*fb4a0*/  @P2 STG.E [R20.64], R209 ;  /* 0x000000d114002986 */ /* 0x0003e2000c101904 */
[----:B------:R-:W-:-:S02]  /*fb4b0*/  ISETP.GE.AND P1, PT, R0, c[0x0][0x17c], PT ;  /* 0x00005f0000007a0c */ /* 0x000fc40003f26270 */
[----:B------:R-:W-:Y:S02]  /*fb4c0*/  ISETP.LT.AND P2, PT, R150, c[0x0][0x178], !P6 ;  /* 0x00005e0096007a0c */ /* 0x000fe40007741270 */
[----:B------:R-:W-:Y:S01]  /*fb4d0*/  ISETP.LT.AND P4, PT, R151, c[0x0][0x178], !P6 ;  /* 0x00005e0097007a0c */ /* 0x000fe20007781270 */
[----:B------:R-:W-:Y:S01]  /*fb4e0*/  IMAD.WIDE R24, R41, 0x4, R4 ;  /* 0x0000000429187825 */ /* 0x000fe200078e0204 */
[----:B------:R-:W-:Y:S02]  /*fb4f0*/  ISETP.LT.AND P3, PT, R111, c[0x0][0x178], !P6 ;  /* 0x00005e006f007a0c */ /* 0x000fe40007761270 */
[----:B------:R-:W-:Y:S01]  /*fb500*/  IADD3 R41, R41, c[0x0][0x198], RZ ;  /* 0x0000660029297a10 */ /* 0x000fe20007ffe0ff */
[----:B------:R-:W-:Y:S01]  /*fb510*/  ISETP.LT.AND P6, PT, R186, c[0x0][0x178], !P6 ;  /* 0x00005e00ba007a0c */ /* 0x000fe200077c1270 */
[----:B------:R-:W-:Y:S02]  /*fb520*/  ISETP.LT.AND P5, PT, R150, c[0x0][0x178], !P1 ;  /* 0x00005e0096007a0c */ /* 0x000fe40004fa1270 */
[C---:B------:R-:W-:Y:S01]  /*fb530*/  IADD3 R29, R41.reuse, c[0x0][0x198], RZ ;  /* 0x00006600291d7a10 */ /* 0x040fe20007ffe0ff */
[----:B--2---:R-:W-:-:S04]  /*fb540*/  IMAD.WIDE R2, R41, 0x4, R174 ;  /* 0x0000000429027825 */ /* 0x004fc800078e02ae */
[----:B---3--:R-:W-:-:S04]  /*fb550*/  IMAD.WIDE R8, R41, 0x4, R172 ;  /* 0x0000000429087825 */ /* 0x008fc800078e02ac */
[----:B------:R-:W-:Y:S01]  /*fb560*/  IMAD.WIDE R12, R41, 0x4, R6 ;  /* 0x00000004290c7825 */ /* 0x000fe200078e0206 */
[----:B------:R-:W-:-:S03]  /*fb570*/  IADD3 R0, R252, 0x1f0, RZ ;  /* 0x000001f0fc007810 */ /* 0x000fc60007ffe0ff */
[----:B----4-:R-:W-:Y:S01]  /*fb580*/  IMAD.WIDE R16, R41, 0x4, R4 ;  /* 0x0000000429107825 */ /* 0x010fe200078e0204 */
[----:B------:R2:W-:Y:S03]  /*fb590*/  @P0 STG.E [R24.64], R33 ;  /* 0x0000002118000986 */ /* 0x0005e6000c101904 */
[----:B-1----:R-:W-:-:S04]  /*fb5a0*/  IMAD.WIDE R20, R29, 0x4, R174 ;  /* 0x000000041d147825 */ /* 0x002fc800078e02ae */
[----:B------:R1:W-:Y:S02]  /*fb5b0*/  @P2 STG.E [R2.64], R108 ;  /* 0x0000006c02002986 */ /* 0x0003e4000c101904 */
        /* <DEDUP_REMOVED lines=8> */
[----:B------:R-:W-:Y:S01]  /*fb640*/  ISETP.LT.AND P6, PT, R150, c[0x0][0x178], !P0 ;  /* 0x00005e0096007a0c */ /* 0x000fe200047c1270 */
[----:B------:R-:W-:Y:S01]  /*fb650*/  ISETP.LT.AND P1, PT, R151, c[0x0][0x178], !P0 ;  /* 0x00005e0097007a0c */ /* 0x000fe20004721270 */
[C---:B--2---:R-:W-:Y:S01]  /*fb660*/  IADD3 R25, R29.reuse, c[0x0][0x198], RZ ;  /* 0x000066001d197a10 */ /* 0x044fe20007ffe0ff */
[----:B-1----:R-:W-:-:S04]  /*fb670*/  IMAD.WIDE R2, R29, 0x4, R172 ;  /* 0x000000041d027825 */ /* 0x002fc800078e02ac */
[----:B---3--:R-:W-:Y:S01]  /*fb680*/  IMAD.WIDE R8, R29, 0x4, R6 ;  /* 0x000000041d087825 */ /* 0x008fe200078e0206 */
[----:B------:R-:W-:-:S03]  /*fb690*/  IADD3 R0, R252, 0x1f1, RZ ;  /* 0x000001f1fc007810 */ /* 0x000fc60007ffe0ff */
[----:B----4-:R-:W-:-:S04]  /*fb6a0*/  IMAD.WIDE R12, R29, 0x4, R4 ;  /* 0x000000041d0c7825 */ /* 0x010fc800078e0204 */
[----:B------:R-:W-:-:S04]  /*fb6b0*/  IMAD.WIDE R16, R25, 0x4, R174 ;  /* 0x0000000419107825 */ /* 0x000fc800078e02ae */
[----:B------:R-:W-:Y:S01]  /*fb6c0*/  IMAD.WIDE R20, R25, 0x4, R172 ;  /* 0x0000000419147825 */ /* 0x000fe200078e02ac */
[----:B------:R1:W-:Y:S01]  /*fb6d0*/  @P3 STG.E [R2.64], R149 ;  /* 0x0000009502003986 */ /* 0x0003e2000c101904 */
[----:B------:R-:W-:Y:S02]  /*fb6e0*/  ISETP.GE.AND P2, PT, R0, c[0x0][0x17c], PT ;  /* 0x00005f0000007a0c */ /* 0x000fe40003f46270 */
[----:B------:R2:W-:Y:S02]  /*fb6f0*/  @P4 STG.E [R8.64], R217 ;  /* 0x000000d908004986 */ /* 0x0005e4000c101904 */
[----:B------:R3:W-:Y:S01]  /*fb700*/  @P5 STG.E [R12.64], R37 ;  /* 0x000000250c005986 */ /* 0x0007e2000c101904 */
[----:B------:R-:W-:Y:S01]  /*fb710*/  ISETP.LT.AND P5, PT, R111, c[0x0][0x178], !P0 ;  /* 0x00005e006f007a0c */ /* 0x000fe200047a1270 */
[----:B------:R4:W-:Y:S01]  /*fb720*/  @P6 STG.E [R16.64], R138 ;  /* 0x0000008a10006986 */ /* 0x0009e2000c101904 */
[----:B------:R-:W-:Y:S01]  /*fb730*/  ISETP.LT.AND P0, PT, R186, c[0x0][0x178], !P0 ;  /* 0x00005e00ba007a0c */ /* 0x000fe20004701270 */
[----:B------:R3:W-:Y:S01]  /*fb740*/  @P1 STG.E [R20.64], R170 ;  /* 0x000000aa14001986 */ /* 0x0007e2000c101904 */
[----:B------:R-:W-:-:S02]  /*fb750*/  ISETP.LT.AND P1, PT, R150, c[0x0][0x178], !P2 ;  /* 0x00005e0096007a0c */ /* 0x000fc40005721270 */
[----:B------:R-:W-:Y:S02]  /*fb760*/  ISETP.LT.AND P3, PT, R151, c[0x0][0x178], !P2 ;  /* 0x00005e0097007a0c */ /* 0x000fe40005761270 */
[----:B------:R-:W-:Y:S01]  /*fb770*/  ISETP.LT.AND P6, PT, R111, c[0x0][0x178], !P2 ;  /* 0x00005e006f007a0c */ /* 0x000fe200057c1270 */
[----:B-1----:R-:W-:-:S04]  /*fb780*/  IMAD.WIDE R2, R25, 0x4, R6 ;  /* 0x0000000419027825 */ /* 0x002fc800078e0206 */
[C---:B--2---:R-:W-:Y:S01]  /*fb790*/  IMAD.WIDE R8, R25.reuse, 0x4, R4 ;  /* 0x0000000419087825 */ /* 0x044fe200078e0204 */
[----:B------:R-:W-:Y:S02]  /*fb7a0*/  IADD3 R25, R25, c[0x0][0x198], RZ ;  /* 0x0000660019197a10 */ /* 0x000fe40007ffe0ff */
[----:B------:R-:W-:-:S03]  /*fb7b0*/  IADD3 R24, R252, 0x1f2, RZ ;  /* 0x000001f2fc187810 */ /* 0x000fc60007ffe0ff */
[----:B---3--:R-:W-:-:S04]  /*fb7c0*/  IMAD.WIDE R12, R25, 0x4, R174 ;  /* 0x00000004190c7825 */ /* 0x008fc800078e02ae */
[----:B----4-:R-:W-:Y:S01]  /*fb7d0*/  IMAD.WIDE R16, R25, 0x4, R172 ;  /* 0x0000000419107825 */ /* 0x010fe200078e02ac */
[----:B------:R-:W-:-:S03]  /*fb7e0*/  ISETP.GE.AND P4, PT, R24, c[0x0][0x17c], PT ;  /* 0x00005f0018007a0c */ /* 0x000fc60003f86270 */
[----:B------:R-:W-:Y:S01]  /*fb7f0*/  IMAD.WIDE R20, R25, 0x4, R6 ;  /* 0x0000000419147825 */ /* 0x000fe200078e0206 */
[----:B------:R1:W-:Y:S03]  /*fb800*/  @P5 STG.E [R2.64], R190 ;  /* 0x000000be02005986 */ /* 0x0003e6000c101904 */
[----:B------:R2:W-:Y:S01]  /*fb810*/  @P0 STG.E [R8.64], R18 ;  /* 0x0000001208000986 */ /* 0x0005e2000c101904 */
[----:B------:R-:W-:Y:S01]  /*fb820*/  ISETP.LT.AND P2, PT, R186, c[0x0][0x178], !P2 ;  /* 0x00005e00ba007a0c */ /* 0x000fe20005741270 */
[----:B------:R3:W-:Y:S01]  /*fb830*/  @P1 STG.E [R12.64], R139 ;  /* 0x0000008b0c001986 */ /* 0x0007e2000c101904 */
[----:B------:R-:W-:Y:S01]  /*fb840*/  ISETP.LT.AND P0, PT, R150, c[0x0][0x178], !P4 ;  /* 0x00005e0096007a0c */ /* 0x000fe20006701270 */
[----:B------:R4:W-:Y:S01]  /*fb850*/  @P3 STG.E [R16.64], R171 ;  /* 0x000000ab10003986 */ /* 0x0009e2000c101904 */
[----:B------:R4:W-:Y:S01]  /*fb860*/  @P6 STG.E [R20.64], R191 ;  /* 0x000000bf14006986 */ /* 0x0009e2000c101904 */
[----:B------:R-:W-:-:S02]  /*fb870*/  ISETP.LT.AND P1, PT, R151, c[0x0][0x178], !P4 ;  /* 0x00005e0097007a0c */ /* 0x000fc40006721270 */
[----:B------:R-:W-:Y:S02]  /*fb880*/  ISETP.LT.AND P6, PT, R111, c[0x0][0x178], !P4 ;  /* 0x00005e006f007a0c */ /* 0x000fe400067c1270 */
[C---:B------:R-:W-:Y:S02]  /*fb890*/  IADD3 R29, R25.reuse, c[0x0][0x198], RZ ;  /* 0x00006600191d7a10 */ /* 0x040fe40007ffe0ff */
[----:B------:R-:W-:Y:S01]  /*fb8a0*/  IADD3 R0, R252, 0x1f3, RZ ;  /* 0x000001f3fc007810 */ /* 0x000fe20007ffe0ff */
[----:B-1----:R-:W-:-:S04]  /*fb8b0*/  IMAD.WIDE R2, R25, 0x4, R4 ;  /* 0x0000000419027825 */ /* 0x002fc800078e0204 */
[----:B--2---:R-:W-:-:S04]  /*fb8c0*/  IMAD.WIDE R8, R29, 0x4, R174 ;  /* 0x000000041d087825 */ /* 0x004fc800078e02ae */
[----:B---3--:R-:W-:Y:S01]  /*fb8d0*/  IMAD.WIDE R12, R29, 0x4, R172 ;  /* 0x000000041d0c7825 */ /* 0x008fe200078e02ac */
[----:B------:R-:W-:-:S03]  /*fb8e0*/  ISETP.GE.AND P5, PT, R0, c[0x0][0x17c], PT ;  /* 0x00005f0000007a0c */ /* 0x000fc60003fa6270 */
        /* <DEDUP_REMOVED lines=31> */
[C---:B-1----:R-:W-:Y:S01]  /*fbae0*/  IADD3 R21, R29.reuse, c[0x0][0x198], RZ ;  /* 0x000066001d157a10 */ /* 0x042fe20007ffe0ff */
[----:B------:R-:W-:-:S04]  /*fbaf0*/  IMAD.WIDE R18, R29, 0x4, R174 ;  /* 0x000000041d127825 */ /* 0x000fc800078e02ae */
[----:B--2---:R-:W-:-:S04]  /*fbb00*/  IMAD.WIDE R2, R29, 0x4, R172 ;  /* 0x000000041d027825 */ /* 0x004fc800078e02ac */
[----:B---3--:R-:W-:Y:S01]  /*fbb10*/  IMAD.WIDE R8, R29, 0x4, R6 ;  /* 0x000000041d087825 */ /* 0x008fe200078e0206 */
[----:B------:R-:W-:-:S03]  /*fbb20*/  IADD3 R0, R252, 0x1f6, RZ ;  /* 0x000001f6fc007810 */ /* 0x000fc60007ffe0ff */
[----:B----4-:R-:W-:Y:S01]  /*fbb30*/  IMAD.WIDE R12, R29, 0x4, R4 ;  /* 0x000000041d0c7825 */ /* 0x010fe200078e0204 */
[----:B------:R1:W-:Y:S03]  /*fbb40*/  @P4 STG.E [R18.64], R126 ;  /* 0x0000007e12004986 */ /* 0x0003e6000c101904 */
[----:B------:R-:W-:-:S04]  /*fbb50*/  IMAD.WIDE R10, R21, 0x4, R174 ;  /* 0x00000004150a7825 */ /* 0x000fc800078e02ae */
[----:B------:R2:W-:Y:S01]  /*fbb60*/  @P1 STG.E [R2.64], R142 ;  /* 0x0000008e02001986 */ /* 0x0005e2000c101904 */
[----:B------:R-:W-:Y:S02]  /*fbb70*/  ISETP.GE.AND P0, PT, R0, c[0x0][0x17c], PT ;  /* 0x00005f0000007a0c */ /* 0x000fe40003f06270 */
[----:B------:R-:W-:Y:S01]  /*fbb80*/  ISETP.LT.AND P4, PT, R151, c[0x0][0x178], !P2 ;  /* 0x00005e0097007a0c */ /* 0x000fe20005781270 */
[----:B------:R3:W-:Y:S01]  /*fbb90*/  @P5 STG.E [R8.64], R206 ;  /* 0x000000ce08005986 */ /* 0x0007e2000c101904 */
[----:B------:R4:W-:Y:S01]  /*fbba0*/  @P3 STG.E [R12.64], R14 ;  /* 0x0000000e0c003986 */ /* 0x0009e2000c101904 */
[----:B------:R-:W-:Y:S01]  /*fbbb0*/  ISETP.LT.AND P3, PT, R111, c[0x0][0x178], !P2 ;  /* 0x00005e006f007a0c */ /* 0x000fe20005761270 */
[----:B------:R4:W-:Y:S01]  /*fbbc0*/  @P6 STG.E [R10.64], R127 ;  /* 0x0000007f0a006986 */ /* 0x0009e2000c101904 */
[----:B------:R-:W-:Y:S02]  /*fbbd0*/  ISETP.LT.AND P2, PT, R186, c[0x0][0x178], !P2 ;  /* 0x00005e00ba007a0c */ /* 0x000fe40005741270 */
[----:B------:R-:W-:-:S02]  /*fbbe0*/  ISETP.LT.AND P6, PT, R150, c[0x0][0x178], !P0 ;  /* 0x00005e0096007a0c */ /* 0x000fc400047c1270 */
[----:B------:R-:W-:Y:S02]  /*fbbf0*/  ISETP.LT.AND P5, PT, R151, c[0x0][0x178], !P0 ;  /* 0x00005e0097007a0c */ /* 0x000fe400047a1270 */
[C---:B-1----:R-:W-:Y:S01]  /*fbc00*/  IADD3 R19, R21.reuse, c[0x0][0x198], RZ ;  /* 0x0000660015137a10 */ /* 0x042fe20007ffe0ff */
[----:B------:R-:W-:Y:S01]  /*fbc10*/  IMAD.WIDE R16, R21, 0x4, R172 ;  /* 0x0000000415107825 */ /* 0x000fe200078e02ac */
[----:B------:R-:W-:-:S03]  /*fbc20*/  IADD3 R0, R252, 0x1f7, RZ ;  /* 0x000001f7fc007810 */ /* 0x000fc60007ffe0ff */
[----:B--2---:R-:W-:-:S04]  /*fbc30*/  IMAD.WIDE R2, R21, 0x4, R6 ;  /* 0x0000000415027825 */ /* 0x004fc800078e0206 */
[----:B---3--:R-:W-:-:S04]  /*fbc40*/  IMAD.WIDE R8, R21, 0x4, R4 ;  /* 0x0000000415087825 */ /* 0x008fc800078e0204 */
[C---:B----4-:R-:W-:Y:S01]  /*fbc50*/  IMAD.WIDE R12, R19.reuse, 0x4, R174 ;  /* 0x00000004130c7825 */ /* 0x050fe200078e02ae */
[----:B------:R1:W-:Y:S03]  /*fbc60*/  @P4 STG.E [R16.64], R143 ;  /* 0x0000008f10004986 */ /* 0x0003e6000c101904 */
[----:B------:R-:W-:Y:S01]  /*fbc70*/  IMAD.WIDE R10, R19, 0x4, R172 ;  /* 0x00000004130a7825 */ /* 0x000fe200078e02ac */
[----:B------:R-:W-:Y:S02]  /*fbc80*/  ISETP.GE.AND P1, PT, R0, c[0x0][0x17c], PT ;  /* 0x00005f0000007a0c */ /* 0x000fe40003f26270 */
[----:B------:R-:W-:Y:S01]  /*fbc90*/  ISETP.LT.AND P4, PT, R111, c[0x0][0x178], !P0 ;  /* 0x00005e006f007a0c */ /* 0x000fe20004781270 */
[----:B------:R2:W-:Y:S01]  /*fbca0*/  @P3 STG.E [R2.64], R207 ;  /* 0x000000cf02003986 */ /* 0x0005e2000c101904 */
[----:B------:R3:W-:Y:S02]  /*fbcb0*/  @P2 STG.E [R8.64], R15 ;  /* 0x0000000f08002986 */ /* 0x0007e4000c101904 */
        /* <DEDUP_REMOVED lines=8> */
[----:B--2---:R-:W-:Y:S01]  /*fbd40*/  IMAD.WIDE R2, R19, 0x4, R4 ;  /* 0x0000000413027825 */ /* 0x004fe200078e0204 */
[----:B------:R-:W-:-:S03]  /*fbd50*/  IADD3 R0, R252, 0x1f8, RZ ;  /* 0x000001f8fc007810 */ /* 0x000fc60007ffe0ff */
[----:B---3--:R-:W-:-:S04]  /*fbd60*/  IMAD.WIDE R8, R21, 0x4, R174 ;  /* 0x0000000415087825 */ /* 0x008fc800078e02ae */
[C---:B----4-:R-:W-:Y:S01]  /*fbd70*/  IMAD.WIDE R12, R21.reuse, 0x4, R6 ;  /* 0x00000004150c7825 */ /* 0x050fe200078e0206 */
[----:B------:R-:W-:Y:S03]  /*fbd80*/  @P4 STG.E [R16.64], R214 ;  /* 0x000000d610004986 */ /* 0x000fe6000c101904 */
[----:B------:R-:W-:Y:S01]  /*fbd90*/  IMAD.WIDE R10, R21, 0x4, R172 ;  /* 0x00000004150a7825 */ /* 0x000fe200078e02ac */
[----:B------:R-:W-:Y:S02]  /*fbda0*/  ISETP.LT.AND P4, PT, R186, c[0x0][0x178], !P1 ;  /* 0x00005e00ba007a0c */ /* 0x000fe40004f81270 */
[----:B------:R-:W-:Y:S01]  /*fbdb0*/  ISETP.GE.AND P3, PT, R0, c[0x0][0x17c], PT ;  /* 0x00005f0000007a0c */ /* 0x000fe20003f66270 */
[----:B------:R1:W-:Y:S01]  /*fbdc0*/  @P0 STG.E [R2.64], R22 ;  /* 0x0000001602000986 */ /* 0x0003e2000c101904 */
[----:B------:R2:W-:Y:S02]  /*fbdd0*/  @P6 STG.E [R8.64], R131 ;  /* 0x0000008308006986 */ /* 0x0005e4000c101904 */
[----:B------:R3:W-:Y:S02]  /*fbde0*/  @P5 STG.E [R10.64], R159 ;  /* 0x0000009f0a005986 */ /* 0x0007e4000c101904 */
[----:B------:R4:W-:Y:S01]  /*fbdf0*/  @P2 STG.E [R12.64], R215 ;  /* 0x000000d70c002986 */ /* 0x0009e2000c101904 */
[----:B------:R-:W-:-:S02]  /*fbe00*/  IADD3 R0, R252, 0x1f9, RZ ;  /* 0x000001f9fc007810 */ /* 0x000fc40007ffe0ff */
[----:B------:R-:W-:Y:S02]  /*fbe10*/  ISETP.LT.AND P2, PT, R150, c[0x0][0x178], !P3 ;  /* 0x00005e0096007a0c */ /* 0x000fe40005f41270 */
[----:B------:R-:W-:Y:S01]  /*fbe20*/  ISETP.LT.AND P0, PT, R151, c[0x0][0x178], !P3 ;  /* 0x00005e0097007a0c */ /* 0x000fe20005f01270 */
[C---:B------:R-:W-:Y:S01]  /*fbe30*/  IMAD.WIDE R14, R21.reuse, 0x4, R4 ;  /* 0x00000004150e7825 */ /* 0x040fe200078e0204 */
[----:B------:R-:W-:Y:S02]  /*fbe40*/  IADD3 R21, R21, c[0x0][0x198], RZ ;  /* 0x0000660015157a10 */ /* 0x000fe40007ffe0ff */
[----:B------:R-:W-:Y:S02]  /*fbe50*/  ISETP.GE.AND P1, PT, R0, c[0x0][0x17c], PT ;  /* 0x00005f0000007a0c */ /* 0x000fe40003f26270 */
[----:B------:R-:W-:Y:S01]  /*fbe60*/  ISETP.LT.AND P6, PT, R111, c[0x0][0x178], !P3 ;  /* 0x00005e006f007a0c */ /* 0x000fe20005fc1270 */
[----:B------:R-:W-:Y:S01]  /*fbe70*/  ISETP.LT.AND P3, PT, R186, c[0x0][0x178], !P3 ;  /* 0x00005e00ba007a0c */ /* 0x000fe20005f61270 */
[----:B------:R-:W-:Y:S01]  /*fbe80*/  @P4 STG.E [R14.64], R23 ;  /* 0x000000170e004986 */ /* 0x000fe2000c101904 */
[----:B------:R-:W-:Y:S01]  /*fbe90*/  ISETP.LT.AND P4, PT, R150, c[0x0][0x178], !P1 ;  /* 0x00005e0096007a0c */ /* 0x000fe20004f81270 */
[----:B-1----:R-:W-:-:S04]  /*fbea0*/  IMAD.WIDE R2, R21, 0x4, R174 ;  /* 0x0000000415027825 */ /* 0x002fc800078e02ae */
[C---:B--2---:R-:W-:Y:S01]  /*fbeb0*/  IMAD.WIDE R8, R21.reuse, 0x4, R172 ;  /* 0x0000000415087825 */ /* 0x044fe200078e02ac */
[----:B------:R-:W-:Y:S02]  /*fbec0*/  IADD3 R0, R252, 0x1fa, RZ ;  /* 0x000001fafc007810 */ /* 0x000fe40007ffe0ff */
[C---:B------:R-:W-:Y:S01]  /*fbed0*/  IADD3 R19, R21.reuse, c[0x0][0x198], RZ ;  /* 0x0000660015137a10 */ /* 0x040fe20007ffe0ff */
[C---:B---3--:R-:W-:Y:S01]  /*fbee0*/  IMAD.WIDE R10, R21.reuse, 0x4, R6 ;  /* 0x00000004150a7825 */ /* 0x048fe200078e0206 */
[----:B------:R1:W-:Y:S03]  /*fbef0*/  @P2 STG.E [R2.64], R122 ;  /* 0x0000007a02002986 */ /* 0x0003e6000c101904 */
[----:B------:R2:W-:Y:S01]  /*fbf00*/  @P0 STG.E [R8.64], R154 ;  /* 0x0000009a08000986 */ /* 0x0005e2000c101904 */
[----:B------:R-:W-:Y:S01]  /*fbf10*/  ISETP.GE.AND P5, PT, R0, c[0x0][0x17c], PT ;  /* 0x00005f0000007a0c */ /* 0x000fe20003fa6270 */
[----:B----4-:R-:W-:Y:S01]  /*fbf20*/  IMAD.WIDE R12, R21, 0x4, R4 ;  /* 0x00000004150c7825 */ /* 0x010fe200078e0204 */
[----:B------:R-:W-:-:S03]  /*fbf30*/  ISETP.LT.AND P0, PT, R151, c[0x0][0x178], !P1 ;  /* 0x00005e0097007a0c */ /* 0x000fc60004f01270 */
[----:B------:R-:W-:Y:S01]  /*fbf40*/  IMAD.WIDE R16, R19, 0x4, R174 ;  /* 0x0000000413107825 */ /* 0x000fe200078e02ae */
[----:B------:R-:W-:-:S03]  /*fbf50*/  ISETP.LT.AND P2, PT, R111, c[0x0][0x178], !P1 ;  /* 0x00005e006f007a0c */ /* 0x000fc60004f41270 */
[----:B------:R-:W-:Y:S01]  /*fbf60*/  ISETP.LT.AND P1, PT, R186, c[0x0][0x178], !P1 ;  /* 0x00005e00ba007a0c */ /* 0x000fe20004f21270 */
[----:B------:R3:W-:Y:S01]  /*fbf70*/  @P6 STG.E [R10.64], R194 ;  /* 0x000000c20a006986 */ /* 0x0007e2000c101904 */
[----:B------:R-:W-:Y:S01]  /*fbf80*/  ISETP.LT.AND P6, PT, R150, c[0x0][0x178], !P5 ;  /* 0x00005e0096007a0c */ /* 0x000fe20006fc1270 */
[----:B------:R4:W-:Y:S02]  /*fbf90*/  @P3 STG.E [R12.64], R26 ;  /* 0x0000001a0c003986 */ /* 0x0009e4000c101904 */
[----:B------:R4:W-:Y:S01]  /*fbfa0*/  @P4 STG.E [R16.64], R123 ;  /* 0x0000007b10004986 */ /* 0x0009e2000c101904 */
[----:B------:R-:W-:Y:S02]  /*fbfb0*/  ISETP.LT.AND P4, PT, R151, c[0x0][0x178], !P5 ;  /* 0x00005e0097007a0c */ /* 0x000fe40006f81270 */
[C---:B------:R-:W-:Y:S01]  /*fbfc0*/  IADD3 R21, R19.reuse, c[0x0][0x198], RZ ;  /* 0x0000660013157a10 */ /* 0x040fe20007ffe0ff */
[----:B-1----:R-:W-:-:S04]  /*fbfd0*/  IMAD.WIDE R2, R19, 0x4, R172 ;  /* 0x0000000413027825 */ /* 0x002fc800078e02ac */
[----:B--2---:R-:W-:Y:S01]  /*fbfe0*/  IMAD.WIDE R8, R19, 0x4, R6 ;  /* 0x0000000413087825 */ /* 0x004fe200078e0206 */
[----:B------:R-:W-:-:S03]  /*fbff0*/  IADD3 R0, R252, 0x1fb, RZ ;  /* 0x000001fbfc007810 */ /* 0x000fc60007ffe0ff */
[----:B---3--:R-:W-:-:S04]  /*fc000*/  IMAD.WIDE R10, R19, 0x4, R4 ;  /* 0x00000004130a7825 */ /* 0x008fc800078e0204 */
[C---:B----4-:R-:W-:Y:S01]  /*fc010*/  IMAD.WIDE R12, R21.reuse, 0x4, R174 ;  /* 0x00000004150c7825 */ /* 0x050fe200078e02ae */
[----:B------:R1:W-:Y:S01]  /*fc020*/  @P0 STG.E [R2.64], R155 ;  /* 0x0000009b02000986 */ /* 0x0003e2000c101904 */
[----:B------:R-:W-:Y:S02]  /*fc030*/  ISETP.GE.AND P3, PT, R0, c[0x0][0x17c], PT ;  /* 0x00005f0000007a0c */ /* 0x000fe40003f66270 */
[----:B------:R2:W-:Y:S02]  /*fc040*/  @P2 STG.E [R8.64], R195 ;  /* 0x000000c308002986 */ /* 0x0005e4000c101904 */
[----:B------:R-:W-:Y:S01]  /*fc050*/  IMAD.WIDE R14, R21, 0x4, R172 ;  /* 0x00000004150e7825 */ /* 0x000fe200078e02ac */
[----:B------:R3:W-:Y:S01]  /*fc060*/  @P1 STG.E [R10.64], R27 ;  /* 0x0000001b0a001986 */ /* 0x0007e2000c101904 */
[----:B------:R-:W-:Y:S02]  /*fc070*/  ISETP.LT.AND P1, PT, R111, c[0x0][0x178], !P5 ;  /* 0x00005e006f007a0c */ /* 0x000fe40006f21270 */
[----:B------:R4:W-:Y:S01]  /*fc080*/  @P6 STG.E [R12.64], R118 ;  /* 0x000000760c006986 */ /* 0x0009e2000c101904 */
[----:B------:R-:W-:-:S02]  /*fc090*/  ISETP.LT.AND P5, PT, R186, c[0x0][0x178], !P5 ;  /* 0x00005e00ba007a0c */ /* 0x000fc40006fa1270 */
[----:B------:R-:W-:Y:S01]  /*fc0a0*/  ISETP.LT.AND P6, PT, R150, c[0x0][0x178], !P3 ;  /* 0x00005e0096007a0c */ /* 0x000fe20005fc1270 */
[----:B------:R4:W-:Y:S01]  /*fc0b0*/  @P4 STG.E [R14.64], R162 ;  /* 0x000000a20e004986 */ /* 0x0009e2000c101904 */
[----:B------:R-:W-:Y:S02]  /*fc0c0*/  ISETP.LT.AND P0, PT, R151, c[0x0][0x178], !P3 ;  /* 0x00005e0097007a0c */ /* 0x000fe40005f01270 */
[----:B------:R-:W-:Y:S02]  /*fc0d0*/  IADD3 R17, R21, c[0x0][0x198], RZ ;  /* 0x0000660015117a10 */ /* 0x000fe40007ffe0ff */
[----:B------:R-:W-:Y:S02]  /*fc0e0*/  ISETP.LT.AND P4, PT, R111, c[0x0][0x178], !P3 ;  /* 0x00005e006f007a0c */ /* 0x000fe40005f81270 */
[----:B------:R-:W-:Y:S01]  /*fc0f0*/  IADD3 R16, R252, 0x1fc, RZ ;  /* 0x000001fcfc107810 */ /* 0x000fe20007ffe0ff */
[----:B-1----:R-:W-:-:S04]  /*fc100*/  IMAD.WIDE R2, R21, 0x4, R6 ;  /* 0x0000000415027825 */ /* 0x002fc800078e0206 */
[----:B--2---:R-:W-:-:S04]  /*fc110*/  IMAD.WIDE R8, R21, 0x4, R4 ;  /* 0x0000000415087825 */ /* 0x004fc800078e0204 */
[----:B---3--:R-:W-:Y:S01]  /*fc120*/  IMAD.WIDE R10, R17, 0x4, R174 ;  /* 0x00000004110a7825 */ /* 0x008fe200078e02ae */
[----:B------:R-:W-:-:S03]  /*fc130*/  ISETP.GE.AND P2, PT, R16, c[0x0][0x17c], PT ;  /* 0x00005f0010007a0c */ /* 0x000fc60003f46270 */
[C---:B----4-:R-:W-:Y:S01]  /*fc140*/  IMAD.WIDE R12, R17.reuse, 0x4, R172 ;  /* 0x00000004110c7825 */ /* 0x050fe200078e02ac */
[----:B------:R1:W-:Y:S03]  /*fc150*/  @P1 STG.E [R2.64], R202 ;  /* 0x000000ca02001986 */ /* 0x0003e6000c101904 */
[----:B------:R-:W-:-:S04]  /*fc160*/  IMAD.WIDE R14, R17, 0x4, R6 ;  /* 0x00000004110e7825 */ /* 0x000fc800078e0206 */
[----:B------:R2:W-:Y:S02]  /*fc170*/  @P5 STG.E [R8.64], R30 ;  /* 0x0000001e08005986 */ /* 0x0005e4000c101904 */
[----:B------:R3:W-:Y:S01]  /*fc180*/  @P6 STG.E [R10.64], R119 ;  /* 0x000000770a006986 */ /* 0x0007e2000c101904 */
[----:B------:R-:W-:Y:S02]  /*fc190*/  ISETP.LT.AND P3, PT, R186, c[0x0][0x178], !P3 ;  /* 0x00005e00ba007a0c */ /* 0x000fe40005f61270 */
[----:B------:R-:W-:Y:S02]  /*fc1a0*/  ISETP.LT.AND P6, PT, R150, c[0x0][0x178], !P2 ;  /* 0x00005e0096007a0c */ /* 0x000fe400057c1270 */
[----:B------:R-:W-:Y:S01]  /*fc1b0*/  ISETP.LT.AND P5, PT, R151, c[0x0][0x178], !P2 ;  /* 0x00005e0097007a0c */ /* 0x000fe200057a1270 */
[----:B------:R4:W-:Y:S01]  /*fc1c0*/  @P0 STG.E [R12.64], R163 ;  /* 0x000000a30c000986 */ /* 0x0009e2000c101904 */
[----:B------:R4:W-:Y:S01]  /*fc1d0*/  @P4 STG.E [R14.64], R203 ;  /* 0x000000cb0e004986 */ /* 0x0009e2000c101904 */
[----:B------:R-:W-:-:S02]  /*fc1e0*/  IADD3 R19, R17, c[0x0][0x198], RZ ;  /* 0x0000660011137a10 */ /* 0x000fc40007ffe0ff */
[----:B------:R-:W-:Y:S01]  /*fc1f0*/  ISETP.LT.AND P4, PT, R111, c[0x0][0x178], !P2 ;  /* 0x00005e006f007a0c */ /* 0x000fe20005781270 */
[----:B------:R-:W-:Y:S01]  /*fc200*/  ISETP.LT.AND P2, PT, R186, c[0x0][0x178], !P2 ;  /* 0x00005e00ba007a0c */ /* 0x000fe20005741270 */
[----:B------:R-:W-:Y:S01]  /*fc210*/  IADD3 R0, R252, 0x1fd, RZ ;  /* 0x000001fdfc007810 */ /* 0x000fe20007ffe0ff */
[----:B-1----:R-:W-:-:S04]  /*fc220*/  IMAD.WIDE R2, R17, 0x4, R4 ;  /* 0x0000000411027825 */ /* 0x002fc800078e0204 */
[----:B--2---:R-:W-:-:S04]  /*fc230*/  IMAD.WIDE R8, R19, 0x4, R174 ;  /* 0x0000000413087825 */ /* 0x004fc800078e02ae */
[----:B---3--:R-:W-:Y:S01]  /*fc240*/  IMAD.WIDE R10, R19, 0x4, R172 ;  /* 0x00000004130a7825 */ /* 0x008fe200078e02ac */
[----:B------:R-:W-:-:S03]  /*fc250*/  ISETP.GE.AND P1, PT, R0, c[0x0][0x17c], PT ;  /* 0x00005f0000007a0c */ /* 0x000fc60003f26270 */
[----:B------:R-:W-:Y:S01]  /*fc260*/  IADD3 R0, R252, 0x1fe, RZ ;  /* 0x000001fefc007810 */ /* 0x000fe20007ffe0ff */
[----:B------:R1:W-:Y:S01]  /*fc270*/  @P3 STG.E [R2.64], R31 ;  /* 0x0000001f02003986 */ /* 0x0003e2000c101904 */
[----:B----4-:R-:W-:-:S04]  /*fc280*/  IMAD.WIDE R12, R19, 0x4, R6 ;  /* 0x00000004130c7825 */ /* 0x010fc800078e0206 */
[----:B------:R2:W-:Y:S02]  /*fc290*/  @P6 STG.E [R8.64], R114 ;  /* 0x0000007208006986 */ /* 0x0005e4000c101904 */
[----:B------:R-:W-:Y:S01]  /*fc2a0*/  IMAD.WIDE R14, R19, 0x4, R4 ;  /* 0x00000004130e7825 */ /* 0x000fe200078e0204 */
[----:B------:R3:W-:Y:S01]  /*fc2b0*/  @P5 STG.E [R10.64], R146 ;  /* 0x000000920a005986 */ /* 0x0007e2000c101904 */
[----:B------:R-:W-:Y:S02]  /*fc2c0*/  ISETP.GE.AND P0, PT, R0, c[0x0][0x17c], PT ;  /* 0x00005f0000007a0c */ /* 0x000fe40003f06270 */
[----:B------:R-:W-:Y:S02]  /*fc2d0*/  ISETP.LT.AND P5, PT, R150, c[0x0][0x178], !P1 ;  /* 0x00005e0096007a0c */ /* 0x000fe40004fa1270 */
[----:B------:R-:W-:Y:S01]  /*fc2e0*/  ISETP.LT.AND P6, PT, R151, c[0x0][0x178], !P1 ;  /* 0x00005e0097007a0c */ /* 0x000fe20004fc1270 */
[----:B------:R4:W-:Y:S01]  /*fc2f0*/  @P4 STG.E [R12.64], R210 ;  /* 0x000000d20c004986 */ /* 0x0009e2000c101904 */
[----:B------:R-:W-:-:S02]  /*fc300*/  ISETP.LT.AND P4, PT, R111, c[0x0][0x178], !P1 ;  /* 0x00005e006f007a0c */ /* 0x000fc40004f81270 */
[----:B------:R-:W-:Y:S01]  /*fc310*/  IADD3 R17, R19, c[0x0][0x198], RZ ;  /* 0x0000660013117a10 */ /* 0x000fe20007ffe0ff */
[----:B------:R4:W-:Y:S01]  /*fc320*/  @P2 STG.E [R14.64], R34 ;  /* 0x000000220e002986 */ /* 0x0009e2000c101904 */
[----:B------:R-:W-:Y:S02]  /*fc330*/  ISETP.LT.AND P1, PT, R186, c[0x0][0x178], !P1 ;  /* 0x00005e00ba007a0c */ /* 0x000fe40004f21270 */
[----:B------:R-:W-:Y:S02]  /*fc340*/  ISETP.LT.AND P2, PT, R150, c[0x0][0x178], !P0 ;  /* 0x00005e0096007a0c */ /* 0x000fe40004741270 */
[----:B------:R-:W-:Y:S02]  /*fc350*/  IADD3 R252, R252, 0x1ff, RZ ;  /* 0x000001fffcfc7810 */ /* 0x000fe40007ffe0ff */
[C---:B------:R-:W-:Y:S01]  /*fc360*/  IADD3 R19, R17.reuse, c[0x0][0x198], RZ ;  /* 0x0000660011137a10 */ /* 0x040fe20007ffe0ff */
[----:B-1----:R-:W-:-:S04]  /*fc370*/  IMAD.WIDE R2, R17, 0x4, R174 ;  /* 0x0000000411027825 */ /* 0x002fc800078e02ae */
[----:B--2---:R-:W-:-:S04]  /*fc380*/  IMAD.WIDE R8, R17, 0x4, R172 ;  /* 0x0000000411087825 */ /* 0x004fc800078e02ac */
[----:B---3--:R-:W-:Y:S01]  /*fc390*/  IMAD.WIDE R10, R17, 0x4, R6 ;  /* 0x00000004110a7825 */ /* 0x008fe200078e0206 */
[----:B------:R-:W-:-:S03]  /*fc3a0*/  ISETP.GE.AND P3, PT, R252, c[0x0][0x17c], PT ;  /* 0x00005f00fc007a0c */ /* 0x000fc60003f66270 */
[----:B----4-:R-:W-:-:S04]  /*fc3b0*/  IMAD.WIDE R12, R17, 0x4, R4 ;  /* 0x00000004110c7825 */ /* 0x010fc800078e0204 */
[----:B------:R-:W-:Y:S01]  /*fc3c0*/  IMAD.WIDE R16, R19, 0x4, R174 ;  /* 0x0000000413107825 */ /* 0x000fe200078e02ae */
[----:B------:R1:W-:Y:S03]  /*fc3d0*/  @P5 STG.E [R2.64], R115 ;  /* 0x0000007302005986 */ /* 0x0003e6000c101904 */
[----:B------:R2:W-:Y:S01]  /*fc3e0*/  @P6 STG.E [R8.64], R147 ;  /* 0x0000009308006986 */ /* 0x0005e2000c101904 */
[----:B------:R-:W-:Y:S01]  /*fc3f0*/  ISETP.LT.AND P5, PT, R150, c[0x0][0x178], !P3 ;  /* 0x00005e0096007a0c */ /* 0x000fe20005fa1270 */
[----:B------:R3:W-:Y:S01]  /*fc400*/  @P4 STG.E [R10.64], R211 ;  /* 0x000000d30a004986 */ /* 0x0007e2000c101904 */
[----:B------:R-:W4:Y:S04]  /*fc410*/  LDL.LU R150, [R1+0x4488] ;  /* 0x0044880001967983 */ /* 0x000f280000300800 */
[----:B------:R1:W-:Y:S01]  /*fc420*/  @P1 STG.E [R12.64], R35 ;  /* 0x000000230c001986 */ /* 0x0003e2000c101904 */
[----:B------:R-:W-:-:S02]  /*fc430*/  ISETP.LT.AND P6, PT, R151, c[0x0][0x178], !P3 ;  /* 0x00005e0097007a0c */ /* 0x000fc40005fc1270 */
[----:B------:R-:W-:Y:S01]  /*fc440*/  ISETP.LT.AND P4, PT, R151, c[0x0][0x178], !P0 ;  /* 0x00005e0097007a0c */ /* 0x000fe20004781270 */
[----:B------:R4:W-:Y:S01]  /*fc450*/  @P2 STG.E [R16.64], R110 ;  /* 0x0000006e10002986 */ /* 0x0009e2000c101904 */
[----:B------:R-:W4:Y:S01]  /*fc460*/  LDL.LU R151, [R1+0x4484] ;  /* 0x0044840001977983 */ /* 0x000f220000300800 */
[C---:B------:R-:W-:Y:S02]  /*fc470*/  ISETP.LT.AND P1, PT, R111.reuse, c[0x0][0x178], !P0 ;  /* 0x00005e006f007a0c */ /* 0x040fe40004721270 */
[----:B------:R-:W-:Y:S02]  /*fc480*/  ISETP.LT.AND P2, PT, R111, c[0x0][0x178], !P3 ;  /* 0x00005e006f007a0c */ /* 0x000fe40005f41270 */
[----:B------:R-:W4:Y:S01]  /*fc490*/  LDL.LU R111, [R1+0x4480] ;  /* 0x00448000016f7983 */ /* 0x000f220000300800 */
[----:B------:R-:W-:Y:S02]  /*fc4a0*/  ISETP.LT.AND P0, PT, R186, c[0x0][0x178], !P0 ;  /* 0x00005e00ba007a0c */ /* 0x000fe40004701270 */
[----:B------:R-:W-:-:S02]  /*fc4b0*/  IADD3 R15, R19, c[0x0][0x198], RZ ;  /* 0x00006600130f7a10 */ /* 0x000fc40007ffe0ff */
[----:B------:R-:W-:Y:S01]  /*fc4c0*/  ISETP.LT.AND P3, PT, R186, c[0x0][0x178], !P3 ;  /* 0x00005e00ba007a0c */ /* 0x000fe20005f61270 */
[----:B-1----:R-:W-:-:S04]  /*fc4d0*/  IMAD.WIDE R2, R19, 0x4, R172 ;  /* 0x0000000413027825 */ /* 0x002fc800078e02ac */
[----:B--2---:R-:W-:-:S04]  /*fc4e0*/  IMAD.WIDE R8, R19, 0x4, R6 ;  /* 0x0000000413087825 */ /* 0x004fc800078e0206 */
[----:B---3--:R-:W-:-:S04]  /*fc4f0*/  IMAD.WIDE R10, R19, 0x4, R4 ;  /* 0x00000004130a7825 */ /* 0x008fc800078e0204 */
[----:B------:R-:W-:-:S04]  /*fc500*/  IMAD.WIDE R174, R15, 0x4, R174 ;  /* 0x000000040fae7825 */ /* 0x000fc800078e02ae */
[----:B------:R-:W-:-:S04]  /*fc510*/  IMAD.WIDE R172, R15, 0x4, R172 ;  /* 0x000000040fac7825 */ /* 0x000fc800078e02ac */
[----:B------:R-:W-:-:S04]  /*fc520*/  IMAD.WIDE R6, R15, 0x4, R6 ;  /* 0x000000040f067825 */ /* 0x000fc800078e0206 */
[----:B------:R-:W-:Y:S01]  /*fc530*/  IMAD.WIDE R4, R15, 0x4, R4 ;  /* 0x000000040f047825 */ /* 0x000fe200078e0204 */
[----:B----4-:R1:W-:Y:S03]  /*fc540*/  @P4 STG.E [R2.64], R150 ;  /* 0x0000009602004986 */ /* 0x0103e6000c101904 */
[----:B------:R1:W-:Y:S02]  /*fc550*/  @P1 STG.E [R8.64], R218 ;  /* 0x000000da08001986 */ /* 0x0003e4000c101904 */
[----:B------:R1:W-:Y:S01]  /*fc560*/  @P0 STG.E [R10.64], R38 ;  /* 0x000000260a000986 */ /* 0x0003e2000c101904 */
[----:B------:R1:W-:Y:S01]  /*fc570*/  @P5 STG.E [R174.64], R111 ;  /* 0x0000006fae005986 */ /* 0x0003e2000c101904 */
[----:B------:R1:W-:Y:S02]  /*fc580*/  @P6 STG.E [R172.64], R151 ;  /* 0x00000097ac006986 */ /* 0x0003e4000c101904 */
[----:B------:R1:W-:Y:S01]  /*fc590*/  @P2 STG.E [R6.64], R219 ;  /* 0x000000db06002986 */ /* 0x0003e2000c101904 */
[----:B------:R-:W-:Y:S05]  /*fc5a0*/  @!P3 EXIT ;  /* 0x000000000000b94d */ /* 0x000fea0003800000 */
[----:B------:R-:W-:Y:S01]  /*fc5b0*/  STG.E [R4.64], R39 ;  /* 0x0000002704007986 */ /* 0x000fe2000c101904 */
[----:B------:R-:W-:Y:S05]  /*fc5c0*/  EXIT ;  /* 0x000000000000794d */ /* 0x000fea0003800000 */
.L_x_3:
[----:B------:R-:W-:-:S00]  /*fc5d0*/  BRA `(.L_x_3) ;  /* 0xfffffff000007947 */ /* 0x000fc0000383ffff */
[----:B------:R-:W-:-:S00]  /*fc5e0*/  NOP ;  /* 0x0000000000007918 */ /* 0x000fc00000000000 */
        /* <DEDUP_REMOVED lines=9> */
.L_x_4:


//--------------------- .nv.shared.matmul_kernel  --------------------------
	.section	.nv.shared.matmul_kernel,"aw",@nobits
	.sectionflags	@""
	.align	16
